def matmul_kernel(
    a_ptr,
    b_ptr,
    c_ptr,
    M,
    N,
    K,
    stride_am,
    stride_ak,
    stride_bk,
    stride_bn,
    stride_cm,
    stride_cn,
    BLOCK_M: tl.constexpr,
    BLOCK_N: tl.constexpr,
    BLOCK_K: tl.constexpr,
    GROUP_M: tl.constexpr,
):
    pid = tl.program_id(axis=0)
    num_pid_m = tl.cdiv(M, BLOCK_M)
    num_pid_n = tl.cdiv(N, BLOCK_N)
    num_pid_in_group = GROUP_M * num_pid_n
    group_id = pid // num_pid_in_group
    first_pid_m = group_id * GROUP_M
    group_size_m = min(num_pid_m - first_pid_m, GROUP_M)
    pid_m = first_pid_m + ((pid % num_pid_in_group) % group_size_m)
    pid_n = (pid % num_pid_in_group) // group_size_m

    offs_am = (pid_m * BLOCK_M + tl.arange(0, BLOCK_M)) % M
    offs_bn = (pid_n * BLOCK_N + tl.arange(0, BLOCK_N)) % N
    offs_k = tl.arange(0, BLOCK_K)
    a_ptrs = a_ptr + offs_am[:, None] * stride_am + offs_k[None, :] * stride_ak
    b_ptrs = b_ptr + offs_k[:, None] * stride_bk + offs_bn[None, :] * stride_bn

    acc = tl.zeros((BLOCK_M, BLOCK_N), dtype=tl.float32)
    for kk in range(0, tl.cdiv(K, BLOCK_K)):
        a = tl.load(a_ptrs, mask=offs_k[None, :] < K - kk * BLOCK_K, other=0.0)
        b = tl.load(b_ptrs, mask=offs_k[:, None] < K - kk * BLOCK_K, other=0.0)
        acc = tl.dot(a, b, acc)
        a_ptrs += BLOCK_K * stride_ak
        b_ptrs += BLOCK_K * stride_bk

    c = acc.to(c_ptr.dtype.element_ty)
    offs_cm = pid_m * BLOCK_M + tl.arange(0, BLOCK_M)
    offs_cn = pid_n * BLOCK_N + tl.arange(0, BLOCK_N)
    c_ptrs = c_ptr + offs_cm[:, None] * stride_cm + offs_cn[None, :] * stride_cn
    mask = (offs_cm[:, None] < M) & (offs_cn[None, :] < N)
    tl.store(c_ptrs, c, mask=mask)

# config = {"BLOCK_K": 64, "BLOCK_M": 64, "BLOCK_N": 256, "GROUP_M": 8, "arch": "sm_100", "dtype": "fp16", "num_ctas": 1, "num_stages": 3, "num_warps": 4}
# arch = sm_100


// ===== COMPILED SASS (sm_100a) =====

	.target	sm_100a

	.elftype	@"ET_EXEC"


//--------------------- .note.nv.tkinfo           --------------------------
	.section	.note.nv.tkinfo,"",@"SHT_NOTE"
	.sectionflags	@"SHF_NOTE_NV_TKINFO"
	.tkinfo
        /*0018*/ 	.word	0x00000081
        /*0030*/ 	.string	""
        /*0030*/ 	.string	"ptxas-blackwell"
        /*0030*/ 	.string	"Cuda compilation tools, release 12.9, V12.9.86"
        /*0030*/ 	.string	"Build cuda_12.9.r12.9/compiler.36037853_0"
        /*0030*/ 	.string	"-v  -suppress-debug-info  -lineinfo  -arch sm_100a "



//--------------------- .note.nv.cuver            --------------------------
	.section	.note.nv.cuver,"",@"SHT_NOTE"
	.sectionflags	@"SHF_NOTE_NV_CUVER"
        /*0018*/ 	.short	0x0001
        /*001a*/ 	.short	0x0064
        /*001c*/ 	.short	0x0001
        /*001e*/ 	.short	0x0000
        /*0020*/ 	.short	0x0001
        /*0022*/ 	.short	0x0000


//--------------------- .nv.info                  --------------------------
	.section	.nv.info,"",@"SHT_CUDA_INFO"
	.align	4


	//----- nvinfo : EIATTR_REGCOUNT
	.align		4
        /*0000*/ 	.byte	0x04, 0x2f
        /*0002*/ 	.short	(.L_4 - .L_3)
	.align		4
.L_3:
        /*0004*/ 	.word	index@(matmul_kernel)
        /*0008*/ 	.word	0x000000a8


	//----- nvinfo : EIATTR_FRAME_SIZE
	.align		4
.L_4:
        /*000c*/ 	.byte	0x04, 0x11
        /*000e*/ 	.short	(.L_6 - .L_5)
	.align		4
.L_5:
        /*0010*/ 	.word	index@($__internal_2_$__cuda_sm10x_tcgen05_guardrail_trap_unallocated_columns_being_dealloced)
        /*0014*/ 	.word	0x00000878


	//----- nvinfo : EIATTR_FRAME_SIZE
	.align		4
.L_6:
        /*0018*/ 	.byte	0x04, 0x11
        /*001a*/ 	.short	(.L_8 - .L_7)
	.align		4
.L_7:
        /*001c*/ 	.word	index@($__internal_1_$__cuda_sm10x_tcgen05_guardrail_trap_phase_invalid_during_alloc)
        /*0020*/ 	.word	0x00000878


	//----- nvinfo : EIATTR_FRAME_SIZE
	.align		4
.L_8:
        /*0024*/ 	.byte	0x04, 0x11
        /*0026*/ 	.short	(.L_10 - .L_9)
	.align		4
.L_9:
        /*0028*/ 	.word	index@($__internal_0_$__cuda_sm10x_tcgen05_guardrail_trap_col_being_dealloced_not_returned_by_alloc)
        /*002c*/ 	.word	0x00000878


	//----- nvinfo : EIATTR_FRAME_SIZE
	.align		4
.L_10:
        /*0030*/ 	.byte	0x04, 0x11
        /*0032*/ 	.short	(.L_12 - .L_11)
	.align		4
.L_11:
        /*0034*/ 	.word	index@(matmul_kernel)
        /*0038*/ 	.word	0x00000878


	//----- nvinfo : EIATTR_MIN_STACK_SIZE
	.align		4
.L_12:
        /*003c*/ 	.byte	0x04, 0x12
        /*003e*/ 	.short	(.L_14 - .L_13)
	.align		4
.L_13:
        /*0040*/ 	.word	index@(matmul_kernel)
        /*0044*/ 	.word	0x00000878
.L_14:


//--------------------- .nv.info.matmul_kernel    --------------------------
	.section	.nv.info.matmul_kernel,"",@"SHT_CUDA_INFO"
	.sectionflags	@""
	.align	4


	//----- nvinfo : EIATTR_CUDA_API_VERSION
	.align		4
        /*0000*/ 	.byte	0x04, 0x37
        /*0002*/ 	.short	(.L_16 - .L_15)
.L_15:
        /*0004*/ 	.word	0x00000081


	//----- nvinfo : EIATTR_KPARAM_INFO
	.align		4
.L_16:
        /*0008*/ 	.byte	0x04, 0x17
        /*000a*/ 	.short	(.L_18 - .L_17)
.L_17:
        /*000c*/ 	.word	0x00000000
        /*0010*/ 	.short	0x000d
        /*0012*/ 	.short	0x0048
        /*0014*/ 	.byte	0x00, 0xf4, 0x21, 0x00


	//----- nvinfo : EIATTR_KPARAM_INFO
	.align		4
.L_18:
        /*0018*/ 	.byte	0x04, 0x17
        /*001a*/ 	.short	(.L_20 - .L_19)
.L_19:
        /*001c*/ 	.word	0x00000000
        /*0020*/ 	.short	0x000c
        /*0022*/ 	.short	0x0040
        /*0024*/ 	.byte	0x00, 0xf4, 0x21, 0x00


	//----- nvinfo : EIATTR_KPARAM_INFO
	.align		4
.L_20:
        /*0028*/ 	.byte	0x04, 0x17
        /*002a*/ 	.short	(.L_22 - .L_21)
.L_21:
        /*002c*/ 	.word	0x00000000
        /*0030*/ 	.short	0x000b
        /*0032*/ 	.short	0x0038
        /*0034*/ 	.byte	0x00, 0xf0, 0x11, 0x00


	//----- nvinfo : EIATTR_KPARAM_INFO
	.align		4
.L_22:
        /*0038*/ 	.byte	0x04, 0x17
        /*003a*/ 	.short	(.L_24 - .L_23)
.L_23:
        /*003c*/ 	.word	0x00000000
        /*0040*/ 	.short	0x000a
        /*0042*/ 	.short	0x0034
        /*0044*/ 	.byte	0x00, 0xf0, 0x11, 0x00


	//----- nvinfo : EIATTR_KPARAM_INFO
	.align		4
.L_24:
        /*0048*/ 	.byte	0x04, 0x17
        /*004a*/ 	.short	(.L_26 - .L_25)
.L_25:
        /*004c*/ 	.word	0x00000000
        /*0050*/ 	.short	0x0009
        /*0052*/ 	.short	0x0030
        /*0054*/ 	.byte	0x00, 0xf0, 0x11, 0x00


	//----- nvinfo : EIATTR_KPARAM_INFO
	.align		4
.L_26:
        /*0058*/ 	.byte	0x04, 0x17
        /*005a*/ 	.short	(.L_28 - .L_27)
.L_27:
        /*005c*/ 	.word	0x00000000
        /*0060*/ 	.short	0x0008
        /*0062*/ 	.short	0x002c
        /*0064*/ 	.byte	0x00, 0xf0, 0x11, 0x00


	//----- nvinfo : EIATTR_KPARAM_INFO
	.align		4
.L_28:
        /*0068*/ 	.byte	0x04, 0x17
        /*006a*/ 	.short	(.L_30 - .L_29)
.L_29:
        /*006c*/ 	.word	0x00000000
        /*0070*/ 	.short	0x0007
        /*0072*/ 	.short	0x0028
        /*0074*/ 	.byte	0x00, 0xf0, 0x11, 0x00


	//----- nvinfo : EIATTR_KPARAM_INFO
	.align		4
.L_30:
        /*0078*/ 	.byte	0x04, 0x17
        /*007a*/ 	.short	(.L_32 - .L_31)
.L_31:
        /*007c*/ 	.word	0x00000000
        /*0080*/ 	.short	0x0006
        /*0082*/ 	.short	0x0024
        /*0084*/ 	.byte	0x00, 0xf0, 0x11, 0x00


	//----- nvinfo : EIATTR_KPARAM_INFO
	.align		4
.L_32:
        /*0088*/ 	.byte	0x04, 0x17
        /*008a*/ 	.short	(.L_34 - .L_33)
.L_33:
        /*008c*/ 	.word	0x00000000
        /*0090*/ 	.short	0x0005
        /*0092*/ 	.short	0x0020
        /*0094*/ 	.byte	0x00, 0xf0, 0x11, 0x00


	//----- nvinfo : EIATTR_KPARAM_INFO
	.align		4
.L_34:
        /*0098*/ 	.byte	0x04, 0x17
        /*009a*/ 	.short	(.L_36 - .L_35)
.L_35:
        /*009c*/ 	.word	0x00000000
        /*00a0*/ 	.short	0x0004
        /*00a2*/ 	.short	0x001c
        /*00a4*/ 	.byte	0x00, 0xf0, 0x11, 0x00


	//----- nvinfo : EIATTR_KPARAM_INFO
	.align		4
.L_36:
        /*00a8*/ 	.byte	0x04, 0x17
        /*00aa*/ 	.short	(.L_38 - .L_37)
.L_37:
        /*00ac*/ 	.word	0x00000000
        /*00b0*/ 	.short	0x0003
        /*00b2*/ 	.short	0x0018
        /*00b4*/ 	.byte	0x00, 0xf0, 0x11, 0x00


	//----- nvinfo : EIATTR_KPARAM_INFO
	.align		4
.L_38:
        /*00b8*/ 	.byte	0x04, 0x17
        /*00ba*/ 	.short	(.L_40 - .L_39)
.L_39:
        /*00bc*/ 	.word	0x00000000
        /*00c0*/ 	.short	0x0002
        /*00c2*/ 	.short	0x0010
        /*00c4*/ 	.byte	0x00, 0xf4, 0x21, 0x00


	//----- nvinfo : EIATTR_KPARAM_INFO
	.align		4
.L_40:
        /*00c8*/ 	.byte	0x04, 0x17
        /*00ca*/ 	.short	(.L_42 - .L_41)
.L_41:
        /*00cc*/ 	.word	0x00000000
        /*00d0*/ 	.short	0x0001
        /*00d2*/ 	.short	0x0008
        /*00d4*/ 	.byte	0x00, 0xf4, 0x21, 0x00


	//----- nvinfo : EIATTR_KPARAM_INFO
	.align		4
.L_42:
        /*00d8*/ 	.byte	0x04, 0x17
        /*00da*/ 	.short	(.L_44 - .L_43)
.L_43:
        /*00dc*/ 	.word	0x00000000
        /*00e0*/ 	.short	0x0000
        /*00e2*/ 	.short	0x0000
        /*00e4*/ 	.byte	0x00, 0xf4, 0x21, 0x00


	//----- nvinfo : EIATTR_AT_ENTRY_FRAGMENTS
	.align		4
.L_44:
        /*00e8*/ 	.byte	0x04, 0x4f
        /*00ea*/ 	.short	(.L_46 - .L_45)


	//   ....[0]....
.L_45:
        /*00ec*/ 	.word	0x00000004


	//----- nvinfo : EIATTR_RESERVED_SMEM_USED
	.align		4
.L_46:
        /*00f0*/ 	.byte	0x01, 0x41
	.zero		2


	//----- nvinfo : EIATTR_SPARSE_MMA_MASK
	.align		4
        /*00f4*/ 	.byte	0x03, 0x50
        /*00f6*/ 	.short	0x0000


	//----- nvinfo : EIATTR_TCGEN05_1CTA_USED
	.align		4
        /*00f8*/ 	.byte	0x01, 0x51
	.zero		2


	//----- nvinfo : EIATTR_MAXREG_COUNT
	.align		4
        /*00fc*/ 	.byte	0x03, 0x1b
        /*00fe*/ 	.short	0x00ff


	//----- nvinfo : EIATTR_NUM_BARRIERS
	.align		4
        /*0100*/ 	.byte	0x02, 0x4c
        /*0102*/ 	.byte	0x01
	.zero		1


	//----- nvinfo : EIATTR_ANNOTATIONS
	.align		4
        /*0104*/ 	.byte	0x04, 0x55
        /*0106*/ 	.short	(.L_48 - .L_47)


	//   ....[0]....
.L_47:
        /*0108*/ 	.word	0x00000001
        /*010c*/ 	.byte	0x90, 0x0a, 0x00, 0x00, 0x01, 0x00, 0x00, 0x00, 0xf0, 0x0a, 0x00, 0x00, 0x01, 0x00, 0x00, 0x00
        /* <DEDUP_REMOVED lines=709> */
        /*2d6c*/ 	.byte	0xd0, 0x93, 0x01, 0x00, 0x01, 0x00, 0x00, 0x00, 0xf0, 0x93, 0x01, 0x00


	//----- nvinfo : EIATTR_INT_WARP_WIDE_INSTR_OFFSETS
	.align		4
.L_48:
        /*2d78*/ 	.byte	0x04, 0x31
        /*2d7a*/ 	.short	(.L_50 - .L_49)


	//   ....[0]....
.L_49:
        /*2d7c*/ 	.word	0x00002960


	//   ....[1]....
        /*2d80*/ 	.word	0x00002970


	//   ....[2]....
        /*2d84*/ 	.word	0x000083a0


	//   ....[3]....
        /*2d88*/ 	.word	0x000192a0


	//   ....[4]....
        /*2d8c*/ 	.word	0x000192f0


	//----- nvinfo : EIATTR_COOP_GROUP_MASK_REGIDS
	.align		4
.L_50:
        /*2d90*/ 	.byte	0x04, 0x29
        /*2d92*/ 	.short	(.L_52 - .L_51)


	//   ....[0]....
.L_51:
        /*2d94*/ 	.word	0xffffffff


	//   ....[1]....
        /*2d98*/ 	.word	0xffffffff


	//   ....[2]....
        /*2d9c*/ 	.word	0xffffffff


	//   ....[3]....
        /*2da0*/ 	.word	0xffffffff


	//----- nvinfo : EIATTR_COOP_GROUP_INSTR_OFFSETS
	.align		4
.L_52:
        /*2da4*/ 	.byte	0x04, 0x28
        /*2da6*/ 	.short	(.L_54 - .L_53)


	//   ....[0]....
.L_53:
        /*2da8*/ 	.word	0x00000080


	//   ....[1]....
        /*2dac*/ 	.word	0x00000340


	//   ....[2]....
        /*2db0*/ 	.word	0x00019130


	//   ....[3]....
        /*2db4*/ 	.word	0x000193a0


	//----- nvinfo : EIATTR_VRC_CTA_INIT_COUNT
	.align		4
.L_54:
        /*2db8*/ 	.byte	0x02, 0x4a
        /*2dba*/ 	.byte	0x80
	.zero		1


	//----- nvinfo : EIATTR_MBARRIER_INSTR_OFFSETS
	.align		4
        /*2dbc*/ 	.byte	0x04, 0x39
        /*2dbe*/ 	.short	(.L_56 - .L_55)


	//   ....[0]....
.L_55:
        /*2dc0*/ 	.word	0x00002a90
        /*2dc4*/ 	.word	0x000000ff
        /*2dc8*/ 	.word	0x00000000
        /*2dcc*/ 	.short	0x0100
        /*2dce*/ 	.byte	0x0b
	.zero		1


	//   ....[1]....
        /*2dd0*/ 	.word	0x00008410
        /*2dd4*/ 	.word	0x000000ff
        /*2dd8*/ 	.word	0x00014008
        /*2ddc*/ 	.short	0x0100
        /*2dde*/ 	.byte	0x09
	.zero		1


	//   ....[2]....
        /*2de0*/ 	.word	0x0000fbb0
        /*2de4*/ 	.word	0x000000ff
        /*2de8*/ 	.word	0x00000000
        /*2dec*/ 	.short	0x010a
        /*2dee*/ 	.byte	0x0b
	.zero		1


	//   ....[3]....
        /*2df0*/ 	.word	0x00014ef0
        /*2df4*/ 	.word	0x000000ff
        /*2df8*/ 	.word	0x00000000
        /*2dfc*/ 	.short	0x010a
        /*2dfe*/ 	.byte	0x0b
	.zero		1


	//   ....[4]....
        /*2e00*/ 	.word	0x00014fe0
        /*2e04*/ 	.word	0x000000ff
        /*2e08*/ 	.word	0x00014000
        /*2e0c*/ 	.short	0x0108
        /*2e0e*/ 	.byte	0x09
	.zero		1


	//   ....[5]....
        /*2e10*/ 	.word	0x00015010
        /*2e14*/ 	.word	0x000000ff
        /*2e18*/ 	.word	0x00014008
        /*2e1c*/ 	.short	0x0108
        /*2e1e*/ 	.byte	0x09
	.zero		1


	//   ....[6]....
        /*2e20*/ 	.word	0x000193e0
        /*2e24*/ 	.word	0x000000ff
        /*2e28*/ 	.word	0x00000000
        /*2e2c*/ 	.short	0x010a
        /*2e2e*/ 	.byte	0x0b
	.zero		1


	//   ....[7]....
        /*2e30*/ 	.word	0x00019420
        /*2e34*/ 	.word	0x000000ff
        /*2e38*/ 	.word	0x00000000
        /*2e3c*/ 	.short	0x010a
        /*2e3e*/ 	.byte	0x0b
	.zero		1


	//----- nvinfo : EIATTR_NUM_MBARRIERS
	.align		4
.L_56:
        /*2e40*/ 	.byte	0x03, 0x38
        /*2e42*/ 	.short	0x0002


	//----- nvinfo : EIATTR_EXIT_INSTR_OFFSETS
	.align		4
        /*2e44*/ 	.byte	0x04, 0x1c
        /*2e46*/ 	.short	(.L_58 - .L_57)


	//   ....[0]....
.L_57:
        /*2e48*/ 	.word	0x000193b0


	//----- nvinfo : EIATTR_REQNTID
	.align		4
.L_58:
        /*2e4c*/ 	.byte	0x04, 0x10
        /*2e4e*/ 	.short	(.L_60 - .L_59)
.L_59:
        /*2e50*/ 	.word	0x00000080
        /*2e54*/ 	.word	0x00000001
        /*2e58*/ 	.word	0x00000001


	//----- nvinfo : EIATTR_CRS_STACK_SIZE
	.align		4
.L_60:
        /*2e5c*/ 	.byte	0x04, 0x1e
        /*2e5e*/ 	.short	(.L_62 - .L_61)
.L_61:
        /*2e60*/ 	.word	0x00000000


	//----- nvinfo : EIATTR_CBANK_PARAM_SIZE
	.align		4
.L_62:
        /*2e64*/ 	.byte	0x03, 0x19
        /*2e66*/ 	.short	0x0050


	//----- nvinfo : EIATTR_PARAM_CBANK
	.align		4
        /*2e68*/ 	.byte	0x04, 0x0a
        /*2e6a*/ 	.short	(.L_64 - .L_63)
	.align		4
.L_63:
        /*2e6c*/ 	.word	index@(.nv.constant0.matmul_kernel)
        /*2e70*/ 	.short	0x0380
        /*2e72*/ 	.short	0x0050


	//----- nvinfo : EIATTR_SW_WAR
	.align		4
.L_64:
        /*2e74*/ 	.byte	0x04, 0x36
        /*2e76*/ 	.short	(.L_66 - .L_65)
.L_65:
        /*2e78*/ 	.word	0x00000008
.L_66:


//--------------------- .nv.compat                --------------------------
	.section	.nv.compat,"",@"SHT_CUDA_COMPAT_INFO"
	.align	4
        /*0000*/ 	.byte	0x02, 0x02, 0x02, 0x00, 0x02, 0x05, 0x05, 0x00, 0x02, 0x03, 0x00, 0x00, 0x02, 0x06, 0x01, 0x00


//--------------------- .nv.callgraph             --------------------------
	.section	.nv.callgraph,"",@"SHT_CUDA_CALLGRAPH"
	.align	4
	.sectionentsize	8
	.align		4
        /*0000*/ 	.word	0x00000000
	.align		4
        /*0004*/ 	.word	0xffffffff
	.align		4
        /*0008*/ 	.word	0x00000000
	.align		4
        /*000c*/ 	.word	0xfffffffe
	.align		4
        /*0010*/ 	.word	0x00000000
	.align		4
        /*0014*/ 	.word	0xfffffffd
	.align		4
        /*0018*/ 	.word	0x00000000
	.align		4
        /*001c*/ 	.word	0xfffffffc


//--------------------- .text.matmul_kernel       --------------------------
	.section	.text.matmul_kernel,"ax",@progbits
	.align	128
        .global         matmul_kernel
        .type           matmul_kernel,@function
        .size           matmul_kernel,(.L_x_20 - matmul_kernel)
        .other          matmul_kernel,@"STO_CUDA_ENTRY STV_DEFAULT"
matmul_kernel:
.text.matmul_kernel:
[----:B------:R-:W0:Y:S01]  /*0000*/  LDC R1, c[0x0][0x37c] ;  /* 0x0000df00ff017b82 */ /* 0x000e220000000800 */
[----:B------:R-:W1:Y:S01]  /*0010*/  S2R R0, SR_TID.X ;  /* 0x0000000000007919 */ /* 0x000e620000002100 */
[----:B0-----:R-:W-:Y:S01]  /*0020*/  VIADD R1, R1, 0xfffff788 ;  /* 0xfffff78801017836 */ /* 0x001fe20000000000 */
[----:B------:R-:W0:Y:S01]  /*0030*/  LDCU.64 UR20, c[0x0][0x358] ;  /* 0x00006b00ff1477ac */ /* 0x000e220008000a00 */
[----:B-1----:R-:W-:-:S13]  /*0040*/  ISETP.GE.U32.AND P0, PT, R0, 0x20, PT ;  /* 0x000000200000780c */ /* 0x002fda0003f06070 */
[----:B------:R-:W-:Y:S02]  /*0050*/  VOTEU.ANY UP0, P0 ;  /* 0x0000000000ff7886 */ /* 0x000fe40000000100 */
[----:B------:R-:W-:Y:S05]  /*0060*/  BRA.U UP0, `(.L_x_0) ;  /* 0x0000000100b87547 */ /* 0x000fea000b800000 */
[----:B------:R-:W1:Y:S01]  /*0070*/  S2UR UR6, SR_CgaCtaId ;  /* 0x00000000000679c3 */ /* 0x000e620000008800 */
[----:B------:R-:W-:Y:S01]  /*0080*/  NOP ;  /* 0x0000000000007918 */ /* 0x000fe20000000000 */
[----:B------:R-:W-:Y:S02]  /*0090*/  UMOV UR4, 0x40 ;  /* 0x0000004000047882 */ /* 0x000fe40000000000 */
[----:B-1----:R-:W-:-:S09]  /*00a0*/  ULEA UR4, UR6, UR4, 0x18 ;  /* 0x0000000406047291 */ /* 0x002fd2000f8ec0ff */
[----:B------:R-:W1:Y:S01]  /*00b0*/  LDS.U8 R0, [UR4] ;  /* 0x00000004ff007984 */ /* 0x000e620008000000 */
[----:B------:R-:W-:Y:S02]  /*00c0*/  UMOV UR4, 0x400 ;  /* 0x0000040000047882 */ /* 0x000fe40000000000 */
[----:B------:R-:W-:Y:S01]  /*00d0*/  ULEA UR4, UR6, UR4, 0x18 ;  /* 0x0000000406047291 */ /* 0x000fe2000f8ec0ff */
[----:B-1----:R-:W-:-:S13]  /*00e0*/  ISETP.NE.AND P0, PT, R0, RZ, PT ;  /* 0x000000ff0000720c */ /* 0x002fda0003f05270 */
[----:B------:R-:W-:Y:S05]  /*00f0*/  @P0 BRA `(.L_x_1) ;  /* 0x00000000007c0947 */ /* 0x000fea0003800000 */
[----:B------:R-:W-:-:S13]  /*0100*/  ELECT P0, URZ, PT ;  /* 0x0000000000ff782f */ /* 0x000fda0003800000 */
[----:B------:R-:W-:Y:S05]  /*0110*/  @!P0 BRA `(.L_x_2) ;  /* 0x0000000000848947 */ /* 0x000fea0003800000 */
[----:B------:R-:W-:Y:S01]  /*0120*/  UMOV UR5, 0x8 ;  /* 0x0000000800057882 */ /* 0x000fe20000000000 */
[----:B------:R-:W-:Y:S02]  /*0130*/  IMAD.MOV.U32 R4, RZ, RZ, 0x1 ;  /* 0x00000001ff047424 */ /* 0x000fe400078e00ff */
[----:B------:R-:W-:Y:S02]  /*0140*/  IMAD.MOV.U32 R5, RZ, RZ, 0xff ;  /* 0x000000ffff057424 */ /* 0x000fe400078e00ff */
[----:B------:R-:W-:Y:S04]  /*0150*/  DEPBAR.LE SB1, 0x36 ;  /* 0x00009d800000791a */ /* 0x000fe80000000000 */
[----:B------:R-:W1:Y:S02]  /*0160*/  UTCATOMSWS.FIND_AND_SET.ALIGN UP1, UR5, UR5 ;  /* 0x00000005000575e3 */ /* 0x000e640008020800 */
[----:B-1----:R-:W-:-:S04]  /*0170*/  PLOP3.LUT P0, PT, PT, PT, UP1, 0x80, 0x8 ;  /* 0x000000000008781c */ /* 0x002fc80003f0f018 */
[----:B------:R-:W-:-:S04]  /*0180*/  SEL R0, RZ, 0xffffffff, !P0 ;  /* 0xffffffffff007807 */ /* 0x000fc80004000000 */
[----:B------:R-:W-:Y:S01]  /*0190*/  ISETP.NE.AND P0, PT, R0, RZ, PT ;  /* 0x000000ff0000720c */ /* 0x000fe20003f05270 */
[----:B------:R-:W-:-:S12]  /*01a0*/  IMAD.U32 R0, RZ, RZ, UR5 ;  /* 0x00000005ff007e24 */ /* 0x000fd8000f8e00ff */
[----:B------:R-:W-:Y:S05]  /*01b0*/  @P0 BRA `(.L_x_3) ;  /* 0x0000000000240947 */ /* 0x000fea0003800000 */
.L_x_4:
[----:B------:R-:W-:Y:S05]  /*01c0*/  NANOSLEEP 0x64 ;  /* 0x000000640000795d */ /* 0x000fea0003800000 */
[----:B------:R-:W-:-:S05]  /*01d0*/  UMOV UR5, 0x8 ;  /* 0x0000000800057882 */ /* 0x000fca0000000000 */
[----:B------:R-:W-:Y:S04]  /*01e0*/  DEPBAR.LE SB1, 0x36 ;  /* 0x00009d800000791a */ /* 0x000fe80000000000 */
[----:B------:R-:W1:Y:S02]  /*01f0*/  UTCATOMSWS.FIND_AND_SET.ALIGN UP1, UR5, UR5 ;  /* 0x00000005000575e3 */ /* 0x000e640008020800 */
[----:B-1----:R-:W-:-:S04]  /*0200*/  PLOP3.LUT P0, PT, PT, PT, UP1, 0x80, 0x8 ;  /* 0x000000000008781c */ /* 0x002fc80003f0f018 */
[----:B------:R-:W-:-:S04]  /*0210*/  SEL R0, RZ, 0xffffffff, !P0 ;  /* 0xffffffffff007807 */ /* 0x000fc80004000000 */
[----:B------:R-:W-:Y:S01]  /*0220*/  ISETP.NE.AND P0, PT, R0, RZ, PT ;  /* 0x000000ff0000720c */ /* 0x000fe20003f05270 */
[----:B------:R-:W-:-:S12]  /*0230*/  IMAD.U32 R0, RZ, RZ, UR5 ;  /* 0x00000005ff007e24 */ /* 0x000fd8000f8e00ff */
[----:B------:R-:W-:Y:S05]  /*0240*/  @!P0 BRA `(.L_x_4) ;  /* 0xfffffffc00dc8947 */ /* 0x000fea000383ffff */
.L_x_3:
[C---:B------:R-:W-:Y:S01]  /*0250*/  VIADD R3, R0.reuse, 0x10 ;  /* 0x0000001000037836 */ /* 0x040fe20000000000 */
[----:B------:R-:W-:Y:S01]  /*0260*/  UMOV UR5, 0x50 ;  /* 0x0000005000057882 */ /* 0x000fe20000000000 */
[----:B------:R-:W-:Y:S01]  /*0270*/  SHF.L.U32 R2, R5, R0, RZ ;  /* 0x0000000005027219 */ /* 0x000fe200000006ff */
[----:B------:R-:W-:Y:S01]  /*0280*/  ULEA UR5, UR6, UR5, 0x18 ;  /* 0x0000000506057291 */ /* 0x000fe2000f8ec0ff */
[----:B------:R-:W-:Y:S01]  /*0290*/  IMAD.SHL.U32 R0, R0, 0x20, RZ ;  /* 0x0000002000007824 */ /* 0x000fe200078e00ff */
[----:B------:R-:W-:-:S04]  /*02a0*/  SHF.L.U32 R3, R4, R3, RZ ;  /* 0x0000000304037219 */ /* 0x000fc800000006ff */
[----:B------:R-:W-:-:S05]  /*02b0*/  LOP3.LUT R2, R3, R2, RZ, 0xfc, !PT ;  /* 0x0000000203027212 */ /* 0x000fca00078efcff */
[----:B------:R1:W-:Y:S04]  /*02c0*/  ATOMS.OR RZ, [UR5], R2 ;  /* 0x00000002ffff798c */ /* 0x0003e8000b000005 */
[----:B------:R1:W-:Y:S01]  /*02d0*/  STS [UR4], R0 ;  /* 0x00000000ff007988 */ /* 0x0003e20008000804 */
[----:B------:R-:W-:Y:S05]  /*02e0*/  BRA `(.L_x_2) ;  /* 0x0000000000107947 */ /* 0x000fea0003800000 */
.L_x_1:
[----:B------:R-:W-:Y:S01]  /*02f0*/  IMAD.MOV.U32 R0, RZ, RZ, -0x1 ;  /* 0xffffffffff007424 */ /* 0x000fe200078e00ff */
[----:B------:R-:W-:-:S04]  /*0300*/  MOV R2, 0x330 ;  /* 0x0000033000027802 */ /* 0x000fc80000000f00 */
[----:B------:R1:W-:Y:S03]  /*0310*/  STS [UR4], R0 ;  /* 0x00000000ff007988 */ /* 0x0003e60008000804 */
[----:B01----:R-:W-:Y:S05]  /*0320*/  CALL.REL.NOINC `($__internal_1_$__cuda_sm10x_tcgen05_guardrail_trap_phase_invalid_during_alloc) ;  /* 0x0000019000547944 */ /* 0x003fea0003c00000 */
.L_x_2:
[----:B------:R-:W-:Y:S05]  /*0330*/  WARPSYNC.ALL ;  /* 0x0000000000007948 */ /* 0x000fea0003800000 */
[----:B------:R-:W-:Y:S01]  /*0340*/  NOP ;  /* 0x0000000000007918 */ /* 0x000fe20000000000 */
.L_x_0:
[----:B------:R-:W2:Y:S01]  /*0350*/  LDC.64 R50, c[0x0][0x398] ;  /* 0x0000e600ff327b82 */ /* 0x000ea20000000a00 */
[----:B------:R-:W3:Y:S01]  /*0360*/  S2R R5, SR_CTAID.X ;  /* 0x0000000000057919 */ /* 0x000ee20000002500 */
[----:B------:R-:W-:Y:S01]  /*0370*/  UMOV UR9, 0x400 ;  /* 0x0000040000097882 */ /* 0x000fe20000000000 */
[----:B------:R-:W-:Y:S01]  /*0380*/  PRMT R150, RZ, 0x7610, R150 ;  /* 0x00007610ff967816 */ /* 0x000fe20000000096 */
[----:B------:R-:W-:Y:S01]  /*0390*/  UMOV UR6, 0x1 ;  /* 0x0000000100067882 */ /* 0x000fe20000000000 */
[----:B------:R-:W4:Y:S01]  /*03a0*/  S2R R90, SR_TID.X ;  /* 0x00000000005a7919 */ /* 0x000f220000002100 */
[----:B------:R-:W1:Y:S02]  /*03b0*/  LDCU.128 UR16, c[0x0][0x380] ;  /* 0x00007000ff1077ac */ /* 0x000e640008000c00 */
[----:B------:R-:W5:Y:S08]  /*03c0*/  S2UR UR4, SR_CgaCtaId ;  /* 0x00000000000479c3 */ /* 0x000f700000008800 */
[----:B------:R-:W0:Y:S01]  /*03d0*/  LDC.64 R164, c[0x0][0x3a8] ;  /* 0x0000ea00ffa47b82 */ /* 0x000e220000000a00 */
[----:B-12---:R-:W-:-:S05]  /*03e0*/  VIADD R0, R51, 0xff ;  /* 0x000000ff33007836 */ /* 0x006fca0000000000 */
[----:B------:R-:W-:Y:S01]  /*03f0*/  SHF.R.S32.HI R3, RZ, 0x1f, R0 ;  /* 0x0000001fff037819 */ /* 0x000fe20000011400 */
[----:B-----5:R-:W-:-:S03]  /*0400*/  ULEA UR9, UR4, UR9, 0x18 ;  /* 0x0000000904097291 */ /* 0x020fc6000f8ec0ff */
[----:B------:R-:W-:Y:S01]  /*0410*/  LEA.HI R3, R3, R0, RZ, 0x8 ;  /* 0x0000000003037211 */ /* 0x000fe200078f40ff */
[----:B------:R-:W-:Y:S01]  /*0420*/  BAR.SYNC.DEFER_BLOCKING 0x0 ;  /* 0x0000000000007b1d */ /* 0x000fe20000010000 */
[----:B---3--:R-:W-:Y:S01]  /*0430*/  IABS R8, R5 ;  /* 0x0000000500087213 */ /* 0x008fe20000000000 */
[----:B------:R-:W-:Y:S01]  /*0440*/  UIADD3 UR11, UPT, UPT, UR9, 0x14000, URZ ;  /* 0x00014000090b7890 */ /* 0x000fe2000fffe0ff */
[----:B------:R-:W-:Y:S02]  /*0450*/  SHF.R.S32.HI R3, RZ, 0x8, R3 ;  /* 0x00000008ff037819 */ /* 0x000fe40000011403 */
[--C-:B----4-:R-:W-:Y:S02]  /*0460*/  SHF.R.U32.HI R151, RZ, 0x5, R90.reuse ;  /* 0x00000005ff977819 */ /* 0x110fe4000001165a */
[----:B------:R-:W-:Y:S01]  /*0470*/  SHF.R.U32.HI R40, RZ, 0x6, R90 ;  /* 0x00000006ff287819 */ /* 0x000fe2000001165a */
[----:B------:R-:W-:Y:S01]  /*0480*/  IMAD.SHL.U32 R4, R3, 0x8, RZ ;  /* 0x0000000803047824 */ /* 0x000fe200078e00ff */
[----:B------:R-:W-:-:S02]  /*0490*/  LOP3.LUT R162, R90, 0x3f, RZ, 0xc0, !PT ;  /* 0x0000003f5aa27812 */ /* 0x000fc400078ec0ff */
[----:B------:R-:W-:Y:S02]  /*04a0*/  SGXT.U32 R40, R40, 0x1 ;  /* 0x000000012828781a */ /* 0x000fe40000000000 */
[-C--:B------:R-:W-:Y:S02]  /*04b0*/  IABS R7, R4.reuse ;  /* 0x0000000400077213 */ /* 0x080fe40000000000 */
[----:B------:R-:W-:Y:S01]  /*04c0*/  IABS R10, R4 ;  /* 0x00000004000a7213 */ /* 0x000fe20000000000 */
[----:B0-----:R-:W-:Y:S01]  /*04d0*/  IMAD R95, R40, R164, RZ ;  /* 0x000000a4285f7224 */ /* 0x001fe200078e02ff */
[----:B------:R-:W0:Y:S03]  /*04e0*/  I2F.RP R0, R7 ;  /* 0x0000000700007306 */ /* 0x000e260000209400 */
[C---:B------:R-:W-:Y:S01]  /*04f0*/  IMAD R94, R164.reuse, 0x2, R95 ;  /* 0x00000002a45e7824 */ /* 0x040fe200078e025f */
[----:B------:R-:W1:Y:S03]  /*0500*/  LDS R11, [UR9] ;  /* 0x00000009ff0b7984 */ /* 0x000e660008000800 */
[----:B------:R-:W-:-:S04]  /*0510*/  IMAD R93, R164, 0x2, R94 ;  /* 0x00000002a45d7824 */ /* 0x000fc800078e025e */
[----:B------:R-:W-:Y:S01]  /*0520*/  IMAD R92, R164, 0x2, R93 ;  /* 0x00000002a45c7824 */ /* 0x000fe200078e025d */
[----:B0-----:R-:W0:Y:S02]  /*0530*/  MUFU.RCP R0, R0 ;  /* 0x0000000000007308 */ /* 0x001e240000001000 */
[----:B0-----:R-:W-:Y:S02]  /*0540*/  VIADD R2, R0, 0xffffffe ;  /* 0x0ffffffe00027836 */ /* 0x001fe40000000000 */
[----:B------:R-:W-:-:S04]  /*0550*/  IMAD.MOV R0, RZ, RZ, -R10 ;  /* 0x000000ffff007224 */ /* 0x000fc800078e0a0a */
[----:B------:R0:W2:Y:S02]  /*0560*/  F2I.FTZ.U32.TRUNC.NTZ R3, R2 ;  /* 0x0000000200037305 */ /* 0x0000a4000021f000 */
[----:B0-----:R-:W-:Y:S01]  /*0570*/  IMAD.MOV.U32 R2, RZ, RZ, RZ ;  /* 0x000000ffff027224 */ /* 0x001fe200078e00ff */
[----:B-1----:R-:W-:Y:S01]  /*0580*/  R2UR UR8, R11 ;  /* 0x000000000b0872ca */ /* 0x002fe200000e0000 */
[----:B--2---:R-:W-:-:S04]  /*0590*/  IMAD.MOV R6, RZ, RZ, -R3 ;  /* 0x000000ffff067224 */ /* 0x004fc800078e0a03 */
[----:B------:R-:W-:Y:S02]  /*05a0*/  IMAD R9, R6, R7, RZ ;  /* 0x0000000706097224 */ /* 0x000fe400078e02ff */
[----:B------:R-:W-:Y:S02]  /*05b0*/  IMAD.MOV.U32 R6, RZ, RZ, R8 ;  /* 0x000000ffff067224 */ /* 0x000fe400078e0008 */
[----:B------:R-:W-:-:S06]  /*05c0*/  IMAD.HI.U32 R3, R3, R9, R2 ;  /* 0x0000000903037227 */ /* 0x000fcc00078e0002 */
[----:B------:R-:W-:-:S04]  /*05d0*/  IMAD.HI.U32 R3, R3, R6, RZ ;  /* 0x0000000603037227 */ /* 0x000fc800078e00ff */
[----:B------:R-:W-:Y:S01]  /*05e0*/  IMAD R0, R3, R0, R6 ;  /* 0x0000000003007224 */ /* 0x000fe200078e0206 */
[----:B------:R-:W-:Y:S04]  /*05f0*/  BAR.SYNC.DEFER_BLOCKING 0x0 ;  /* 0x0000000000007b1d */ /* 0x000fe80000010000 */
[----:B------:R-:W-:-:S13]  /*0600*/  ISETP.GT.U32.AND P1, PT, R7, R0, PT ;  /* 0x000000000700720c */ /* 0x000fda0003f24070 */
[----:B------:R-:W-:Y:S02]  /*0610*/  @!P1 IMAD.IADD R0, R0, 0x1, -R7 ;  /* 0x0000000100009824 */ /* 0x000fe400078e0a07 */
[----:B------:R-:W-:Y:S01]  /*0620*/  @!P1 VIADD R3, R3, 0x1 ;  /* 0x0000000103039836 */ /* 0x000fe20000000000 */
[----:B------:R-:W-:Y:S02]  /*0630*/  ISETP.NE.AND P1, PT, R4, RZ, PT ;  /* 0x000000ff0400720c */ /* 0x000fe40003f25270 */
[----:B------:R-:W-:Y:S02]  /*0640*/  ISETP.GE.U32.AND P0, PT, R0, R7, PT ;  /* 0x000000070000720c */ /* 0x000fe40003f06070 */
[----:B------:R-:W-:-:S04]  /*0650*/  LOP3.LUT R0, R5, R4, RZ, 0x3c, !PT ;  /* 0x0000000405007212 */ /* 0x000fc800078e3cff */
[----:B------:R-:W-:Y:S01]  /*0660*/  ISETP.GE.AND P2, PT, R0, RZ, PT ;  /* 0x000000ff0000720c */ /* 0x000fe20003f46270 */
[----:B------:R-:W-:-:S06]  /*0670*/  VIADD R0, R50, 0x3f ;  /* 0x0000003f32007836 */ /* 0x000fcc0000000000 */
[----:B------:R-:W-:-:S04]  /*0680*/  @P0 VIADD R3, R3, 0x1 ;  /* 0x0000000103030836 */ /* 0x000fc80000000000 */
[----:B------:R-:W-:Y:S01]  /*0690*/  IMAD.MOV.U32 R2, RZ, RZ, R3 ;  /* 0x000000ffff027224 */ /* 0x000fe200078e0003 */
[----:B------:R-:W-:-:S03]  /*06a0*/  SHF.R.S32.HI R3, RZ, 0x1f, R0 ;  /* 0x0000001fff037819 */ /* 0x000fc60000011400 */
[----:B------:R-:W-:Y:S01]  /*06b0*/  @!P2 IMAD.MOV R2, RZ, RZ, -R2 ;  /* 0x000000ffff02a224 */ /* 0x000fe200078e0a02 */
[----:B------:R-:W-:Y:S02]  /*06c0*/  @!P1 LOP3.LUT R2, RZ, R4, RZ, 0x33, !PT ;  /* 0x00000004ff029212 */ /* 0x000fe400078e33ff */
[----:B------:R-:W-:-:S03]  /*06d0*/  LEA.HI R3, R3, R0, RZ, 0x6 ;  /* 0x0000000003037211 */ /* 0x000fc600078f30ff */
[----:B------:R-:W-:Y:S02]  /*06e0*/  IMAD.SHL.U32 R12, R2, 0x8, RZ ;  /* 0x00000008020c7824 */ /* 0x000fe400078e00ff */
[----:B------:R-:W-:-:S03]  /*06f0*/  IMAD.MOV R2, RZ, RZ, -R2 ;  /* 0x000000ffff027224 */ /* 0x000fc600078e0a02 */
[----:B------:R-:W-:Y:S01]  /*0700*/  LEA.HI.SX32 R3, R3, -R12, 0x1a ;  /* 0x8000000c03037211 */ /* 0x000fe200078fd2ff */
[----:B------:R-:W-:Y:S01]  /*0710*/  IMAD R15, R4, R2, R5 ;  /* 0x00000002040f7224 */ /* 0x000fe200078e0205 */
[----:B------:R-:W-:Y:S01]  /*0720*/  IABS R4, R51 ;  /* 0x0000003300047213 */ /* 0x000fe20000000000 */
[----:B------:R-:W-:Y:S01]  /*0730*/  IMAD.MOV.U32 R2, RZ, RZ, RZ ;  /* 0x000000ffff027224 */ /* 0x000fe200078e00ff */
[----:B------:R-:W-:Y:S02]  /*0740*/  VIMNMX R10, PT, PT, R3, 0x8, PT ;  /* 0x00000008030a7848 */ /* 0x000fe40003fe0100 */
[----:B------:R-:W-:Y:S02]  /*0750*/  IABS R9, R15 ;  /* 0x0000000f00097213 */ /* 0x000fe40000000000 */
[----:B------:R-:W-:-:S04]  /*0760*/  IABS R7, R10 ;  /* 0x0000000a00077213 */ /* 0x000fc80000000000 */
[----:B------:R-:W0:Y:S08]  /*0770*/  I2F.RP R0, R7 ;  /* 0x0000000700007306 */ /* 0x000e300000209400 */
[----:B0-----:R-:W0:Y:S02]  /*0780*/  MUFU.RCP R0, R0 ;  /* 0x0000000000007308 */ /* 0x001e240000001000 */
[----:B0-----:R-:W-:Y:S01]  /*0790*/  VIADD R3, R0, 0xffffffe ;  /* 0x0ffffffe00037836 */ /* 0x001fe20000000000 */
[----:B------:R-:W-:-:S05]  /*07a0*/  IABS R0, R10 ;  /* 0x0000000a00007213 */ /* 0x000fca0000000000 */
[----:B------:R-:W0:Y:S01]  /*07b0*/  F2I.FTZ.U32.TRUNC.NTZ R3, R3 ;  /* 0x0000000300037305 */ /* 0x000e22000021f000 */
[----:B------:R-:W-:Y:S02]  /*07c0*/  IMAD.MOV R0, RZ, RZ, -R0 ;  /* 0x000000ffff007224 */ /* 0x000fe400078e0a00 */
[----:B0-----:R-:W-:-:S04]  /*07d0*/  IMAD.MOV R6, RZ, RZ, -R3 ;  /* 0x000000ffff067224 */ /* 0x001fc800078e0a03 */
[----:B------:R-:W-:Y:S02]  /*07e0*/  IMAD R5, R6, R7, RZ ;  /* 0x0000000706057224 */ /* 0x000fe400078e02ff */
[----:B------:R-:W0:Y:S02]  /*07f0*/  I2F.RP R6, R4 ;  /* 0x0000000400067306 */ /* 0x000e240000209400 */
[----:B------:R-:W-:Y:S01]  /*0800*/  IMAD.HI.U32 R2, R3, R5, R2 ;  /* 0x0000000503027227 */ /* 0x000fe200078e0002 */
[----:B------:R-:W-:-:S05]  /*0810*/  IABS R3, R50 ;  /* 0x0000003200037213 */ /* 0x000fca0000000000 */
[----:B------:R-:W-:Y:S01]  /*0820*/  IMAD.HI.U32 R2, R2, R9, RZ ;  /* 0x0000000902027227 */ /* 0x000fe200078e00ff */
[----:B------:R-:W1:Y:S03]  /*0830*/  I2F.RP R5, R3 ;  /* 0x0000000300057306 */ /* 0x000e660000209400 */
[----:B------:R-:W-:-:S05]  /*0840*/  IMAD R0, R2, R0, R9 ;  /* 0x0000000002007224 */ /* 0x000fca00078e0209 */
[----:B------:R-:W-:Y:S01]  /*0850*/  ISETP.GT.U32.AND P1, PT, R7, R0, PT ;  /* 0x000000000700720c */ /* 0x000fe20003f24070 */
[----:B0-----:R-:W0:Y:S08]  /*0860*/  MUFU.RCP R6, R6 ;  /* 0x0000000600067308 */ /* 0x001e300000001000 */
[----:B-1----:R-:W1:Y:S04]  /*0870*/  MUFU.RCP R5, R5 ;  /* 0x0000000500057308 */ /* 0x002e680000001000 */
[----:B------:R-:W-:-:S02]  /*0880*/  @!P1 IMAD.IADD R0, R0, 0x1, -R7 ;  /* 0x0000000100009824 */ /* 0x000fc400078e0a07 */
[----:B------:R-:W-:Y:S01]  /*0890*/  @!P1 VIADD R2, R2, 0x1 ;  /* 0x0000000102029836 */ /* 0x000fe20000000000 */
[----:B------:R-:W-:Y:S02]  /*08a0*/  ISETP.NE.AND P1, PT, R10, RZ, PT ;  /* 0x000000ff0a00720c */ /* 0x000fe40003f25270 */
[----:B------:R-:W-:Y:S01]  /*08b0*/  ISETP.GE.U32.AND P0, PT, R0, R7, PT ;  /* 0x000000070000720c */ /* 0x000fe20003f06070 */
[----:B0-----:R-:W-:Y:S01]  /*08c0*/  VIADD R8, R6, 0xffffffe ;  /* 0x0ffffffe06087836 */ /* 0x001fe20000000000 */
[----:B------:R-:W-:Y:S01]  /*08d0*/  LOP3.LUT R0, R15, R10, RZ, 0x3c, !PT ;  /* 0x0000000a0f007212 */ /* 0x000fe200078e3cff */
[----:B------:R-:W-:Y:S02]  /*08e0*/  IMAD.MOV.U32 R6, RZ, RZ, RZ ;  /* 0x000000ffff067224 */ /* 0x000fe400078e00ff */
[----:B------:R0:W2:Y:S01]  /*08f0*/  F2I.FTZ.U32.TRUNC.NTZ R9, R8 ;  /* 0x0000000800097305 */ /* 0x0000a2000021f000 */
[----:B------:R-:W-:Y:S01]  /*0900*/  ISETP.GE.AND P2, PT, R0, RZ, PT ;  /* 0x000000ff0000720c */ /* 0x000fe20003f46270 */
[----:B------:R-:W-:-:S02]  /*0910*/  IMAD.SHL.U32 R0, R151, 0x200000, RZ ;  /* 0x0020000097007824 */ /* 0x000fc400078e00ff */
[----:B-1----:R-:W-:-:S03]  /*0920*/  VIADD R5, R5, 0xffffffe ;  /* 0x0ffffffe05057836 */ /* 0x002fc60000000000 */
[----:B------:R-:W-:Y:S01]  /*0930*/  LOP3.LUT R0, R0, 0x600000, RZ, 0xc0, !PT ;  /* 0x0060000000007812 */ /* 0x000fe200078ec0ff */
[----:B------:R-:W-:Y:S01]  /*0940*/  @P0 VIADD R2, R2, 0x1 ;  /* 0x0000000102020836 */ /* 0x000fe20000000000 */
[----:B------:R1:W3:Y:S01]  /*0950*/  F2I.FTZ.U32.TRUNC.NTZ R7, R5 ;  /* 0x0000000500077305 */ /* 0x0002e2000021f000 */
[----:B0-----:R-:W-:Y:S01]  /*0960*/  IMAD.MOV.U32 R8, RZ, RZ, RZ ;  /* 0x000000ffff087224 */ /* 0x001fe200078e00ff */
[----:B------:R-:W-:-:S03]  /*0970*/  R2UR UR10, R0 ;  /* 0x00000000000a72ca */ /* 0x000fc600000e0000 */
[----:B------:R-:W-:Y:S01]  /*0980*/  @!P2 IMAD.MOV R2, RZ, RZ, -R2 ;  /* 0x000000ffff02a224 */ /* 0x000fe200078e0a02 */
[----:B------:R-:W-:Y:S01]  /*0990*/  @!P1 LOP3.LUT R2, RZ, R10, RZ, 0x33, !PT ;  /* 0x0000000aff029212 */ /* 0x000fe200078e33ff */
[----:B--2---:R-:W-:-:S03]  /*09a0*/  IMAD.MOV R13, RZ, RZ, -R9 ;  /* 0x000000ffff0d7224 */ /* 0x004fc600078e0a09 */
[----:B------:R-:W-:Y:S01]  /*09b0*/  PRMT R0, R40, 0x6540, R2 ;  /* 0x0000654028007816 */ /* 0x000fe20000000002 */
[----:B------:R-:W-:Y:S02]  /*09c0*/  IMAD R11, R13, R4, RZ ;  /* 0x000000040d0b7224 */ /* 0x000fe400078e02ff */
[----:B------:R-:W-:Y:S01]  /*09d0*/  IMAD.SHL.U32 R87, R2, 0x100, RZ ;  /* 0x0000010002577824 */ /* 0x000fe200078e00ff */
[----:B------:R-:W-:Y:S01]  /*09e0*/  LOP3.LUT R14, R0, 0xfe, RZ, 0xfc, !PT ;  /* 0x000000fe000e7812 */ /* 0x000fe200078efcff */
[----:B------:R-:W-:Y:S01]  /*09f0*/  IMAD.HI.U32 R86, R9, R11, R8 ;  /* 0x0000000b09567227 */ /* 0x000fe200078e0008 */
[----:B------:R-:W-:Y:S01]  /*0a00*/  IABS R85, R0 ;  /* 0x0000000000557213 */ /* 0x000fe20000000000 */
[----:B------:R-:W-:Y:S01]  /*0a10*/  UIADD3 UR10, UPT, UPT, UR8, UR10, URZ ;  /* 0x0000000a080a7290 */ /* 0x000fe2000fffe0ff */
[----:B------:R-:W-:Y:S01]  /*0a20*/  IABS R13, R14 ;  /* 0x0000000e000d7213 */ /* 0x000fe20000000000 */
[----:B-1----:R-:W-:Y:S01]  /*0a30*/  IMAD.MOV R5, RZ, RZ, -R2 ;  /* 0x000000ffff057224 */ /* 0x002fe200078e0a02 */
[C-C-:B------:R-:W-:Y:S01]  /*0a40*/  LOP3.LUT R157, R87.reuse, 0x2, R40.reuse, 0xfe, !PT ;  /* 0x00000002579d7812 */ /* 0x140fe200078efe28 */
[----:B---3--:R-:W-:Y:S01]  /*0a50*/  IMAD.MOV R2, RZ, RZ, -R7 ;  /* 0x000000ffff027224 */ /* 0x008fe200078e0a07 */
[C-C-:B------:R-:W-:Y:S01]  /*0a60*/  LOP3.LUT R17, R87.reuse, 0xa, R40.reuse, 0xfe, !PT ;  /* 0x0000000a57117812 */ /* 0x140fe200078efe28 */
[C---:B------:R-:W-:Y:S01]  /*0a70*/  IMAD.HI.U32 R9, R86.reuse, R13, RZ ;  /* 0x0000000d56097227 */ /* 0x040fe200078e00ff */
[----:B------:R-:W-:Y:S01]  /*0a80*/  IABS R83, R157 ;  /* 0x0000009d00537213 */ /* 0x000fe20000000000 */
[----:B------:R0:W-:Y:S01]  /*0a90*/  STL [R1+0x3c0], R14 ;  /* 0x0003c00e01007387 */ /* 0x0001e20000100800 */
[C-C-:B------:R-:W-:Y:S01]  /*0aa0*/  LOP3.LUT R18, R87.reuse, 0x4, R40.reuse, 0xfe, !PT ;  /* 0x0000000457127812 */ /* 0x140fe200078efe28 */
[----:B------:R-:W-:Y:S01]  /*0ab0*/  IMAD.MOV R9, RZ, RZ, -R9 ;  /* 0x000000ffff097224 */ /* 0x000fe200078e0a09 */
[C-C-:B------:R-:W-:Y:S01]  /*0ac0*/  LOP3.LUT R104, R87.reuse, 0x8, R40.reuse, 0xfe, !PT ;  /* 0x0000000857687812 */ /* 0x140fe200078efe28 */
[----:B------:R-:W-:Y:S01]  /*0ad0*/  IMAD.HI.U32 R8, R86, R83, RZ ;  /* 0x0000005356087227 */ /* 0x000fe200078e00ff */
[C---:B------:R-:W-:Y:S01]  /*0ae0*/  LOP3.LUT R16, R87.reuse, 0xc, R40, 0xfe, !PT ;  /* 0x0000000c57107812 */ /* 0x040fe200078efe28 */
[----:B------:R-:W-:Y:S01]  /*0af0*/  STL [R1+0x300], R157 ;  /* 0x0003009d01007387 */ /* 0x000fe20000100800 */
[----:B------:R-:W-:Y:S01]  /*0b00*/  IABS R81, R104 ;  /* 0x0000006800517213 */ /* 0x000fe20000000000 */
[----:B------:R-:W-:Y:S01]  /*0b10*/  IMAD R5, R10, R5, R15 ;  /* 0x000000050a057224 */ /* 0x000fe200078e020f */
[----:B------:R-:W-:Y:S01]  /*0b20*/  IABS R79, R16 ;  /* 0x00000010004f7213 */ /* 0x000fe20000000000 */
[----:B------:R-:W-:Y:S01]  /*0b30*/  IMAD.MOV.U32 R10, RZ, RZ, R2 ;  /* 0x000000ffff0a7224 */ /* 0x000fe200078e0002 */
[----:B0-----:R-:W-:Y:S01]  /*0b40*/  LOP3.LUT R14, R87, 0x10, R40, 0xfe, !PT ;  /* 0x00000010570e7812 */ /* 0x001fe200078efe28 */
[----:B------:R-:W-:Y:S01]  /*0b50*/  IMAD R84, R4, R9, R13 ;  /* 0x0000000904547224 */ /* 0x000fe200078e020d */
[----:B------:R-:W-:Y:S01]  /*0b60*/  IABS R13, R17 ;  /* 0x00000011000d7213 */ /* 0x000fe20000000000 */
[----:B------:R-:W-:Y:S01]  /*0b70*/  IMAD.MOV R8, RZ, RZ, -R8 ;  /* 0x000000ffff087224 */ /* 0x000fe200078e0a08 */
[----:B------:R-:W-:Y:S01]  /*0b80*/  STL [R1+0x304], R18 ;  /* 0x0003041201007387 */ /* 0x000fe20000100800 */
[----:B------:R-:W-:Y:S01]  /*0b90*/  IMAD.HI.U32 R2, R86, R85, RZ ;  /* 0x0000005556027227 */ /* 0x000fe200078e00ff */
[----:B------:R-:W-:-:S02]  /*0ba0*/  IABS R15, R14 ;  /* 0x0000000e000f7213 */ /* 0x000fc40000000000 */
[----:B------:R-:W-:Y:S01]  /*0bb0*/  STL [R1+0x310], R104 ;  /* 0x0003106801007387 */ /* 0x000fe20000100800 */
[----:B------:R-:W-:Y:S01]  /*0bc0*/  IMAD R11, R10, R3, RZ ;  /* 0x000000030a0b7224 */ /* 0x000fe200078e02ff */
[C---:B------:R-:W-:Y:S01]  /*0bd0*/  LOP3.LUT R106, R87.reuse, 0x18, R40, 0xfe, !PT ;  /* 0x00000018576a7812 */ /* 0x040fe200078efe28 */
[----:B------:R-:W-:Y:S01]  /*0be0*/  IMAD R83, R4, R8, R83 ;  /* 0x0000000804537224 */ /* 0x000fe200078e0253 */
[----:B------:R-:W-:Y:S01]  /*0bf0*/  STL [R1+0x37c], R17 ;  /* 0x00037c1101007387 */ /* 0x000fe20000100800 */
[----:B------:R-:W-:Y:S01]  /*0c00*/  IMAD.MOV R10, RZ, RZ, -R2 ;  /* 0x000000ffff0a7224 */ /* 0x000fe200078e0a02 */
[----:B------:R-:W-:Y:S01]  /*0c10*/  LOP3.LUT R107, R87, 0x14, R40, 0xfe, !PT ;  /* 0x00000014576b7812 */ /* 0x000fe200078efe28 */
[C---:B------:R-:W-:Y:S01]  /*0c20*/  IMAD.HI.U32 R8, R86.reuse, R13, RZ ;  /* 0x0000000d56087227 */ /* 0x040fe200078e00ff */
[----:B------:R0:W-:Y:S01]  /*0c30*/  STL [R1+0x378], R16 ;  /* 0x0003781001007387 */ /* 0x0001e20000100800 */
[----:B------:R-:W-:Y:S02]  /*0c40*/  IABS R75, R106 ;  /* 0x0000006a004b7213 */ /* 0x000fe40000000000 */
[----:B------:R-:W-:Y:S01]  /*0c50*/  IMAD.HI.U32 R2, R7, R11, R6 ;  /* 0x0000000b07027227 */ /* 0x000fe200078e0006 */
[----:B------:R-:W-:Y:S01]  /*0c60*/  IABS R11, R18 ;  /* 0x00000012000b7213 */ /* 0x000fe20000000000 */
[----:B------:R1:W-:Y:S01]  /*0c70*/  STL [R1+0x374], R14 ;  /* 0x0003740e01007387 */ /* 0x0003e20000100800 */
[C---:B------:R-:W-:Y:S01]  /*0c80*/  LOP3.LUT R109, R87.reuse, 0x12, R40, 0xfe, !PT ;  /* 0x00000012576d7812 */ /* 0x040fe200078efe28 */
[----:B------:R-:W-:Y:S01]  /*0c90*/  IMAD.MOV R8, RZ, RZ, -R8 ;  /* 0x000000ffff087224 */ /* 0x000fe200078e0a08 */
[C-C-:B------:R-:W-:Y:S01]  /*0ca0*/  LOP3.LUT R110, R87.reuse, 0x22, R40.reuse, 0xfe, !PT ;  /* 0x00000022576e7812 */ /* 0x140fe200078efe28 */
[C---:B------:R-:W-:Y:S01]  /*0cb0*/  IMAD.HI.U32 R9, R86.reuse, R79, RZ ;  /* 0x0000004f56097227 */ /* 0x040fe200078e00ff */
[----:B------:R-:W-:Y:S01]  /*0cc0*/  IABS R77, R109 ;  /* 0x0000006d004d7213 */ /* 0x000fe20000000000 */
[----:B------:R-:W-:Y:S01]  /*0cd0*/  STL [R1+0x370], R109 ;  /* 0x0003706d01007387 */ /* 0x000fe20000100800 */
[C-C-:B0-----:R-:W-:Y:S01]  /*0ce0*/  LOP3.LUT R16, R87.reuse, 0x20, R40.reuse, 0xfe, !PT ;  /* 0x0000002057107812 */ /* 0x141fe200078efe28 */
[----:B------:R-:W-:Y:S01]  /*0cf0*/  IMAD.HI.U32 R6, R86, R11, RZ ;  /* 0x0000000b56067227 */ /* 0x000fe200078e00ff */
[C-C-:B------:R-:W-:Y:S01]  /*0d00*/  LOP3.LUT R139, R87.reuse, 0x34, R40.reuse, 0xfe, !PT ;  /* 0x00000034578b7812 */ /* 0x140fe200078efe28 */
[----:B------:R-:W-:Y:S01]  /*0d10*/  STL [R1+0x334], R107 ;  /* 0x0003346b01007387 */ /* 0x000fe20000100800 */
[----:B-1----:R-:W-:Y:S01]  /*0d20*/  LOP3.LUT R14, R87, 0x1a, R40, 0xfe, !PT ;  /* 0x0000001a570e7812 */ /* 0x002fe200078efe28 */
[C---:B------:R-:W-:Y:S01]  /*0d30*/  IMAD R80, R4.reuse, R8, R13 ;  /* 0x0000000804507224 */ /* 0x040fe200078e020d */
[----:B------:R-:W-:Y:S01]  /*0d40*/  IABS R71, R110 ;  /* 0x0000006e00477213 */ /* 0x000fe20000000000 */
[----:B------:R-:W-:Y:S01]  /*0d50*/  IMAD R85, R4, R10, R85 ;  /* 0x0000000a04557224 */ /* 0x000fe200078e0255 */
[----:B------:R-:W-:Y:S01]  /*0d60*/  IABS R13, R14 ;  /* 0x0000000e000d7213 */ /* 0x000fe20000000000 */
[----:B------:R-:W-:Y:S01]  /*0d70*/  IMAD.MOV R9, RZ, RZ, -R9 ;  /* 0x000000ffff097224 */ /* 0x000fe200078e0a09 */
[----:B------:R0:W-:Y:S01]  /*0d80*/  STL [R1+0x32c], R14 ;  /* 0x00032c0e01007387 */ /* 0x0001e20000100800 */
[----:B------:R-:W-:Y:S01]  /*0d90*/  IMAD.HI.U32 R10, R86, R15, RZ ;  /* 0x0000000f560a7227 */ /* 0x000fe200078e00ff */
[----:B------:R-:W-:-:S02]  /*0da0*/  LOP3.LUT R133, R0, 0x40, RZ, 0xfc, !PT ;  /* 0x0000004000857812 */ /* 0x000fc400078efcff */
[----:B------:R-:W-:Y:S01]  /*0db0*/  STL [R1+0x330], R106 ;  /* 0x0003306a01007387 */ /* 0x000fe20000100800 */
[----:B------:R-:W-:Y:S01]  /*0dc0*/  IMAD.MOV R6, RZ, RZ, -R6 ;  /* 0x000000ffff067224 */ /* 0x000fe200078e0a06 */
[----:B------:R-:W-:Y:S01]  /*0dd0*/  LOP3.LUT R123, R0, 0x42, RZ, 0xfc, !PT ;  /* 0x00000042007b7812 */ /* 0x000fe200078efcff */
[----:B------:R-:W-:Y:S01]  /*0de0*/  IMAD.HI.U32 R7, R86, R81, RZ ;  /* 0x0000005156077227 */ /* 0x000fe200078e00ff */
[C-C-:B------:R-:W-:Y:S02]  /*0df0*/  LOP3.LUT R136, R87.reuse, 0x38, R40.reuse, 0xfe, !PT ;  /* 0x0000003857887812 */ /* 0x140fe400078efe28 */
[C-C-:B0-----:R-:W-:Y:S01]  /*0e00*/  LOP3.LUT R14, R87.reuse, 0x28, R40.reuse, 0xfe, !PT ;  /* 0x00000028570e7812 */ /* 0x141fe200078efe28 */
[----:B------:R-:W-:Y:S01]  /*0e10*/  IMAD R79, R4, R9, R79 ;  /* 0x00000009044f7224 */ /* 0x000fe200078e024f */
[----:B------:R-:W-:Y:S01]  /*0e20*/  LOP3.LUT R135, R87, 0x3a, R40, 0xfe, !PT ;  /* 0x0000003a57877812 */ /* 0x000fe200078efe28 */
[----:B------:R-:W-:Y:S01]  /*0e30*/  IMAD.MOV R10, RZ, RZ, -R10 ;  /* 0x000000ffff0a7224 */ /* 0x000fe200078e0a0a */
[----:B------:R-:W-:Y:S01]  /*0e40*/  IABS R69, R14 ;  /* 0x0000000e00457213 */ /* 0x000fe20000000000 */
[----:B------:R-:W-:Y:S01]  /*0e50*/  IMAD.HI.U32 R9, R86, R13, RZ ;  /* 0x0000000d56097227 */ /* 0x000fe200078e00ff */
[----:B------:R-:W-:-:S02]  /*0e60*/  IABS R55, R123 ;  /* 0x0000007b00377213 */ /* 0x000fc40000000000 */
[----:B------:R-:W-:Y:S01]  /*0e70*/  IABS R59, R136 ;  /* 0x00000088003b7213 */ /* 0x000fe20000000000 */
[C---:B------:R-:W-:Y:S01]  /*0e80*/  IMAD R82, R4.reuse, R6, R11 ;  /* 0x0000000604527224 */ /* 0x040fe200078e020b */
[----:B------:R-:W-:Y:S01]  /*0e90*/  IABS R11, R107 ;  /* 0x0000006b000b7213 */ /* 0x000fe20000000000 */
[----:B------:R-:W-:Y:S01]  /*0ea0*/  IMAD.MOV R7, RZ, RZ, -R7 ;  /* 0x000000ffff077224 */ /* 0x000fe200078e0a07 */
[C-C-:B------:R-:W-:Y:S01]  /*0eb0*/  LOP3.LUT R134, R87.reuse, 0x3c, R40.reuse, 0xfe, !PT ;  /* 0x0000003c57867812 */ /* 0x140fe200078efe28 */
[----:B------:R-:W-:Y:S01]  /*0ec0*/  IMAD R78, R4, R10, R15 ;  /* 0x0000000a044e7224 */ /* 0x000fe200078e020f */
[----:B------:R-:W-:Y:S01]  /*0ed0*/  LOP3.LUT R15, R87, 0x24, R40, 0xfe, !PT ;  /* 0x00000024570f7812 */ /* 0x000fe200078efe28 */
[----:B------:R-:W-:Y:S01]  /*0ee0*/  IMAD.MOV R9, RZ, RZ, -R9 ;  /* 0x000000ffff097224 */ /* 0x000fe200078e0a09 */
[----:B------:R-:W-:Y:S01]  /*0ef0*/  LOP3.LUT R122, R0, 0x50, RZ, 0xfc, !PT ;  /* 0x00000050007a7812 */ /* 0x000fe200078efcff */
[----:B------:R-:W-:Y:S01]  /*0f00*/  IMAD.HI.U32 R8, R86, R75, RZ ;  /* 0x0000004b56087227 */ /* 0x000fe200078e00ff */
[----:B------:R-:W-:-:S02]  /*0f10*/  LOP3.LUT R132, R0, 0x44, RZ, 0xfc, !PT ;  /* 0x0000004400847812 */ /* 0x000fc400078efcff */
[----:B------:R-:W-:Y:S01]  /*0f20*/  IABS R57, R134 ;  /* 0x0000008600397213 */ /* 0x000fe20000000000 */
[----:B------:R-:W-:Y:S01]  /*0f30*/  IMAD R81, R4, R7, R81 ;  /* 0x0000000704517224 */ /* 0x000fe200078e0251 */
[----:B------:R-:W-:Y:S01]  /*0f40*/  LOP3.LUT R130, R0, 0x4c, RZ, 0xfc, !PT ;  /* 0x0000004c00827812 */ /* 0x000fe200078efcff */
[----:B------:R-:W-:Y:S01]  /*0f50*/  IMAD.HI.U32 R7, R86, R11, RZ ;  /* 0x0000000b56077227 */ /* 0x000fe200078e00ff */
[----:B------:R-:W-:Y:S02]  /*0f60*/  LOP3.LUT R105, R0, 0x4a, RZ, 0xfc, !PT ;  /* 0x0000004a00697812 */ /* 0x000fe400078efcff */
[----:B------:R-:W-:Y:S01]  /*0f70*/  IABS R49, R130 ;  /* 0x0000008200317213 */ /* 0x000fe20000000000 */
[----:B------:R-:W-:Y:S01]  /*0f80*/  IMAD R74, R4, R9, R13 ;  /* 0x00000009044a7224 */ /* 0x000fe200078e020d */
[----:B------:R-:W-:Y:S01]  /*0f90*/  IABS R13, R15 ;  /* 0x0000000f000d7213 */ /* 0x000fe20000000000 */
[----:B------:R-:W-:Y:S01]  /*0fa0*/  IMAD.MOV R8, RZ, RZ, -R8 ;  /* 0x000000ffff087224 */ /* 0x000fe200078e0a08 */
[----:B------:R-:W-:Y:S01]  /*0fb0*/  LOP3.LUT R113, R0, 0x52, RZ, 0xfc, !PT ;  /* 0x0000005200717812 */ /* 0x000fe200078efcff */
[----:B------:R-:W-:Y:S01]  /*0fc0*/  IMAD.IADD R5, R12, 0x1, R5 ;  /* 0x000000010c057824 */ /* 0x000fe200078e0205 */
[----:B------:R-:W-:Y:S01]  /*0fd0*/  LOP3.LUT R12, R87, 0x1c, R40, 0xfe, !PT ;  /* 0x0000001c570c7812 */ /* 0x000fe200078efe28 */
[----:B------:R-:W-:Y:S01]  /*0fe0*/  IMAD.MOV R7, RZ, RZ, -R7 ;  /* 0x000000ffff077224 */ /* 0x000fe200078e0a07 */
[----:B------:R-:W-:Y:S01]  /*0ff0*/  LOP3.LUT R131, R0, 0x48, RZ, 0xfc, !PT ;  /* 0x0000004800837812 */ /* 0x000fe200078efcff */
[----:B------:R-:W-:Y:S01]  /*1000*/  IMAD.HI.U32 R6, R86, R77, RZ ;  /* 0x0000004d56067227 */ /* 0x000fe200078e00ff */
[----:B------:R-:W-:Y:S01]  /*1010*/  IABS R73, R12 ;  /* 0x0000000c00497213 */ /* 0x000fe20000000000 */
[----:B------:R0:W-:Y:S01]  /*1020*/  STL [R1+0x328], R12 ;  /* 0x0003280c01007387 */ /* 0x0001e20000100800 */
[----:B------:R-:W-:Y:S01]  /*1030*/  IABS R47, R113 ;  /* 0x00000071002f7213 */ /* 0x000fe20000000000 */
[----:B------:R-:W-:Y:S01]  /*1040*/  IMAD R75, R4, R8, R75 ;  /* 0x00000008044b7224 */ /* 0x000fe200078e024b */
[----:B------:R-:W-:Y:S01]  /*1050*/  LOP3.LUT R128, R0, 0x5a, RZ, 0xfc, !PT ;  /* 0x0000005a00807812 */ /* 0x000fe200078efcff */
[----:B------:R-:W-:Y:S01]  /*1060*/  IMAD.HI.U32 R8, R86, R13, RZ ;  /* 0x0000000d56087227 */ /* 0x000fe200078e00ff */
[----:B------:R1:W-:Y:S01]  /*1070*/  STL [R1+0x36c], R16 ;  /* 0x00036c1001007387 */ /* 0x0003e20000100800 */
[----:B------:R-:W-:-:S02]  /*1080*/  IABS R53, R131 ;  /* 0x0000008300357213 */ /* 0x000fc40000000000 */
[----:B------:R-:W-:Y:S01]  /*1090*/  IMAD R76, R4, R7, R11 ;  /* 0x00000007044c7224 */ /* 0x000fe200078e020b */
[----:B------:R-:W-:Y:S01]  /*10a0*/  IABS R11, R16 ;  /* 0x00000010000b7213 */ /* 0x000fe20000000000 */
[----:B------:R-:W-:Y:S01]  /*10b0*/  IMAD.MOV R6, RZ, RZ, -R6 ;  /* 0x000000ffff067224 */ /* 0x000fe200078e0a06 */
[C---:B0-----:R-:W-:Y:S01]  /*10c0*/  LOP3.LUT R12, R87.reuse, 0x2a, R40, 0xfe, !PT ;  /* 0x0000002a570c7812 */ /* 0x041fe200078efe28 */
[----:B------:R-:W-:Y:S01]  /*10d0*/  IMAD.MOV R8, RZ, RZ, -R8 ;  /* 0x000000ffff087224 */ /* 0x000fe200078e0a08 */
[----:B------:R-:W-:Y:S01]  /*10e0*/  STL [R1+0x368], R110 ;  /* 0x0003686e01007387 */ /* 0x000fe20000100800 */
[----:B------:R-:W-:Y:S01]  /*10f0*/  IMAD.HI.U32 R9, R86, R69, RZ ;  /* 0x0000004556097227 */ /* 0x000fe200078e00ff */
[----:B-1----:R-:W-:Y:S02]  /*1100*/  LOP3.LUT R16, R87, 0x2c, R40, 0xfe, !PT ;  /* 0x0000002c57107812 */ /* 0x002fe400078efe28 */
[----:B------:R0:W-:Y:S01]  /*1110*/  STL [R1+0x364], R15 ;  /* 0x0003640f01007387 */ /* 0x0001e20000100800 */
[----:B------:R-:W-:Y:S01]  /*1120*/  IMAD R77, R4, R6, R77 ;  /* 0x00000006044d7224 */ /* 0x000fe200078e024d */
[----:B------:R-:W-:Y:S01]  /*1130*/  IABS R65, R16 ;  /* 0x0000001000417213 */ /* 0x000fe20000000000 */
[----:B------:R-:W-:Y:S01]  /*1140*/  IMAD.HI.U32 R6, R86, R11, RZ ;  /* 0x0000000b56067227 */ /* 0x000fe200078e00ff */
[----:B------:R1:W-:Y:S01]  /*1150*/  STL [R1+0x360], R14 ;  /* 0x0003600e01007387 */ /* 0x0003e20000100800 */
[----:B------:R-:W-:-:S02]  /*1160*/  LOP3.LUT R127, R0, 0x60, RZ, 0xfc, !PT ;  /* 0x00000060007f7812 */ /* 0x000fc400078efcff */
[----:B------:R-:W-:Y:S01]  /*1170*/  IMAD R70, R4, R8, R13 ;  /* 0x0000000804467224 */ /* 0x000fe200078e020d */
[----:B------:R2:W-:Y:S01]  /*1180*/  STL [R1+0x35c], R12 ;  /* 0x00035c0c01007387 */ /* 0x0005e20000100800 */
[----:B------:R-:W-:Y:S01]  /*1190*/  IMAD.MOV R9, RZ, RZ, -R9 ;  /* 0x000000ffff097224 */ /* 0x000fe200078e0a09 */
[----:B0-----:R-:W-:Y:S01]  /*11a0*/  IABS R15, R12 ;  /* 0x0000000c000f7213 */ /* 0x001fe20000000000 */
[----:B------:R-:W-:Y:S01]  /*11b0*/  IMAD.MOV R6, RZ, RZ, -R6 ;  /* 0x000000ffff067224 */ /* 0x000fe200078e0a06 */
[----:B------:R-:W-:Y:S01]  /*11c0*/  IABS R13, R139 ;  /* 0x0000008b000d7213 */ /* 0x000fe20000000000 */
[----:B------:R-:W-:Y:S01]  /*11d0*/  IMAD.HI.U32 R7, R86, R71, RZ ;  /* 0x0000004756077227 */ /* 0x000fe200078e00ff */
[C-C-:B-1----:R-:W-:Y:S01]  /*11e0*/  LOP3.LUT R14, R87.reuse, 0x30, R40.reuse, 0xfe, !PT ;  /* 0x00000030570e7812 */ /* 0x142fe200078efe28 */
[----:B------:R-:W-:Y:S01]  /*11f0*/  STL [R1+0x358], R16 ;  /* 0x0003581001007387 */ /* 0x000fe20000100800 */
[----:B------:R-:W-:Y:S01]  /*1200*/  LOP3.LUT R108, R0, 0x54, RZ, 0xfc, !PT ;  /* 0x00000054006c7812 */ /* 0x000fe200078efcff */
[----:B------:R-:W-:Y:S01]  /*1210*/  IMAD R69, R4, R9, R69 ;  /* 0x0000000904457224 */ /* 0x000fe200078e0245 */
[----:B--2---:R-:W-:Y:S01]  /*1220*/  LOP3.LUT R12, R87, 0x32, R40, 0xfe, !PT ;  /* 0x00000032570c7812 */ /* 0x004fe200078efe28 */
[----:B------:R-:W-:Y:S01]  /*1230*/  IMAD.HI.U32 R9, R86, R13, RZ ;  /* 0x0000000d56097227 */ /* 0x000fe200078e00ff */
[----:B------:R-:W-:Y:S01]  /*1240*/  LOP3.LUT R111, R0, 0x5c, RZ, 0xfc, !PT ;  /* 0x0000005c006f7812 */ /* 0x000fe200078efcff */
[----:B------:R-:W-:Y:S01]  /*1250*/  STL [R1+0x354], R14 ;  /* 0x0003540e01007387 */ /* 0x000fe20000100800 */
[----:B------:R-:W-:Y:S01]  /*1260*/  IABS R61, R12 ;  /* 0x0000000c003d7213 */ /* 0x000fe20000000000 */
[----:B------:R-:W-:Y:S01]  /*1270*/  IMAD R72, R4, R6, R11 ;  /* 0x0000000604487224 */ /* 0x000fe200078e020b */
[----:B------:R-:W-:Y:S01]  /*1280*/  IABS R11, R14 ;  /* 0x0000000e000b7213 */ /* 0x000fe20000000000 */
[----:B------:R-:W-:Y:S01]  /*1290*/  IMAD.HI.U32 R10, R86, R73, RZ ;  /* 0x00000049560a7227 */ /* 0x000fe200078e00ff */
[----:B------:R-:W-:Y:S01]  /*12a0*/  IABS R43, R111 ;  /* 0x0000006f002b7213 */ /* 0x000fe20000000000 */
[----:B------:R0:W-:Y:S01]  /*12b0*/  STL [R1+0x350], R12 ;  /* 0x0003500c01007387 */ /* 0x0001e20000100800 */
[C---:B------:R-:W-:Y:S01]  /*12c0*/  LOP3.LUT R124, R0.reuse, 0x6c, RZ, 0xfc, !PT ;  /* 0x0000006c007c7812 */ /* 0x040fe200078efcff */
[----:B------:R-:W-:Y:S01]  /*12d0*/  IMAD.MOV R7, RZ, RZ, -R7 ;  /* 0x000000ffff077224 */ /* 0x000fe200078e0a07 */
[C---:B------:R-:W-:Y:S01]  /*12e0*/  LOP3.LUT R129, R0.reuse, 0x58, RZ, 0xfc, !PT ;  /* 0x0000005800817812 */ /* 0x040fe200078efcff */
[----:B------:R-:W-:Y:S01]  /*12f0*/  IMAD.MOV R9, RZ, RZ, -R9 ;  /* 0x000000ffff097224 */ /* 0x000fe200078e0a09 */
[----:B------:R-:W-:Y:S01]  /*1300*/  LOP3.LUT R125, R0, 0x6a, RZ, 0xfc, !PT ;  /* 0x0000006a007d7812 */ /* 0x000fe200078efcff */
[----:B------:R-:W-:Y:S01]  /*1310*/  IMAD.HI.U32 R8, R86, R61, RZ ;  /* 0x0000003d56087227 */ /* 0x000fe200078e00ff */
[----:B------:R-:W-:Y:S01]  /*1320*/  IABS R45, R129 ;  /* 0x00000081002d7213 */ /* 0x000fe20000000000 */
[----:B------:R-:W-:Y:S01]  /*1330*/  STL [R1+0x348], R139 ;  /* 0x0003488b01007387 */ /* 0x000fe20000100800 */
[----:B------:R-:W-:Y:S01]  /*1340*/  LOP3.LUT R138, R0, 0x68, RZ, 0xfc, !PT ;  /* 0x00000068008a7812 */ /* 0x000fe200078efcff */
[----:B------:R-:W-:Y:S01]  /*1350*/  IMAD.MOV R10, RZ, RZ, -R10 ;  /* 0x000000ffff0a7224 */ /* 0x000fe200078e0a0a */
[----:B------:R-:W-:Y:S01]  /*1360*/  IABS R37, R125 ;  /* 0x0000007d00257213 */ /* 0x000fe20000000000 */
[----:B------:R-:W-:Y:S01]  /*1370*/  IMAD R71, R4, R7, R71 ;  /* 0x0000000704477224 */ /* 0x000fe200078e0247 */
[----:B------:R-:W-:Y:S01]  /*1380*/  STL [R1+0x344], R136 ;  /* 0x0003448801007387 */ /* 0x000fe20000100800 */
[----:B------:R-:W-:Y:S01]  /*1390*/  IMAD.HI.U32 R7, R86, R11, RZ ;  /* 0x0000000b56077227 */ /* 0x000fe200078e00ff */
[----:B------:R-:W-:-:S02]  /*13a0*/  LOP3.LUT R112, R0, 0x64, RZ, 0xfc, !PT ;  /* 0x0000006400707812 */ /* 0x000fc400078efcff */
[----:B------:R-:W-:Y:S01]  /*13b0*/  STL [R1+0x340], R135 ;  /* 0x0003408701007387 */ /* 0x000fe20000100800 */
[C---:B------:R-:W-:Y:S01]  /*13c0*/  IMAD R60, R4.reuse, R9, R13 ;  /* 0x00000009043c7224 */ /* 0x040fe200078e020d */
[----:B------:R-:W-:Y:S01]  /*13d0*/  IABS R13, R133 ;  /* 0x00000085000d7213 */ /* 0x000fe20000000000 */
[----:B------:R-:W-:Y:S01]  /*13e0*/  IMAD.MOV R8, RZ, RZ, -R8 ;  /* 0x000000ffff087224 */ /* 0x000fe200078e0a08 */
[----:B------:R-:W-:Y:S01]  /*13f0*/  STL [R1+0x33c], R134 ;  /* 0x00033c8601007387 */ /* 0x000fe20000100800 */
[----:B------:R-:W-:Y:S01]  /*1400*/  IMAD R73, R4, R10, R73 ;  /* 0x0000000a04497224 */ /* 0x000fe200078e0249 */
[----:B------:R-:W-:Y:S01]  /*1410*/  LOP3.LUT R156, R0, 0x78, RZ, 0xfc, !PT ;  /* 0x00000078009c7812 */ /* 0x000fe200078efcff */
[C---:B------:R-:W-:Y:S01]  /*1420*/  IMAD.HI.U32 R10, R86.reuse, R15, RZ ;  /* 0x0000000f560a7227 */ /* 0x040fe200078e00ff */
[----:B------:R-:W-:Y:S01]  /*1430*/  STL [R1+0x338], R133 ;  /* 0x0003388501007387 */ /* 0x000fe20000100800 */
[----:B------:R-:W-:Y:S02]  /*1440*/  IABS R39, R112 ;  /* 0x0000007000277213 */ /* 0x000fe40000000000 */
[----:B------:R-:W-:Y:S01]  /*1450*/  IMAD.MOV R7, RZ, RZ, -R7 ;  /* 0x000000ffff077224 */ /* 0x000fe200078e0a07 */
[----:B------:R-:W-:Y:S01]  /*1460*/  STL [R1+0x450], R123 ;  /* 0x0004507b01007387 */ /* 0x000fe20000100800 */
[----:B------:R-:W-:Y:S01]  /*1470*/  IMAD.HI.U32 R6, R86, R65, RZ ;  /* 0x0000004156067227 */ /* 0x000fe200078e00ff */
[----:B------:R-:W-:-:S02]  /*1480*/  LOP3.LUT R126, R0, 0x62, RZ, 0xfc, !PT ;  /* 0x00000062007e7812 */ /* 0x000fc400078efcff */
[----:B------:R-:W-:Y:S01]  /*1490*/  STL [R1+0x464], R132 ;  /* 0x0004648401007387 */ /* 0x000fe20000100800 */
[----:B------:R-:W-:Y:S01]  /*14a0*/  IMAD R61, R4, R8, R61 ;  /* 0x00000008043d7224 */ /* 0x000fe200078e023d */
[----:B------:R-:W-:Y:S01]  /*14b0*/  LOP3.LUT R120, R0, 0x74, RZ, 0xfc, !PT ;  /* 0x0000007400787812 */ /* 0x000fe200078efcff */
[----:B------:R-:W-:Y:S01]  /*14c0*/  IMAD.HI.U32 R8, R86, R13, RZ ;  /* 0x0000000d56087227 */ /* 0x000fe200078e00ff */
[----:B------:R-:W-:Y:S01]  /*14d0*/  STL [R1+0x474], R131 ;  /* 0x0004748301007387 */ /* 0x000fe20000100800 */
[----:B------:R-:W-:Y:S02]  /*14e0*/  IABS R41, R126 ;  /* 0x0000007e00297213 */ /* 0x000fe40000000000 */
[----:B------:R-:W-:Y:S01]  /*14f0*/  IMAD.MOV R10, RZ, RZ, -R10 ;  /* 0x000000ffff0a7224 */ /* 0x000fe200078e0a0a */
[----:B------:R-:W-:Y:S01]  /*1500*/  STL [R1+0x470], R105 ;  /* 0x0004706901007387 */ /* 0x000fe20000100800 */
[----:B------:R-:W-:Y:S01]  /*1510*/  IMAD R64, R4, R7, R11 ;  /* 0x0000000704407224 */ /* 0x000fe200078e020b */
[----:B------:R-:W-:Y:S01]  /*1520*/  IABS R11, R135 ;  /* 0x00000087000b7213 */ /* 0x000fe20000000000 */
[----:B------:R-:W-:Y:S01]  /*1530*/  IMAD.MOV R6, RZ, RZ, -R6 ;  /* 0x000000ffff067224 */ /* 0x000fe200078e0a06 */
[----:B------:R-:W-:Y:S01]  /*1540*/  STL [R1+0x46c], R130 ;  /* 0x00046c8201007387 */ /* 0x000fe20000100800 */
[----:B------:R-:W-:Y:S01]  /*1550*/  IMAD.MOV R8, RZ, RZ, -R8 ;  /* 0x000000ffff087224 */ /* 0x000fe200078e0a08 */
[----:B------:R-:W-:Y:S01]  /*1560*/  LOP3.LUT R121, R0, 0x72, RZ, 0xfc, !PT ;  /* 0x0000007200797812 */ /* 0x000fe200078efcff */
[----:B------:R-:W-:Y:S01]  /*1570*/  IMAD R68, R4, R10, R15 ;  /* 0x0000000a04447224 */ /* 0x000fe200078e020f */
[----:B------:R-:W-:Y:S01]  /*1580*/  IABS R15, R132 ;  /* 0x00000084000f7213 */ /* 0x000fe20000000000 */
[----:B------:R-:W-:Y:S01]  /*1590*/  IMAD.HI.U32 R9, R86, R55, RZ ;  /* 0x0000003756097227 */ /* 0x000fe200078e00ff */
[----:B------:R-:W-:Y:S01]  /*15a0*/  STL [R1+0x468], R122 ;  /* 0x0004687a01007387 */ /* 0x000fe20000100800 */
[----:B------:R-:W-:-:S02]  /*15b0*/  IABS R33, R120 ;  /* 0x0000007800217213 */ /* 0x000fc40000000000 */
[----:B------:R-:W-:Y:S01]  /*15c0*/  IMAD.HI.U32 R10, R86, R59, RZ ;  /* 0x0000003b560a7227 */ /* 0x000fe200078e00ff */
[----:B------:R-:W-:Y:S01]  /*15d0*/  STL [R1+0x460], R113 ;  /* 0x0004607101007387 */ /* 0x000fe20000100800 */
[----:B------:R-:W-:Y:S02]  /*15e0*/  LOP3.LUT R137, R0, 0x70, RZ, 0xfc, !PT ;  /* 0x0000007000897812 */ /* 0x000fe400078efcff */
[----:B------:R-:W-:Y:S01]  /*15f0*/  IMAD R65, R4, R6, R65 ;  /* 0x0000000604417224 */ /* 0x000fe200078e0241 */
[----:B------:R-:W-:Y:S01]  /*1600*/  STL [R1+0x45c], R108 ;  /* 0x00045c6c01007387 */ /* 0x000fe20000100800 */
[----:B------:R-:W-:Y:S01]  /*1610*/  IMAD.HI.U32 R6, R86, R11, RZ ;  /* 0x0000000b56067227 */ /* 0x000fe200078e00ff */
[----:B------:R-:W-:Y:S02]  /*1620*/  LOP3.LUT R117, R0, 0x82, RZ, 0xfc, !PT ;  /* 0x0000008200757812 */ /* 0x000fe400078efcff */
[----:B------:R-:W-:Y:S01]  /*1630*/  STL [R1+0x458], R129 ;  /* 0x0004588101007387 */ /* 0x000fe20000100800 */
[----:B------:R-:W-:Y:S01]  /*1640*/  IMAD R56, R4, R8, R13 ;  /* 0x0000000804387224 */ /* 0x000fe200078e020d */
[----:B------:R-:W-:Y:S01]  /*1650*/  IABS R13, R122 ;  /* 0x0000007a000d7213 */ /* 0x000fe20000000000 */
[----:B------:R-:W-:Y:S01]  /*1660*/  IMAD.MOV R9, RZ, RZ, -R9 ;  /* 0x000000ffff097224 */ /* 0x000fe200078e0a09 */
[----:B------:R-:W-:Y:S01]  /*1670*/  STL [R1+0x454], R128 ;  /* 0x0004548001007387 */ /* 0x000fe20000100800 */
[----:B------:R-:W-:Y:S01]  /*1680*/  IMAD.MOV R10, RZ, RZ, -R10 ;  /* 0x000000ffff0a7224 */ /* 0x000fe200078e0a0a */
[----:B------:R-:W-:Y:S01]  /*1690*/  IABS R35, R137 ;  /* 0x0000008900237213 */ /* 0x000fe20000000000 */
[----:B------:R-:W-:Y:S01]  /*16a0*/  IMAD.MOV R6, RZ, RZ, -R6 ;  /* 0x000000ffff067224 */ /* 0x000fe200078e0a06 */
[----:B------:R-:W-:Y:S01]  /*16b0*/  STL [R1+0x44c], R111 ;  /* 0x00044c6f01007387 */ /* 0x000fe20000100800 */
[----:B------:R-:W-:Y:S01]  /*16c0*/  IMAD.HI.U32 R7, R86, R57, RZ ;  /* 0x0000003956077227 */ /* 0x000fe200078e00ff */
[----:B------:R-:W-:-:S02]  /*16d0*/  LOP3.LUT R119, R0, 0x7a, RZ, 0xfc, !PT ;  /* 0x0000007a00777812 */ /* 0x000fc400078efcff */
[----:B------:R-:W-:Y:S01]  /*16e0*/  STL [R1+0x448], R127 ;  /* 0x0004487f01007387 */ /* 0x000fe20000100800 */
[----:B------:R-:W-:Y:S01]  /*16f0*/  IMAD R55, R4, R9, R55 ;  /* 0x0000000904377224 */ /* 0x000fe200078e0237 */
[----:B------:R-:W-:Y:S01]  /*1700*/  LOP3.LUT R118, R0, 0x7c, RZ, 0xfc, !PT ;  /* 0x0000007c00767812 */ /* 0x000fe200078efcff */
[----:B------:R-:W-:Y:S01]  /*1710*/  IMAD R59, R4, R10, R59 ;  /* 0x0000000a043b7224 */ /* 0x000fe200078e023b */
[----:B------:R-:W-:Y:S01]  /*1720*/  STL [R1+0x444], R126 ;  /* 0x0004447e01007387 */ /* 0x000fe20000100800 */
[----:B------:R-:W-:Y:S01]  /*1730*/  IMAD.HI.U32 R9, R86, R13, RZ ;  /* 0x0000000d56097227 */ /* 0x000fe200078e00ff */
[----:B------:R-:W-:Y:S02]  /*1740*/  LOP3.LUT R116, R0, 0x84, RZ, 0xfc, !PT ;  /* 0x0000008400747812 */ /* 0x000fe400078efcff */
[----:B------:R-:W-:Y:S01]  /*1750*/  STL [R1+0x440], R112 ;  /* 0x0004407001007387 */ /* 0x000fe20000100800 */
[----:B------:R-:W-:Y:S01]  /*1760*/  IMAD.HI.U32 R10, R86, R15, RZ ;  /* 0x0000000f560a7227 */ /* 0x000fe200078e00ff */
[----:B------:R-:W-:-:S02]  /*1770*/  LOP3.LUT R155, R0, 0x80, RZ, 0xfc, !PT ;  /* 0x00000080009b7812 */ /* 0x000fc400078efcff */
        /* <DEDUP_REMOVED lines=10> */
[----:B0-----:R-:W-:-:S02]  /*1820*/  LOP3.LUT R12, R0, 0x88, RZ, 0xfc, !PT ;  /* 0x00000088000c7812 */ /* 0x001fc400078efcff */
[----:B------:R-:W-:Y:S01]  /*1830*/  STL [R1+0x4cc], R137 ;  /* 0x0004cc8901007387 */ /* 0x000fe20000100800 */
[----:B------:R-:W-:Y:S01]  /*1840*/  IMAD R57, R4, R7, R57 ;  /* 0x0000000704397224 */ /* 0x000fe200078e0239 */
[----:B------:R-:W-:Y:S01]  /*1850*/  IABS R27, R116 ;  /* 0x00000074001b7213 */ /* 0x000fe20000000000 */
[----:B------:R-:W-:Y:S01]  /*1860*/  IMAD.HI.U32 R7, R86, R11, RZ ;  /* 0x0000000b56077227 */ /* 0x000fe200078e00ff */
[----:B------:R-:W-:Y:S01]  /*1870*/  STL [R1+0x4d0], R121 ;  /* 0x0004d07901007387 */ /* 0x000fe20000100800 */
[----:B------:R-:W-:Y:S02]  /*1880*/  LOP3.LUT R154, R0, 0x8a, RZ, 0xfc, !PT ;  /* 0x0000008a009a7812 */ /* 0x000fe400078efcff */
[C---:B------:R-:W-:Y:S01]  /*1890*/  IMAD R48, R4.reuse, R9, R13 ;  /* 0x0000000904307224 */ /* 0x040fe200078e020d */
[----:B------:R-:W-:Y:S01]  /*18a0*/  IABS R13, R128 ;  /* 0x00000080000d7213 */ /* 0x000fe20000000000 */
[----:B------:R-:W-:Y:S01]  /*18b0*/  IMAD R54, R4, R10, R15 ;  /* 0x0000000a04367224 */ /* 0x000fe200078e020f */
[----:B------:R-:W-:Y:S01]  /*18c0*/  IABS R15, R127 ;  /* 0x0000007f000f7213 */ /* 0x000fe20000000000 */
[----:B------:R-:W-:Y:S01]  /*18d0*/  IMAD.MOV R8, RZ, RZ, -R8 ;  /* 0x000000ffff087224 */ /* 0x000fe200078e0a08 */
[----:B------:R-:W-:Y:S01]  /*18e0*/  STL [R1+0x4e0], R120 ;  /* 0x0004e07801007387 */ /* 0x000fe20000100800 */
[----:B------:R-:W-:Y:S01]  /*18f0*/  IMAD.HI.U32 R10, R86, R47, RZ ;  /* 0x0000002f560a7227 */ /* 0x000fe200078e00ff */
[----:B------:R-:W-:-:S02]  /*1900*/  IABS R29, R155 ;  /* 0x0000009b001d7213 */ /* 0x000fc40000000000 */
[----:B------:R-:W-:Y:S01]  /*1910*/  STL [R1+0x4dc], R156 ;  /* 0x0004dc9c01007387 */ /* 0x000fe20000100800 */
[----:B------:R-:W-:Y:S01]  /*1920*/  IMAD.MOV R7, RZ, RZ, -R7 ;  /* 0x000000ffff077224 */ /* 0x000fe200078e0a07 */
[----:B------:R-:W-:Y:S01]  /*1930*/  LOP3.LUT R115, R0, 0x8c, RZ, 0xfc, !PT ;  /* 0x0000008c00737812 */ /* 0x000fe200078efcff */
[----:B------:R-:W-:Y:S01]  /*1940*/  IMAD.HI.U32 R6, R86, R53, RZ ;  /* 0x0000003556067227 */ /* 0x000fe200078e00ff */
[----:B------:R-:W-:Y:S01]  /*1950*/  STL [R1+0x4e4], R119 ;  /* 0x0004e47701007387 */ /* 0x000fe20000100800 */
[----:B------:R-:W-:Y:S02]  /*1960*/  LOP3.LUT R114, R0, 0x90, RZ, 0xfc, !PT ;  /* 0x0000009000727812 */ /* 0x000fe400078efcff */
[----:B------:R-:W-:Y:S01]  /*1970*/  IMAD R49, R4, R8, R49 ;  /* 0x0000000804317224 */ /* 0x000fe200078e0231 */
[----:B------:R-:W-:Y:S01]  /*1980*/  STL [R1+0x4ec], R118 ;  /* 0x0004ec7601007387 */ /* 0x000fe20000100800 */
[----:B------:R-:W-:Y:S01]  /*1990*/  IMAD.MOV R10, RZ, RZ, -R10 ;  /* 0x000000ffff0a7224 */ /* 0x000fe200078e0a0a */
[----:B------:R-:W-:Y:S01]  /*19a0*/  LOP3.LUT R153, R0, 0x94, RZ, 0xfc, !PT ;  /* 0x0000009400997812 */ /* 0x000fe200078efcff */
[----:B------:R-:W-:Y:S01]  /*19b0*/  IMAD.HI.U32 R8, R86, R13, RZ ;  /* 0x0000000d56087227 */ /* 0x000fe200078e00ff */
[----:B------:R-:W-:Y:S01]  /*19c0*/  STL [R1+0x4f8], R155 ;  /* 0x0004f89b01007387 */ /* 0x000fe20000100800 */
[----:B------:R-:W-:-:S02]  /*19d0*/  IABS R25, R154 ;  /* 0x0000009a00197213 */ /* 0x000fc40000000000 */
[C---:B------:R-:W-:Y:S01]  /*19e0*/  IMAD R52, R4.reuse, R7, R11 ;  /* 0x0000000704347224 */ /* 0x040fe200078e020b */
[----:B------:R-:W-:Y:S01]  /*19f0*/  IABS R11, R108 ;  /* 0x0000006c000b7213 */ /* 0x000fe20000000000 */
[----:B------:R-:W-:Y:S01]  /*1a00*/  IMAD.MOV R6, RZ, RZ, -R6 ;  /* 0x000000ffff067224 */ /* 0x000fe200078e0a06 */
[----:B------:R-:W-:Y:S01]  /*1a10*/  STL [R1+0x4f4], R117 ;  /* 0x0004f47501007387 */ /* 0x000fe20000100800 */
[----:B------:R-:W-:Y:S01]  /*1a20*/  IMAD R47, R4, R10, R47 ;  /* 0x0000000a042f7224 */ /* 0x000fe200078e022f */
[----:B------:R-:W-:Y:S01]  /*1a30*/  LOP3.LUT R16, R0, 0x98, RZ, 0xfc, !PT ;  /* 0x0000009800107812 */ /* 0x000fe200078efcff */
[----:B------:R-:W-:Y:S01]  /*1a40*/  IMAD.MOV R8, RZ, RZ, -R8 ;  /* 0x000000ffff087224 */ /* 0x000fe200078e0a08 */
[----:B------:R0:W-:Y:S01]  /*1a50*/  STL [R1+0x4e8], R12 ;  /* 0x0004e80c01007387 */ /* 0x0001e20000100800 */
[----:B------:R-:W-:Y:S01]  /*1a60*/  IMAD.HI.U32 R10, R86, R15, RZ ;  /* 0x0000000f560a7227 */ /* 0x000fe200078e00ff */
[----:B------:R-:W-:Y:S02]  /*1a70*/  LOP3.LUT R14, R0, 0x9c, RZ, 0xfc, !PT ;  /* 0x0000009c000e7812 */ /* 0x000fe400078efcff */
[----:B------:R-:W-:Y:S01]  /*1a80*/  STL [R1+0x4f0], R116 ;  /* 0x0004f07401007387 */ /* 0x000fe20000100800 */
[----:B------:R-:W-:Y:S01]  /*1a90*/  IMAD R53, R4, R6, R53 ;  /* 0x0000000604357224 */ /* 0x000fe200078e0235 */
[----:B------:R-:W-:Y:S01]  /*1aa0*/  IABS R23, R114 ;  /* 0x0000007200177213 */ /* 0x000fe20000000000 */
[----:B------:R-:W-:Y:S01]  /*1ab0*/  IMAD.HI.U32 R6, R86, R11, RZ ;  /* 0x0000000b56067227 */ /* 0x000fe200078e00ff */
[----:B------:R-:W-:Y:S01]  /*1ac0*/  STL [R1+0x4d8], R154 ;  /* 0x0004d89a01007387 */ /* 0x000fe20000100800 */
[----:B------:R-:W-:-:S02]  /*1ad0*/  LOP3.LUT R152, R0, 0xa2, RZ, 0xfc, !PT ;  /* 0x000000a200987812 */ /* 0x000fc400078efcff */
[----:B------:R-:W-:Y:S01]  /*1ae0*/  IMAD R44, R4, R8, R13 ;  /* 0x00000008042c7224 */ /* 0x000fe200078e020d */
[----:B------:R-:W-:Y:S01]  /*1af0*/  IABS R13, R124 ;  /* 0x0000007c000d7213 */ /* 0x000fe20000000000 */
[----:B------:R-:W-:Y:S01]  /*1b00*/  IMAD.MOV R10, RZ, RZ, -R10 ;  /* 0x000000ffff0a7224 */ /* 0x000fe200078e0a0a */
[----:B------:R-:W-:Y:S01]  /*1b10*/  STL [R1+0x4d4], R115 ;  /* 0x0004d47301007387 */ /* 0x000fe20000100800 */
[----:B------:R-:W-:Y:S01]  /*1b20*/  IMAD.HI.U32 R9, R86, R43, RZ ;  /* 0x0000002b56097227 */ /* 0x000fe200078e00ff */
[C---:B------:R-:W-:Y:S02]  /*1b30*/  LOP3.LUT R63, R0.reuse, 0xa4, RZ, 0xfc, !PT ;  /* 0x000000a4003f7812 */ /* 0x040fe400078efcff */
[----:B------:R-:W-:Y:S01]  /*1b40*/  LOP3.LUT R62, R0, 0xa8, RZ, 0xfc, !PT ;  /* 0x000000a8003e7812 */ /* 0x000fe200078efcff */
[----:B------:R-:W-:Y:S01]  /*1b50*/  IMAD.MOV R6, RZ, RZ, -R6 ;  /* 0x000000ffff067224 */ /* 0x000fe200078e0a06 */
[----:B------:R-:W-:Y:S01]  /*1b60*/  IABS R21, R153 ;  /* 0x0000009900157213 */ /* 0x000fe20000000000 */
[----:B------:R-:W-:Y:S01]  /*1b70*/  IMAD R42, R4, R10, R15 ;  /* 0x0000000a042a7224 */ /* 0x000fe200078e020f */
[----:B------:R-:W-:Y:S01]  /*1b80*/  IABS R15, R12 ;  /* 0x0000000c000f7213 */ /* 0x000fe20000000000 */
[----:B------:R-:W-:Y:S01]  /*1b90*/  IMAD.MOV R9, RZ, RZ, -R9 ;  /* 0x000000ffff097224 */ /* 0x000fe200078e0a09 */
[----:B0-----:R-:W-:Y:S01]  /*1ba0*/  LOP3.LUT R12, R0, 0x92, RZ, 0xfc, !PT ;  /* 0x00000092000c7812 */ /* 0x001fe200078efcff */
[----:B------:R-:W-:Y:S01]  /*1bb0*/  IMAD.HI.U32 R10, R86, R13, RZ ;  /* 0x0000000d560a7227 */ /* 0x000fe200078e00ff */
[----:B------:R-:W-:-:S02]  /*1bc0*/  LOP3.LUT R88, R0, 0xb0, RZ, 0xfc, !PT ;  /* 0x000000b000587812 */ /* 0x000fc400078efcff */
[----:B------:R-:W-:Y:S01]  /*1bd0*/  LOP3.LUT R66, R0, 0xb4, RZ, 0xfc, !PT ;  /* 0x000000b400427812 */ /* 0x000fe200078efcff */
[----:B------:R-:W-:Y:S01]  /*1be0*/  IMAD R46, R4, R6, R11 ;  /* 0x00000006042e7224 */ /* 0x000fe200078e020b */
[----:B------:R-:W-:Y:S01]  /*1bf0*/  IABS R11, R138 ;  /* 0x0000008a000b7213 */ /* 0x000fe20000000000 */
[----:B------:R-:W-:Y:S01]  /*1c00*/  IMAD.HI.U32 R7, R86, R45, RZ ;  /* 0x0000002d56077227 */ /* 0x000fe200078e00ff */
[----:B------:R0:W-:Y:S03]  /*1c10*/  STL [R1+0x4c4], R12 ;  /* 0x0004c40c01007387 */ /* 0x0001e60000100800 */
[----:B------:R-:W-:Y:S01]  /*1c20*/  IMAD R43, R4, R9, R43 ;  /* 0x00000009042b7224 */ /* 0x000fe200078e022b */
[----:B------:R-:W-:Y:S01]  /*1c30*/  STL [R1+0x4c8], R114 ;  /* 0x0004c87201007387 */ /* 0x000fe20000100800 */
[----:B------:R-:W-:Y:S02]  /*1c40*/  IMAD.MOV R10, RZ, RZ, -R10 ;  /* 0x000000ffff0a7224 */ /* 0x000fe400078e0a0a */
[C---:B------:R-:W-:Y:S01]  /*1c50*/  IMAD.HI.U32 R9, R86.reuse, R37, RZ ;  /* 0x0000002556097227 */ /* 0x040fe200078e00ff */
[----:B------:R-:W-:Y:S03]  /*1c60*/  STL [R1+0x4c0], R153 ;  /* 0x0004c09901007387 */ /* 0x000fe60000100800 */
[----:B------:R-:W-:Y:S01]  /*1c70*/  IMAD.MOV R7, RZ, RZ, -R7 ;  /* 0x000000ffff077224 */ /* 0x000fe200078e0a07 */
[----:B------:R-:W-:Y:S01]  /*1c80*/  STL [R1+0x4bc], R16 ;  /* 0x0004bc1001007387 */ /* 0x000fe20000100800 */
[----:B------:R-:W-:-:S04]  /*1c90*/  IMAD.HI.U32 R8, R86, R11, RZ ;  /* 0x0000000b56087227 */ /* 0x000fc800078e00ff */
[C---:B------:R-:W-:Y:S01]  /*1ca0*/  IMAD R36, R4.reuse, R10, R13 ;  /* 0x0000000a04247224 */ /* 0x040fe200078e020d */
[----:B------:R-:W-:Y:S01]  /*1cb0*/  IABS R13, R156 ;  /* 0x0000009c000d7213 */ /* 0x000fe20000000000 */
[----:B------:R-:W-:Y:S02]  /*1cc0*/  IMAD.MOV R9, RZ, RZ, -R9 ;  /* 0x000000ffff097224 */ /* 0x000fe400078e0a09 */
[----:B------:R-:W-:Y:S02]  /*1cd0*/  IMAD R45, R4, R7, R45 ;  /* 0x00000007042d7224 */ /* 0x000fe400078e022d */
[----:B------:R-:W-:Y:S02]  /*1ce0*/  IMAD.MOV R8, RZ, RZ, -R8 ;  /* 0x000000ffff087224 */ /* 0x000fe400078e0a08 */
[----:B------:R-:W-:-:S04]  /*1cf0*/  IMAD.HI.U32 R7, R86, R39, RZ ;  /* 0x0000002756077227 */ /* 0x000fc800078e00ff */
[----:B------:R-:W-:Y:S02]  /*1d00*/  IMAD R37, R4, R9, R37 ;  /* 0x0000000904257224 */ /* 0x000fe400078e0225 */
[----:B------:R-:W-:-:S04]  /*1d10*/  IMAD.HI.U32 R9, R86, R13, RZ ;  /* 0x0000000d56097227 */ /* 0x000fc800078e00ff */
[----:B------:R-:W-:Y:S01]  /*1d20*/  IMAD R38, R4, R8, R11 ;  /* 0x0000000804267224 */ /* 0x000fe200078e020b */
[----:B------:R-:W-:Y:S01]  /*1d30*/  IABS R11, R121 ;  /* 0x00000079000b7213 */ /* 0x000fe20000000000 */
[----:B------:R-:W-:Y:S02]  /*1d40*/  IMAD.MOV R7, RZ, RZ, -R7 ;  /* 0x000000ffff077224 */ /* 0x000fe400078e0a07 */
[----:B------:R-:W-:-:S04]  /*1d50*/  IMAD.HI.U32 R6, R86, R41, RZ ;  /* 0x0000002956067227 */ /* 0x000fc800078e00ff */
[----:B------:R-:W-:Y:S02]  /*1d60*/  IMAD.MOV R9, RZ, RZ, -R9 ;  /* 0x000000ffff097224 */ /* 0x000fe400078e0a09 */
[----:B------:R-:W-:-:S04]  /*1d70*/  IMAD.HI.U32 R8, R86, R33, RZ ;  /* 0x0000002156087227 */ /* 0x000fc800078e00ff */
[----:B------:R-:W-:Y:S02]  /*1d80*/  IMAD R39, R4, R7, R39 ;  /* 0x0000000704277224 */ /* 0x000fe400078e0227 */
[----:B------:R-:W-:Y:S02]  /*1d90*/  IMAD.MOV R6, RZ, RZ, -R6 ;  /* 0x000000ffff067224 */ /* 0x000fe400078e0a06 */
        /* <DEDUP_REMOVED lines=16> */
[----:B------:R-:W-:-:S04]  /*1ea0*/  IMAD.HI.U32 R6, R86, R11, RZ ;  /* 0x0000000b56067227 */ /* 0x000fc800078e00ff */
[----:B------:R-:W-:Y:S02]  /*1eb0*/  IMAD.MOV R10, RZ, RZ, -R10 ;  /* 0x000000ffff0a7224 */ /* 0x000fe400078e0a0a */
[----:B------:R-:W-:Y:S01]  /*1ec0*/  IMAD R28, R4, R8, R13 ;  /* 0x00000008041c7224 */ /* 0x000fe200078e020d */
[----:B------:R-:W-:Y:S01]  /*1ed0*/  IABS R13, R12 ;  /* 0x0000000c000d7213 */ /* 0x000fe20000000000 */
[----:B------:R-:W-:Y:S01]  /*1ee0*/  IMAD.MOV R9, RZ, RZ, -R9 ;  /* 0x000000ffff097224 */ /* 0x000fe200078e0a09 */
[----:B0-----:R-:W-:Y:S01]  /*1ef0*/  LOP3.LUT R12, R0, 0xa0, RZ, 0xfc, !PT ;  /* 0x000000a0000c7812 */ /* 0x001fe200078efcff */
[----:B------:R-:W-:Y:S02]  /*1f00*/  IMAD.MOV R6, RZ, RZ, -R6 ;  /* 0x000000ffff067224 */ /* 0x000fe400078e0a06 */
[----:B------:R-:W-:Y:S01]  /*1f10*/  IMAD R31, R4, R10, R31 ;  /* 0x0000000a041f7224 */ /* 0x000fe200078e021f */
[----:B------:R-:W-:Y:S01]  /*1f20*/  IABS R17, R12 ;  /* 0x0000000c00117213 */ /* 0x000fe20000000000 */
[----:B------:R-:W-:-:S04]  /*1f30*/  IMAD.HI.U32 R7, R86, R29, RZ ;  /* 0x0000001d56077227 */ /* 0x000fc800078e00ff */
[----:B------:R-:W-:-:S04]  /*1f40*/  IMAD.HI.U32 R10, R86, R15, RZ ;  /* 0x0000000f560a7227 */ /* 0x000fc800078e00ff */
[----:B------:R-:W-:Y:S02]  /*1f50*/  IMAD R27, R4, R9, R27 ;  /* 0x00000009041b7224 */ /* 0x000fe400078e021b */
[----:B------:R-:W-:-:S04]  /*1f60*/  IMAD.HI.U32 R9, R86, R13, RZ ;  /* 0x0000000d56097227 */ /* 0x000fc800078e00ff */
[C---:B------:R-:W-:Y:S01]  /*1f70*/  IMAD R30, R4.reuse, R6, R11 ;  /* 0x00000006041e7224 */ /* 0x040fe200078e020b */
[----:B------:R-:W-:Y:S01]  /*1f80*/  IABS R11, R115 ;  /* 0x00000073000b7213 */ /* 0x000fe20000000000 */
[----:B------:R-:W-:Y:S02]  /*1f90*/  IMAD.MOV R7, RZ, RZ, -R7 ;  /* 0x000000ffff077224 */ /* 0x000fe400078e0a07 */
[----:B------:R-:W-:Y:S02]  /*1fa0*/  IMAD.MOV R10, RZ, RZ, -R10 ;  /* 0x000000ffff0a7224 */ /* 0x000fe400078e0a0a */
[----:B------:R-:W-:Y:S02]  /*1fb0*/  IMAD.MOV R9, RZ, RZ, -R9 ;  /* 0x000000ffff097224 */ /* 0x000fe400078e0a09 */
[C---:B------:R-:W-:Y:S02]  /*1fc0*/  IMAD R29, R4.reuse, R7, R29 ;  /* 0x00000007041d7224 */ /* 0x040fe400078e021d */
[----:B------:R-:W-:Y:S01]  /*1fd0*/  IMAD R26, R4, R10, R15 ;  /* 0x0000000a041a7224 */ /* 0x000fe200078e020f */
[----:B------:R-:W-:Y:S01]  /*1fe0*/  LOP3.LUT R15, R0, 0x9a, RZ, 0xfc, !PT ;  /* 0x0000009a000f7812 */ /* 0x000fe200078efcff */
[----:B------:R-:W-:-:S03]  /*1ff0*/  IMAD.HI.U32 R7, R86, R11, RZ ;  /* 0x0000000b56077227 */ /* 0x000fc600078e00ff */
[----:B------:R-:W-:Y:S01]  /*2000*/  IABS R19, R15 ;  /* 0x0000000f00137213 */ /* 0x000fe20000000000 */
[----:B------:R-:W-:Y:S01]  /*2010*/  IMAD R22, R4, R9, R13 ;  /* 0x0000000904167224 */ /* 0x000fe200078e020d */
[----:B------:R0:W-:Y:S01]  /*2020*/  STL [R1+0x4b8], R15 ;  /* 0x0004b80f01007387 */ /* 0x0001e20000100800 */
[C---:B------:R-:W-:Y:S01]  /*2030*/  IMAD.HI.U32 R9, R86.reuse, R17, RZ ;  /* 0x0000001156097227 */ /* 0x040fe200078e00ff */
[----:B------:R-:W-:Y:S02]  /*2040*/  IABS R13, R14 ;  /* 0x0000000e000d7213 */ /* 0x000fe40000000000 */
[----:B------:R1:W-:Y:S01]  /*2050*/  STL [R1+0x4b4], R14 ;  /* 0x0004b40e01007387 */ /* 0x0003e20000100800 */
[----:B------:R-:W-:Y:S02]  /*2060*/  IMAD.MOV R7, RZ, RZ, -R7 ;  /* 0x000000ffff077224 */ /* 0x000fe400078e0a07 */
[----:B------:R-:W-:Y:S01]  /*2070*/  IMAD.HI.U32 R6, R86, R25, RZ ;  /* 0x0000001956067227 */ /* 0x000fe200078e00ff */
[----:B------:R2:W-:Y:S01]  /*2080*/  STL [R1+0x4b0], R12 ;  /* 0x0004b00c01007387 */ /* 0x0005e20000100800 */
[----:B0-----:R-:W-:-:S02]  /*2090*/  IABS R15, R152 ;  /* 0x00000098000f7213 */ /* 0x001fc40000000000 */
[----:B------:R-:W-:Y:S01]  /*20a0*/  IMAD.MOV R9, RZ, RZ, -R9 ;  /* 0x000000ffff097224 */ /* 0x000fe200078e0a09 */
[----:B------:R-:W-:Y:S01]  /*20b0*/  STL [R1+0x4ac], R152 ;  /* 0x0004ac9801007387 */ /* 0x000fe20000100800 */
[----:B------:R-:W-:Y:S01]  /*20c0*/  IMAD R67, R5, 0x40, R162 ;  /* 0x0000004005437824 */ /* 0x000fe200078e02a2 */
[----:B-1----:R-:W-:Y:S01]  /*20d0*/  LOP3.LUT R14, R0, 0xaa, RZ, 0xfc, !PT ;  /* 0x000000aa000e7812 */ /* 0x002fe200078efcff */
[----:B------:R-:W-:Y:S01]  /*20e0*/  IMAD R24, R4, R7, R11 ;  /* 0x0000000704187224 */ /* 0x000fe200078e020b */
[----:B------:R-:W-:Y:S01]  /*20f0*/  IABS R11, R16 ;  /* 0x00000010000b7213 */ /* 0x000fe20000000000 */
[----:B------:R-:W-:Y:S01]  /*2100*/  IMAD.HI.U32 R8, R86, R23, RZ ;  /* 0x0000001756087227 */ /* 0x000fe200078e00ff */
[----:B------:R-:W-:Y:S01]  /*2110*/  STL [R1+0x4a8], R63 ;  /* 0x0004a83f01007387 */ /* 0x000fe20000100800 */
[----:B--2---:R-:W-:Y:S02]  /*2120*/  LOP3.LUT R12, R0, 0xac, RZ, 0xfc, !PT ;  /* 0x000000ac000c7812 */ /* 0x004fe400078efcff */
[----:B------:R-:W-:Y:S01]  /*2130*/  IMAD.MOV R6, RZ, RZ, -R6 ;  /* 0x000000ffff067224 */ /* 0x000fe200078e0a06 */
[----:B------:R0:W-:Y:S01]  /*2140*/  STL [R1+0x4a4], R62 ;  /* 0x0004a43e01007387 */ /* 0x0001e20000100800 */
[----:B------:R-:W-:Y:S01]  /*2150*/  IMAD R17, R4, R9, R17 ;  /* 0x0000000904117224 */ /* 0x000fe200078e0211 */
[----:B------:R-:W-:Y:S01]  /*2160*/  IABS R9, R62 ;  /* 0x0000003e00097213 */ /* 0x000fe20000000000 */
[----:B------:R-:W-:Y:S01]  /*2170*/  IMAD.HI.U32 R10, R86, R21, RZ ;  /* 0x00000015560a7227 */ /* 0x000fe200078e00ff */
[----:B------:R-:W-:Y:S01]  /*2180*/  STL [R1+0x4a0], R14 ;  /* 0x0004a00e01007387 */ /* 0x000fe20000100800 */
[----:B------:R-:W-:-:S02]  /*2190*/  ISETP.GE.AND P1, PT, R67, RZ, PT ;  /* 0x000000ff4300720c */ /* 0x000fc40003f26270 */
[----:B------:R-:W-:Y:S01]  /*21a0*/  IMAD.MOV R8, RZ, RZ, -R8 ;  /* 0x000000ffff087224 */ /* 0x000fe200078e0a08 */
[----:B------:R-:W-:Y:S01]  /*21b0*/  STL [R1+0x49c], R12 ;  /* 0x00049c0c01007387 */ /* 0x000fe20000100800 */
[----:B------:R-:W-:Y:S01]  /*21c0*/  IMAD R25, R4, R6, R25 ;  /* 0x0000000604197224 */ /* 0x000fe200078e0219 */
[----:B0-----:R-:W-:Y:S01]  /*21d0*/  IABS R62, R67 ;  /* 0x00000043003e7213 */ /* 0x001fe20000000000 */
[----:B------:R-:W-:Y:S01]  /*21e0*/  IMAD.HI.U32 R6, R86, R11, RZ ;  /* 0x0000000b56067227 */ /* 0x000fe200078e00ff */
[----:B------:R-:W-:Y:S03]  /*21f0*/  STL [R1+0x2fc], R67 ;  /* 0x0002fc4301007387 */ /* 0x000fe60000100800 */
[----:B------:R-:W-:Y:S01]  /*2200*/  IMAD.MOV R10, RZ, RZ, -R10 ;  /* 0x000000ffff0a7224 */ /* 0x000fe200078e0a0a */
[----:B------:R-:W-:Y:S01]  /*2210*/  STL [R1+0x498], R88 ;  /* 0x0004985801007387 */ /* 0x000fe20000100800 */
[----:B------:R-:W-:-:S02]  /*2220*/  IMAD R23, R4, R8, R23 ;  /* 0x0000000804177224 */ /* 0x000fc400078e0217 */
[----:B------:R-:W-:-:S04]  /*2230*/  IMAD.HI.U32 R2, R2, R62, RZ ;  /* 0x0000003e02027227 */ /* 0x000fc800078e00ff */
[----:B------:R-:W-:-:S04]  /*2240*/  IMAD.HI.U32 R8, R86, R13, RZ ;  /* 0x0000000d56087227 */ /* 0x000fc800078e00ff */
[----:B------:R-:W-:Y:S02]  /*2250*/  IMAD.MOV R6, RZ, RZ, -R6 ;  /* 0x000000ffff067224 */ /* 0x000fe400078e0a06 */
[----:B------:R-:W-:Y:S02]  /*2260*/  IMAD R21, R4, R10, R21 ;  /* 0x0000000a04157224 */ /* 0x000fe400078e0215 */
[----:B------:R-:W-:Y:S02]  /*2270*/  IMAD.MOV R2, RZ, RZ, -R2 ;  /* 0x000000ffff027224 */ /* 0x000fe400078e0a02 */
[----:B------:R-:W-:-:S04]  /*2280*/  IMAD.HI.U32 R10, R86, R15, RZ ;  /* 0x0000000f560a7227 */ /* 0x000fc800078e00ff */
[----:B------:R-:W-:Y:S02]  /*2290*/  IMAD.MOV R8, RZ, RZ, -R8 ;  /* 0x000000ffff087224 */ /* 0x000fe400078e0a08 */
[----:B------:R-:W-:Y:S01]  /*22a0*/  IMAD R20, R4, R6, R11 ;  /* 0x0000000604147224 */ /* 0x000fe200078e020b */
[----:B------:R-:W-:Y:S01]  /*22b0*/  IABS R11, R12 ;  /* 0x0000000c000b7213 */ /* 0x000fe20000000000 */
[----:B------:R-:W-:-:S04]  /*22c0*/  IMAD.HI.U32 R7, R86, R19, RZ ;  /* 0x0000001356077227 */ /* 0x000fc800078e00ff */
[C---:B------:R-:W-:Y:S01]  /*22d0*/  IMAD R62, R3.reuse, R2, R62 ;  /* 0x00000002033e7224 */ /* 0x040fe200078e023e */
[----:B------:R-:W-:Y:S01]  /*22e0*/  LOP3.LUT R2, R0, 0xba, RZ, 0xfc, !PT ;  /* 0x000000ba00027812 */ /* 0x000fe200078efcff */
[----:B------:R-:W-:Y:S02]  /*22f0*/  IMAD.MOV R10, RZ, RZ, -R10 ;  /* 0x000000ffff0a7224 */ /* 0x000fe400078e0a0a */
[----:B------:R-:W-:Y:S01]  /*2300*/  IMAD R18, R4, R8, R13 ;  /* 0x0000000804127224 */ /* 0x000fe200078e020d */
[----:B------:R-:W-:Y:S01]  /*2310*/  IABS R13, R14 ;  /* 0x0000000e000d7213 */ /* 0x000fe20000000000 */
[----:B------:R-:W-:Y:S01]  /*2320*/  IMAD.MOV R7, RZ, RZ, -R7 ;  /* 0x000000ffff077224 */ /* 0x000fe200078e0a07 */
[----:B------:R-:W-:Y:S01]  /*2330*/  ISETP.GT.U32.AND P0, PT, R3, R62, PT ;  /* 0x0000003e0300720c */ /* 0x000fe20003f04070 */
[----:B------:R-:W-:-:S04]  /*2340*/  IMAD.HI.U32 R8, R86, R11, RZ ;  /* 0x0000000b56087227 */ /* 0x000fc800078e00ff */
[C---:B------:R-:W-:Y:S01]  /*2350*/  IMAD R16, R4.reuse, R10, R15 ;  /* 0x0000000a04107224 */ /* 0x040fe200078e020f */
[----:B------:R-:W-:Y:S01]  /*2360*/  IABS R15, R63 ;  /* 0x0000003f000f7213 */ /* 0x000fe20000000000 */
[----:B------:R-:W-:Y:S01]  /*2370*/  IMAD R19, R4, R7, R19 ;  /* 0x0000000704137224 */ /* 0x000fe200078e0213 */
[----:B------:R-:W-:Y:S01]  /*2380*/  LOP3.LUT R63, R0, 0xb2, RZ, 0xfc, !PT ;  /* 0x000000b2003f7812 */ /* 0x000fe200078efcff */
[----:B------:R-:W-:Y:S01]  /*2390*/  IMAD.HI.U32 R7, R86, R13, RZ ;  /* 0x0000000d56077227 */ /* 0x000fe200078e00ff */
[----:B------:R-:W-:-:S03]  /*23a0*/  LOP3.LUT R10, R0, 0xb8, RZ, 0xfc, !PT ;  /* 0x000000b8000a7812 */ /* 0x000fc600078efcff */
[----:B------:R-:W-:Y:S01]  /*23b0*/  IMAD.MOV R8, RZ, RZ, -R8 ;  /* 0x000000ffff087224 */ /* 0x000fe200078e0a08 */
[----:B------:R0:W-:Y:S01]  /*23c0*/  STL [R1+0x494], R63 ;  /* 0x0004943f01007387 */ /* 0x0001e20000100800 */
[----:B------:R-:W-:-:S03]  /*23d0*/  IMAD.HI.U32 R6, R86, R9, RZ ;  /* 0x0000000956067227 */ /* 0x000fc600078e00ff */
[----:B------:R-:W-:Y:S01]  /*23e0*/  STL [R1+0x490], R66 ;  /* 0x0004904201007387 */ /* 0x000fe20000100800 */
[----:B------:R-:W-:-:S03]  /*23f0*/  IMAD.HI.U32 R5, R86, R15, RZ ;  /* 0x0000000f56057227 */ /* 0x000fc600078e00ff */
[----:B------:R-:W-:Y:S01]  /*2400*/  STL [R1+0x48c], R10 ;  /* 0x00048c0a01007387 */ /* 0x000fe20000100800 */
[----:B------:R-:W-:Y:S01]  /*2410*/  IMAD.MOV R7, RZ, RZ, -R7 ;  /* 0x000000ffff077224 */ /* 0x000fe200078e0a07 */
[----:B0-----:R-:W-:Y:S01]  /*2420*/  IABS R63, R63 ;  /* 0x0000003f003f7213 */ /* 0x001fe20000000000 */
[----:B------:R-:W-:Y:S01]  /*2430*/  IMAD R12, R4, R8, R11 ;  /* 0x00000008040c7224 */ /* 0x000fe200078e020b */
[----:B------:R-:W-:Y:S01]  /*2440*/  IABS R11, R88 ;  /* 0x00000058000b7213 */ /* 0x000fe20000000000 */
[----:B------:R-:W-:Y:S01]  /*2450*/  IMAD.MOV R6, RZ, RZ, -R6 ;  /* 0x000000ffff067224 */ /* 0x000fe200078e0a06 */
[----:B------:R0:W-:Y:S01]  /*2460*/  STL [R1+0x488], R2 ;  /* 0x0004880201007387 */ /* 0x0001e20000100800 */
[----:B------:R-:W-:Y:S01]  /*2470*/  IMAD.MOV R5, RZ, RZ, -R5 ;  /* 0x000000ffff057224 */ /* 0x000fe200078e0a05 */
[----:B------:R-:W-:Y:S01]  /*2480*/  LOP3.LUT R88, R0, 0xbc, RZ, 0xfc, !PT ;  /* 0x000000bc00587812 */ /* 0x000fe200078efcff */
[C---:B------:R-:W-:Y:S01]  /*2490*/  IMAD R13, R4.reuse, R7, R13 ;  /* 0x00000007040d7224 */ /* 0x040fe200078e020d */
[----:B------:R-:W-:Y:S01]  /*24a0*/  IABS R7, R2 ;  /* 0x0000000200077213 */ /* 0x000fe20000000000 */
[----:B------:R-:W-:Y:S01]  /*24b0*/  IMAD R14, R4, R6, R9 ;  /* 0x00000006040e7224 */ /* 0x000fe200078e0209 */
[----:B------:R-:W-:Y:S01]  /*24c0*/  IABS R9, R66 ;  /* 0x0000004200097213 */ /* 0x000fe20000000000 */
[----:B------:R-:W-:Y:S01]  /*24d0*/  @!P0 IMAD.IADD R62, R62, 0x1, -R3 ;  /* 0x000000013e3e8824 */ /* 0x000fe200078e0a03 */
[----:B------:R1:W-:Y:S01]  /*24e0*/  STL [R1+0x484], R88 ;  /* 0x0004845801007387 */ /* 0x0003e20000100800 */
[----:B------:R-:W-:Y:S01]  /*24f0*/  IMAD R15, R4, R5, R15 ;  /* 0x00000005040f7224 */ /* 0x000fe200078e020f */
[----:B------:R-:W-:Y:S01]  /*2500*/  IABS R5, R10 ;  /* 0x0000000a00057213 */ /* 0x000fe20000000000 */
[----:B0-----:R-:W-:Y:S01]  /*2510*/  IMAD.HI.U32 R2, R86, R11, RZ ;  /* 0x0000000b56027227 */ /* 0x001fe200078e00ff */
[----:B------:R-:W-:-:S03]  /*2520*/  ISETP.GT.U32.AND P0, PT, R3, R62, PT ;  /* 0x0000003e0300720c */ /* 0x000fc60003f04070 */
[----:B------:R-:W-:Y:S02]  /*2530*/  IMAD.MOV R10, RZ, RZ, -R2 ;  /* 0x000000ffff0a7224 */ /* 0x000fe400078e0a02 */
[----:B------:R-:W-:-:S04]  /*2540*/  IMAD.HI.U32 R6, R86, R63, RZ ;  /* 0x0000003f56067227 */ /* 0x000fc800078e00ff */
[----:B------:R-:W-:-:S04]  /*2550*/  IMAD.HI.U32 R2, R86, R9, RZ ;  /* 0x0000000956027227 */ /* 0x000fc800078e00ff */
[----:B------:R-:W-:Y:S02]  /*2560*/  IMAD.MOV R66, RZ, RZ, -R6 ;  /* 0x000000ffff427224 */ /* 0x000fe400078e0a06 */
[----:B------:R-:W-:Y:S02]  /*2570*/  IMAD.MOV R2, RZ, RZ, -R2 ;  /* 0x000000ffff027224 */ /* 0x000fe400078e0a02 */
[----:B------:R-:W-:-:S04]  /*2580*/  IMAD.HI.U32 R6, R86, R7, RZ ;  /* 0x0000000756067227 */ /* 0x000fc800078e00ff */
[----:B------:R-:W-:Y:S01]  /*2590*/  IMAD R9, R4, R2, R9 ;  /* 0x0000000204097224 */ /* 0x000fe200078e0209 */
[----:B------:R-:W-:Y:S01]  /*25a0*/  IABS R2, R88 ;  /* 0x0000005800027213 */ /* 0x000fe20000000000 */
[----:B------:R-:W-:Y:S01]  /*25b0*/  IMAD.MOV R6, RZ, RZ, -R6 ;  /* 0x000000ffff067224 */ /* 0x000fe200078e0a06 */
[----:B-1----:R-:W-:Y:S01]  /*25c0*/  LOP3.LUT R88, R0, 0xc2, RZ, 0xfc, !PT ;  /* 0x000000c200587812 */ /* 0x002fe200078efcff */
[----:B------:R-:W-:-:S04]  /*25d0*/  IMAD.HI.U32 R8, R86, R5, RZ ;  /* 0x0000000556087227 */ /* 0x000fc800078e00ff */
[----:B------:R-:W-:Y:S02]  /*25e0*/  IMAD R7, R4, R6, R7 ;  /* 0x0000000604077224 */ /* 0x000fe400078e0207 */
[----:B------:R-:W-:Y:S01]  /*25f0*/  @!P0 IMAD.IADD R62, R62, 0x1, -R3 ;  /* 0x000000013e3e8824 */ /* 0x000fe200078e0a03 */
[----:B------:R-:W-:Y:S01]  /*2600*/  ISETP.NE.AND P0, PT, R50, RZ, PT ;  /* 0x000000ff3200720c */ /* 0x000fe20003f05270 */
[----:B------:R-:W-:Y:S02]  /*2610*/  IMAD.MOV.U32 R6, RZ, RZ, R2 ;  /* 0x000000ffff067224 */ /* 0x000fe400078e0002 */
[----:B------:R-:W0:Y:S01]  /*2620*/  LDC.64 R2, c[0x0][0x3a0] ;  /* 0x0000e800ff027b82 */ /* 0x000e220000000a00 */
[----:B------:R-:W-:Y:S02]  /*2630*/  IMAD.MOV R8, RZ, RZ, -R8 ;  /* 0x000000ffff087224 */ /* 0x000fe400078e0a08 */
[----:B------:R-:W-:Y:S01]  /*2640*/  @!P1 IMAD.MOV R62, RZ, RZ, -R62 ;  /* 0x000000ffff3e9224 */ /* 0x000fe200078e0a3e */
[----:B------:R-:W-:Y:S01]  /*2650*/  LOP3.LUT P1, RZ, R90, 0x7f, RZ, 0xc0, !PT ;  /* 0x0000007f5aff7812 */ /* 0x000fe2000782c0ff */
[----:B------:R-:W-:Y:S01]  /*2660*/  IMAD R8, R4, R8, R5 ;  /* 0x0000000804087224 */ /* 0x000fe200078e0205 */
[----:B------:R-:W-:Y:S01]  /*2670*/  LOP3.LUT R5, R0, 0xc0, RZ, 0xfc, !PT ;  /* 0x000000c000057812 */ /* 0x000fe200078efcff */
[----:B------:R-:W-:-:S02]  /*2680*/  IMAD R11, R4, R10, R11 ;  /* 0x0000000a040b7224 */ /* 0x000fc400078e020b */
[----:B------:R-:W-:Y:S01]  /*2690*/  IMAD R10, R4, R66, R63 ;  /* 0x00000042040a7224 */ /* 0x000fe200078e023f */
[----:B------:R-:W-:Y:S01]  /*26a0*/  @!P0 LOP3.LUT R62, RZ, R50, RZ, 0x33, !PT ;  /* 0x00000032ff3e8212 */ /* 0x000fe200078e33ff */
[----:B------:R1:W-:Y:S01]  /*26b0*/  STL [R1+0x480], R5 ;  /* 0x0004800501007387 */ /* 0x0003e20000100800 */
[----:B------:R-:W-:Y:S01]  /*26c0*/  LOP3.LUT R63, R0, 0xc4, RZ, 0xfc, !PT ;  /* 0x000000c4003f7812 */ /* 0x000fe200078efcff */
[----:B------:R-:W-:Y:S02]  /*26d0*/  IMAD.HI.U32 R66, R86, R6, RZ ;  /* 0x0000000656427227 */ /* 0x000fe400078e00ff */
[----:B------:R2:W-:Y:S02]  /*26e0*/  STL [R1+0x47c], R88 ;  /* 0x00047c5801007387 */ /* 0x0005e40000100800 */
[----:B------:R-:W-:Y:S02]  /*26f0*/  IMAD.MOV R66, RZ, RZ, -R66 ;  /* 0x000000ffff427224 */ /* 0x000fe400078e0a42 */
[----:B------:R3:W-:Y:S01]  /*2700*/  STL [R1+0x478], R63 ;  /* 0x0004783f01007387 */ /* 0x0007e20000100800 */
[----:B-1----:R-:W-:Y:S01]  /*2710*/  IABS R5, R5 ;  /* 0x0000000500057213 */ /* 0x002fe20000000000 */
[----:B------:R-:W-:-:S02]  /*2720*/  IMAD R6, R4, R66, R6 ;  /* 0x0000004204067224 */ /* 0x000fc400078e0206 */
[----:B0-----:R-:W-:Y:S01]  /*2730*/  IMAD R91, R62, R3, RZ ;  /* 0x000000033e5b7224 */ /* 0x001fe200078e02ff */
[----:B--2---:R-:W-:Y:S01]  /*2740*/  IABS R88, R88 ;  /* 0x0000005800587213 */ /* 0x004fe20000000000 */
[----:B------:R-:W-:Y:S01]  /*2750*/  VIADD R3, R2, 0x3f ;  /* 0x0000003f02037836 */ /* 0x000fe20000000000 */
[----:B------:R-:W-:Y:S01]  /*2760*/  LOP3.LUT R62, R40, 0x10, RZ, 0xfc, !PT ;  /* 0x00000010283e7812 */ /* 0x000fe200078efcff */
[C---:B------:R-:W-:Y:S01]  /*2770*/  IMAD.HI.U32 R89, R86.reuse, R5, RZ ;  /* 0x0000000556597227 */ /* 0x040fe200078e00ff */
[----:B------:R-:W-:Y:S01]  /*2780*/  STL [R1+0x280], R91 ;  /* 0x0002805b01007387 */ /* 0x000fe20000100800 */
[----:B---3--:R-:W-:Y:S02]  /*2790*/  IABS R63, R63 ;  /* 0x0000003f003f7213 */ /* 0x008fe40000000000 */
[----:B------:R-:W-:Y:S01]  /*27a0*/  IMAD.HI.U32 R67, R86, R88, RZ ;  /* 0x0000005856437227 */ /* 0x000fe200078e00ff */
[----:B------:R0:W-:Y:S01]  /*27b0*/  STL [R1+0x2f4], R3 ;  /* 0x0002f40301007387 */ /* 0x0001e20000100800 */
[----:B------:R-:W-:-:S02]  /*27c0*/  ISETP.GT.AND P0, PT, R3, 0x3f, PT ;  /* 0x0000003f0300780c */ /* 0x000fc40003f04270 */
[----:B------:R-:W-:Y:S02]  /*27d0*/  IMAD.MOV R67, RZ, RZ, -R67 ;  /* 0x000000ffff437224 */ /* 0x000fe400078e0a43 */
[----:B------:R-:W-:-:S04]  /*27e0*/  IMAD.HI.U32 R66, R86, R63, RZ ;  /* 0x0000003f56427227 */ /* 0x000fc800078e00ff */
[----:B------:R-:W-:Y:S02]  /*27f0*/  IMAD R88, R4, R67, R88 ;  /* 0x0000004304587224 */ /* 0x000fe400078e0258 */
[C---:B------:R-:W-:Y:S02]  /*2800*/  IMAD R67, R164.reuse, 0x2, R92 ;  /* 0x00000002a4437824 */ /* 0x040fe400078e025c */
[----:B------:R-:W-:Y:S02]  /*2810*/  IMAD.MOV R66, RZ, RZ, -R66 ;  /* 0x000000ffff427224 */ /* 0x000fe400078e0a42 */
[C---:B0-----:R-:W-:Y:S01]  /*2820*/  IMAD R3, R164.reuse, 0x2, R67 ;  /* 0x00000002a4037824 */ /* 0x041fe200078e0243 */
[----:B------:R0:W-:Y:S01]  /*2830*/  STL [R1+0x2d0], R67 ;  /* 0x0002d04301007387 */ /* 0x0001e20000100800 */
[----:B------:R-:W-:Y:S02]  /*2840*/  IMAD.MOV R89, RZ, RZ, -R89 ;  /* 0x000000ffff597224 */ /* 0x000fe400078e0a59 */
[----:B------:R-:W-:Y:S01]  /*2850*/  IMAD R163, R164, 0x2, R3 ;  /* 0x00000002a4a37824 */ /* 0x000fe200078e0203 */
[----:B------:R0:W-:Y:S01]  /*2860*/  STL [R1+0x27c], R3 ;  /* 0x00027c0301007387 */ /* 0x0001e20000100800 */
[----:B------:R-:W-:Y:S01]  /*2870*/  IMAD R50, R4, R66, R63 ;  /* 0x0000004204327224 */ /* 0x000fe200078e023f */
[----:B------:R-:W-:Y:S01]  /*2880*/  LOP3.LUT R63, R40, 0x8, RZ, 0xfc, !PT ;  /* 0x00000008283f7812 */ /* 0x000fe200078efcff */
[----:B------:R-:W-:Y:S01]  /*2890*/  IMAD R5, R4, R89, R5 ;  /* 0x0000005904057224 */ /* 0x000fe200078e0205 */
[----:B------:R0:W-:Y:S01]  /*28a0*/  STL [R1+0x278], R163 ;  /* 0x000278a301007387 */ /* 0x0001e20000100800 */
[----:B------:R-:W-:Y:S01]  /*28b0*/  LOP3.LUT R66, R40, 0x18, RZ, 0xfc, !PT ;  /* 0x0000001828427812 */ /* 0x000fe200078efcff */
[----:B------:R-:W-:Y:S06]  /*28c0*/  BRA.U UP0, `(.L_x_5) ;  /* 0x0000000100187547 */ /* 0x000fec000b800000 */
[----:B------:R-:W-:Y:S01]  /*28d0*/  ELECT P2, URZ, PT ;  /* 0x0000000000ff782f */ /* 0x000fe20003840000 */
[----:B0-----:R-:W-:Y:S01]  /*28e0*/  IMAD.MOV.U32 R3, RZ, RZ, 0x1 ;  /* 0x00000001ff037424 */ /* 0x001fe200078e00ff */
[----:B------:R-:W-:Y:S01]  /*28f0*/  UMOV UR5, 0x40 ;  /* 0x0000004000057882 */ /* 0x000fe20000000000 */
[----:B------:R-:W-:Y:S01]  /*2900*/  UVIRTCOUNT.DEALLOC.SMPOOL 0x80 ;  /* 0x000000800000784c */ /* 0x000fe20000000000 */
[----:B------:R-:W-:-:S09]  /*2910*/  ULEA UR5, UR4, UR5, 0x18 ;  /* 0x0000000504057291 */ /* 0x000fd2000f8ec0ff */
[----:B------:R1:W-:Y:S03]  /*2920*/  @P2 STS.U8 [UR5], R3 ;  /* 0x00000003ff002988 */ /* 0x0003e60008000005 */
.L_x_5:
[----:B------:R-:W-:Y:S01]  /*2930*/  STTM.16dp32bit_t0_t15.x128 tmem[UR10], RZ ;  /* 0x000000ff000079ed */ /* 0x000fe20008b8000a */
[----:B------:R-:W-:Y:S01]  /*2940*/  STTM.16dp32bit_t16_t31.x128 tmem[UR10+0x80], RZ ;  /* 0x000080ff000079ed */ /* 0x000fe20008ba000a */
[----:B------:R-:W2:Y:S02]  /*2950*/  FENCE.VIEW.ASYNC.T ;  /* 0x00000000000073c6 */ /* 0x000ea40000000200 */
[----:B--2---:R-:W-:Y:S01]  /*2960*/  VOTEU.ALL UP1, P1 ;  /* 0x0000000000ff7886 */ /* 0x004fe20000820000 */
[----:B------:R-:W-:Y:S01]  /*2970*/  VOTEU.ALL UP2, P1 ;  /* 0x0000000000ff7886 */ /* 0x000fe20000840000 */
[----:B------:R-:W-:Y:S01]  /*2980*/  IMAD R151, R164, 0x2, R163 ;  /* 0x00000002a4977824 */ /* 0x000fe200078e02a3 */
[----:B------:R-:W-:Y:S01]  /*2990*/  STL [R1+0x82c], R51 ;  /* 0x00082c3301007387 */ /* 0x000fe20000100800 */
[----:B01----:R-:W-:Y:S01]  /*29a0*/  IMAD.SHL.U32 R3, R91, 0x2, RZ ;  /* 0x000000025b037824 */ /* 0x003fe200078e00ff */
[----:B------:R-:W-:-:S04]  /*29b0*/  @!UP1 UIADD3 UR4, UPT, UPT, -UR6, 0x100000, URZ ;  /* 0x0010000006049890 */ /* 0x000fc8000fffe1ff */
[----:B------:R-:W-:Y:S02]  /*29c0*/  @!UP1 USHF.L.U32 UR5, UR4, 0xb, URZ ;  /* 0x0000000b04059899 */ /* 0x000fe400080006ff */
[----:B------:R-:W-:Y:S01]  /*29d0*/  @!UP1 USHF.L.U32 UR4, UR4, 0x1, URZ ;  /* 0x0000000104049899 */ /* 0x000fe200080006ff */
[----:B------:R-:W-:Y:S01]  /*29e0*/  IMAD R90, R164, 0x2, R151 ;  /* 0x00000002a45a7824 */ /* 0x000fe200078e0297 */
[----:B------:R-:W-:Y:S01]  /*29f0*/  BAR.SYNC.DEFER_BLOCKING 0x0 ;  /* 0x0000000000007b1d */ /* 0x000fe20000010000 */
[-C--:B------:R-:W-:Y:S02]  /*2a00*/  ISETP.LT.AND P3, PT, R63, R2.reuse, P0 ;  /* 0x000000023f00720c */ /* 0x080fe40000761270 */
[----:B------:R-:W-:-:S03]  /*2a10*/  ISETP.LT.AND P2, PT, R62, R2, P0 ;  /* 0x000000023e00720c */ /* 0x000fc60000741270 */
[----:B------:R0:W-:Y:S04]  /*2a20*/  STL [R1+0x80c], R161 ;  /* 0x00080ca101007387 */ /* 0x0001e80000100800 */
[----:B------:R1:W-:Y:S04]  /*2a30*/  STL [R1+0x808], R160 ;  /* 0x000808a001007387 */ /* 0x0003e80000100800 */
[----:B------:R-:W-:Y:S01]  /*2a40*/  STL [R1+0x274], R151 ;  /* 0x0002749701007387 */ /* 0x000fe20000100800 */
[----:B0-----:R-:W-:-:S03]  /*2a50*/  IMAD R161, R164, 0x2, R90 ;  /* 0x00000002a4a17824 */ /* 0x001fc600078e025a */
[----:B------:R0:W-:Y:S01]  /*2a60*/  STL [R1+0x2e4], R3 ;  /* 0x0002e40301007387 */ /* 0x0001e20000100800 */
[----:B-1----:R-:W-:-:S03]  /*2a70*/  IMAD R160, R164, 0x2, R161 ;  /* 0x00000002a4a07824 */ /* 0x002fc600078e02a1 */
[----:B------:R-:W1:Y:S02]  /*2a80*/  FENCE.VIEW.ASYNC.S ;  /* 0x00000000000073c6 */ /* 0x000e640000000000 */
[----:B-1----:R1:W2:Y:S02]  /*2a90*/  @!UP2 SYNCS.EXCH.64 URZ, [UR11], UR4 ;  /* 0x000000040bffa5b2 */ /* 0x0022a40008000100 */
[----:B------:R3:W-:Y:S04]  /*2aa0*/  STL [R1+0x270], R90 ;  /* 0x0002705a01007387 */ /* 0x0007e80000100800 */
[----:B------:R-:W-:Y:S01]  /*2ab0*/  STL [R1+0x26c], R161 ;  /* 0x00026ca101007387 */ /* 0x000fe20000100800 */
[----:B0-----:R-:W-:-:S03]  /*2ac0*/  IADD3 R3, P4, PT, R3, UR16, RZ ;  /* 0x0000001003037c10 */ /* 0x001fc6000ff9e0ff */
[----:B------:R-:W-:Y:S01]  /*2ad0*/  STL [R1+0x268], R160 ;  /* 0x000268a001007387 */ /* 0x000fe20000100800 */
[----:B------:R-:W-:Y:S02]  /*2ae0*/  LEA.HI.X.SX32 R89, R91, UR17, 0x1, P4 ;  /* 0x000000115b597c11 */ /* 0x000fe4000a0f0eff */
[----:B------:R-:W-:-:S04]  /*2af0*/  LEA R62, P4, R67, R3, 0x1 ;  /* 0x00000003433e7211 */ /* 0x000fc800078808ff */
[----:B------:R-:W-:Y:S01]  /*2b00*/  LEA.HI.X.SX32 R63, R67, R89, 0x1, P4 ;  /* 0x00000059433f7211 */ /* 0x000fe200020f0eff */
[----:B--2---:R-:W-:Y:S01]  /*2b10*/  BAR.SYNC.DEFER_BLOCKING 0x0 ;  /* 0x0000000000007b1d */ /* 0x004fe20000010000 */
[----:B------:R-:W-:-:S05]  /*2b20*/  IMAD R67, R164, 0x2, R160 ;  /* 0x00000002a4437824 */ /* 0x000fca00078e02a0 */
[----:B------:R0:W2:Y:S01]  /*2b30*/  @P3 LDG.E.U16 R150, desc[UR20][R62.64] ;  /* 0x000000143e963981 */ /* 0x0000a2000c1e1500 */
[----:B------:R-:W-:Y:S02]  /*2b40*/  ISETP.LT.AND P3, PT, R66, R2, P0 ;  /* 0x000000024200720c */ /* 0x000fe40000761270 */
[----:B------:R-:W-:Y:S02]  /*2b50*/  PRMT R148, RZ, 0x7610, R148 ;  /* 0x00007610ff947816 */ /* 0x000fe40000000094 */
[----:B------:R-:W-:Y:S02]  /*2b60*/  PRMT R149, RZ, 0x7610, R149 ;  /* 0x00007610ff957816 */ /* 0x000fe40000000095 */
[----:B0-----:R-:W-:-:S04]  /*2b70*/  LEA R62, P4, R90, R3, 0x1 ;  /* 0x000000035a3e7211 */ /* 0x001fc800078808ff */
[----:B------:R-:W-:Y:S02]  /*2b80*/  LEA.HI.X.SX32 R63, R90, R89, 0x1, P4 ;  /* 0x000000595a3f7211 */ /* 0x000fe400020f0eff */
[----:B---3--:R-:W-:-:S03]  /*2b90*/  LOP3.LUT R90, R40, 0x1a, RZ, 0xfc, !PT ;  /* 0x0000001a285a7812 */ /* 0x008fc600078efcff */
[----:B------:R0:W3:Y:S01]  /*2ba0*/  @P2 LDG.E.U16 R148, desc[UR20][R62.64] ;  /* 0x000000143e942981 */ /* 0x0000e2000c1e1500 */
[-C--:B------:R-:W-:Y:S02]  /*2bb0*/  ISETP.LT.AND P2, PT, R90, R2.reuse, P0 ;  /* 0x000000025a00720c */ /* 0x080fe40000741270 */
[C---:B------:R-:W-:Y:S02]  /*2bc0*/  LOP3.LUT R99, R40.reuse, 0x20, RZ, 0xfc, !PT ;  /* 0x0000002028637812 */ /* 0x040fe400078efcff */
[----:B------:R-:W-:Y:S02]  /*2bd0*/  LOP3.LUT R97, R40, 0x22, RZ, 0xfc, !PT ;  /* 0x0000002228617812 */ /* 0x000fe400078efcff */
[----:B------:R-:W-:Y:S02]  /*2be0*/  PRMT R159, RZ, 0x7610, R159 ;  /* 0x00007610ff9f7816 */ /* 0x000fe4000000009f */
[----:B------:R-:W-:Y:S02]  /*2bf0*/  ISETP.LT.AND P4, PT, R97, R2, P0 ;  /* 0x000000026100720c */ /* 0x000fe40000781270 */
[----:B------:R-:W-:-:S02]  /*2c00*/  PRMT R146, RZ, 0x7610, R146 ;  /* 0x00007610ff927816 */ /* 0x000fc40000000092 */
[----:B------:R-:W-:Y:S01]  /*2c10*/  PRMT R147, RZ, 0x7610, R147 ;  /* 0x00007610ff937816 */ /* 0x000fe20000000093 */
[----:B--2---:R-:W-:Y:S04]  /*2c20*/  STL [R1+0x844], R150 ;  /* 0x0008449601007387 */ /* 0x004fe80000100800 */
[----:B------:R2:W-:Y:S02]  /*2c30*/  STL [R1+0x264], R67 ;  /* 0x0002644301007387 */ /* 0x0005e40000100800 */
[----:B--2---:R-:W-:-:S04]  /*2c40*/  IMAD R67, R164, 0x2, R67 ;  /* 0x00000002a4437824 */ /* 0x004fc800078e0243 */
[----:B------:R-:W-:Y:S01]  /*2c50*/  IMAD R91, R164, 0x2, R67 ;  /* 0x00000002a45b7824 */ /* 0x000fe200078e0243 */
[----:B------:R-:W-:-:S03]  /*2c60*/  LEA R66, P5, R67, R3, 0x1 ;  /* 0x0000000343427211 */ /* 0x000fc600078a08ff */
[----:B------:R-:W-:Y:S01]  /*2c70*/  IMAD R98, R164, 0x2, R91 ;  /* 0x00000002a4627824 */ /* 0x000fe200078e025b */
[----:B------:R-:W-:-:S03]  /*2c80*/  LEA.HI.X.SX32 R67, R67, R89, 0x1, P5 ;  /* 0x0000005943437211 */ /* 0x000fc600028f0eff */
[----:B------:R-:W-:Y:S02]  /*2c90*/  IMAD R90, R164, 0x2, R98 ;  /* 0x00000002a45a7824 */ /* 0x000fe400078e0262 */
[----:B------:R2:W4:Y:S01]  /*2ca0*/  @P3 LDG.E.U16 R149, desc[UR20][R66.64] ;  /* 0x0000001442953981 */ /* 0x000522000c1e1500 */
[----:B0-----:R-:W-:-:S04]  /*2cb0*/  LEA R62, P3, R91, R3, 0x1 ;  /* 0x000000035b3e7211 */ /* 0x001fc800078608ff */
[----:B------:R-:W-:Y:S01]  /*2cc0*/  LEA.HI.X.SX32 R63, R91, R89, 0x1, P3 ;  /* 0x000000595b3f7211 */ /* 0x000fe200018f0eff */
[----:B--2---:R-:W-:Y:S01]  /*2cd0*/  IMAD R67, R164, 0x2, R90 ;  /* 0x00000002a4437824 */ /* 0x004fe200078e025a */
[----:B------:R-:W-:-:S03]  /*2ce0*/  ISETP.LT.AND P3, PT, R99, R2, P0 ;  /* 0x000000026300720c */ /* 0x000fc60000761270 */
[----:B------:R0:W2:Y:S01]  /*2cf0*/  @P2 LDG.E.U16 R159, desc[UR20][R62.64] ;  /* 0x000000143e9f2981 */ /* 0x0000a2000c1e1500 */
[----:B------:R-:W-:Y:S01]  /*2d00*/  IMAD R96, R164, 0x2, R67 ;  /* 0x00000002a4607824 */ /* 0x000fe200078e0243 */
[----:B------:R-:W-:-:S04]  /*2d10*/  LEA R66, P5, R67, R3, 0x1 ;  /* 0x0000000343427211 */ /* 0x000fc800078a08ff */
[----:B------:R-:W-:Y:S02]  /*2d20*/  LEA.HI.X.SX32 R67, R67, R89, 0x1, P5 ;  /* 0x0000005943437211 */ /* 0x000fe400028f0eff */
[----:B0-----:R-:W-:-:S03]  /*2d30*/  LEA R62, P2, R96, R3, 0x1 ;  /* 0x00000003603e7211 */ /* 0x001fc600078408ff */
[----:B------:R0:W2:Y:S01]  /*2d40*/  @P3 LDG.E.U16 R146, desc[UR20][R66.64] ;  /* 0x0000001442923981 */ /* 0x0000a2000c1e1500 */
[----:B------:R-:W-:-:S05]  /*2d50*/  LEA.HI.X.SX32 R63, R96, R89, 0x1, P2 ;  /* 0x00000059603f7211 */ /* 0x000fca00010f0eff */
[----:B------:R0:W2:Y:S01]  /*2d60*/  @P4 LDG.E.U16 R147, desc[UR20][R62.64] ;  /* 0x000000143e934981 */ /* 0x0000a2000c1e1500 */
[----:B------:R-:W-:-:S04]  /*2d70*/  IMAD R99, R164, 0x2, R96 ;  /* 0x00000002a4637824 */ /* 0x000fc800078e0260 */
[----:B------:R-:W-:Y:S01]  /*2d80*/  IMAD R91, R164, 0x2, R99 ;  /* 0x00000002a45b7824 */ /* 0x000fe200078e0263 */
[----:B------:R-:W-:-:S03]  /*2d90*/  LOP3.LUT R102, R40, 0x28, RZ, 0xfc, !PT ;  /* 0x0000002828667812 */ /* 0x000fc600078efcff */
[----:B------:R-:W-:Y:S01]  /*2da0*/  IMAD R97, R164, 0x2, R91 ;  /* 0x00000002a4617824 */ /* 0x000fe200078e025b */
[----:B------:R-:W-:-:S03]  /*2db0*/  ISETP.LT.AND P4, PT, R102, R2, P0 ;  /* 0x000000026600720c */ /* 0x000fc60000781270 */
[----:B0-----:R-:W-:Y:S01]  /*2dc0*/  IMAD R67, R164, 0x2, R97 ;  /* 0x00000002a4437824 */ /* 0x001fe200078e0261 */
[----:B------:R-:W-:-:S03]  /*2dd0*/  LEA R62, P2, R97, R3, 0x1 ;  /* 0x00000003613e7211 */ /* 0x000fc600078408ff */
[C---:B------:R-:W-:Y:S01]  /*2de0*/  IMAD R101, R164.reuse, 0x2, R67 ;  /* 0x00000002a4657824 */ /* 0x040fe200078e0243 */
[----:B------:R-:W-:Y:S02]  /*2df0*/  PRMT R145, RZ, 0x7610, R145 ;  /* 0x00007610ff917816 */ /* 0x000fe40000000091 */
[----:B------:R-:W-:Y:S01]  /*2e00*/  LEA.HI.X.SX32 R63, R97, R89, 0x1, P2 ;  /* 0x00000059613f7211 */ /* 0x000fe200010f0eff */
[----:B------:R-:W-:Y:S01]  /*2e10*/  IMAD R96, R164, 0x2, R101 ;  /* 0x00000002a4607824 */ /* 0x000fe200078e0265 */
[----:B------:R-:W-:-:S03]  /*2e20*/  LOP3.LUT R100, R40, 0x2a, RZ, 0xfc, !PT ;  /* 0x0000002a28647812 */ /* 0x000fc600078efcff */
[----:B------:R-:W-:Y:S01]  /*2e30*/  IMAD R102, R164, 0x2, R96 ;  /* 0x00000002a4667824 */ /* 0x000fe200078e0260 */
[----:B------:R0:W2:Y:S01]  /*2e40*/  @P4 LDG.E.U16 R145, desc[UR20][R62.64] ;  /* 0x000000143e914981 */ /* 0x0000a2000c1e1500 */
[-C--:B------:R-:W-:Y:S02]  /*2e50*/  ISETP.LT.AND P3, PT, R100, R2.reuse, P0 ;  /* 0x000000026400720c */ /* 0x080fe40000761270 */
[----:B------:R-:W-:Y:S01]  /*2e60*/  LOP3.LUT R100, R40, 0x30, RZ, 0xfc, !PT ;  /* 0x0000003028647812 */ /* 0x000fe200078efcff */
[----:B------:R-:W-:Y:S01]  /*2e70*/  IMAD R103, R164, 0x2, R102 ;  /* 0x00000002a4677824 */ /* 0x000fe200078e0266 */
[----:B------:R-:W-:Y:S02]  /*2e80*/  LEA R66, P5, R67, R3, 0x1 ;  /* 0x0000000343427211 */ /* 0x000fe400078a08ff */
[----:B------:R-:W-:Y:S01]  /*2e90*/  ISETP.LT.AND P2, PT, R100, R2, P0 ;  /* 0x000000026400720c */ /* 0x000fe20000741270 */
[----:B------:R-:W-:Y:S01]  /*2ea0*/  IMAD R100, R164, 0x2, R103 ;  /* 0x00000002a4647824 */ /* 0x000fe200078e0267 */
[----:B---3--:R3:W-:Y:S01]  /*2eb0*/  STL [R1+0x848], R148 ;  /* 0x0008489401007387 */ /* 0x0087e20000100800 */
[----:B------:R-:W-:-:S02]  /*2ec0*/  PRMT R158, RZ, 0x7610, R158 ;  /* 0x00007610ff9e7816 */ /* 0x000fc4000000009e */
[----:B0-----:R-:W-:Y:S01]  /*2ed0*/  LEA R62, P4, R102, R3, 0x1 ;  /* 0x00000003663e7211 */ /* 0x001fe200078808ff */
[----:B------:R-:W-:Y:S01]  /*2ee0*/  IMAD R97, R164, 0x2, R100 ;  /* 0x00000002a4617824 */ /* 0x000fe200078e0264 */
[-C--:B------:R-:W-:Y:S02]  /*2ef0*/  LEA.HI.X.SX32 R67, R67, R89.reuse, 0x1, P5 ;  /* 0x0000005943437211 */ /* 0x080fe400028f0eff */
[----:B------:R-:W-:Y:S02]  /*2f00*/  PRMT R141, RZ, 0x7610, R141 ;  /* 0x00007610ff8d7816 */ /* 0x000fe4000000008d */
[----:B---3--:R-:W-:Y:S01]  /*2f10*/  LOP3.LUT R148, R40, 0x38, RZ, 0xfc, !PT ;  /* 0x0000003828947812 */ /* 0x008fe200078efcff */
[----:B------:R0:W3:Y:S01]  /*2f20*/  @P3 LDG.E.U16 R158, desc[UR20][R66.64] ;  /* 0x00000014429e3981 */ /* 0x0000e2000c1e1500 */
[----:B------:R-:W-:Y:S01]  /*2f30*/  LEA.HI.X.SX32 R63, R102, R89, 0x1, P4 ;  /* 0x00000059663f7211 */ /* 0x000fe200020f0eff */
[----:B------:R-:W-:Y:S01]  /*2f40*/  IMAD R102, R164, 0x2, R97 ;  /* 0x00000002a4667824 */ /* 0x000fe200078e0261 */
[----:B------:R-:W-:-:S03]  /*2f50*/  ISETP.LT.AND P4, PT, R148, R2, P0 ;  /* 0x000000029400720c */ /* 0x000fc60000781270 */
[----:B------:R1:W3:Y:S01]  /*2f60*/  @P2 LDG.E.U16 R141, desc[UR20][R62.64] ;  /* 0x000000143e8d2981 */ /* 0x0002e2000c1e1500 */
[----:B------:R-:W-:Y:S02]  /*2f70*/  PRMT R143, RZ, 0x7610, R143 ;  /* 0x00007610ff8f7816 */ /* 0x000fe4000000008f */
[CC--:B0-----:R-:W-:Y:S02]  /*2f80*/  LEA R66, P2, R102.reuse, R3.reuse, 0x1 ;  /* 0x0000000366427211 */ /* 0x0c1fe400078408ff */
[----:B------:R-:W-:Y:S02]  /*2f90*/  PRMT R144, RZ, 0x7610, R144 ;  /* 0x00007610ff907816 */ /* 0x000fe40000000090 */
[C---:B-1----:R-:W-:Y:S02]  /*2fa0*/  LEA R62, P5, R103.reuse, R3, 0x1 ;  /* 0x00000003673e7211 */ /* 0x042fe400078a08ff */
[-C--:B------:R-:W-:Y:S02]  /*2fb0*/  LEA.HI.X.SX32 R67, R102, R89.reuse, 0x1, P2 ;  /* 0x0000005966437211 */ /* 0x080fe400010f0eff */
[----:B------:R-:W-:-:S03]  /*2fc0*/  LEA.HI.X.SX32 R63, R103, R89, 0x1, P5 ;  /* 0x00000059673f7211 */ /* 0x000fc600028f0eff */
[----:B------:R0:W3:Y:S04]  /*2fd0*/  @P4 LDG.E.U16 R143, desc[UR20][R66.64] ;  /* 0x00000014428f4981 */ /* 0x0000e8000c1e1500 */
[----:B----4-:R-:W-:Y:S04]  /*2fe0*/  STL [R1+0x858], R149 ;  /* 0x0008589501007387 */ /* 0x010fe80000100800 */
[----:B--2---:R-:W-:Y:S04]  /*2ff0*/  STL [R1+0x838], R159 ;  /* 0x0008389f01007387 */ /* 0x004fe80000100800 */
[----:B------:R-:W-:Y:S04]  /*3000*/  STL [R1+0x85c], R146 ;  /* 0x00085c9201007387 */ /* 0x000fe80000100800 */
[----:B------:R1:W-:Y:S02]  /*3010*/  STL [R1+0x834], R147 ;  /* 0x0008349301007387 */ /* 0x0003e40000100800 */
[----:B-1----:R-:W-:-:S04]  /*3020*/  LOP3.LUT R147, R40, 0x32, RZ, 0xfc, !PT ;  /* 0x0000003228937812 */ /* 0x002fc800078efcff */
[----:B------:R-:W-:-:S13]  /*3030*/  ISETP.LT.AND P3, PT, R147, R2, P0 ;  /* 0x000000029300720c */ /* 0x000fda0000761270 */
[----:B------:R1:W2:Y:S01]  /*3040*/  @P3 LDG.E.U16 R144, desc[UR20][R62.64] ;  /* 0x000000143e903981 */ /* 0x0002a2000c1e1500 */
[----:B------:R-:W-:Y:S01]  /*3050*/  IMAD R150, R164, 0x2, R92 ;  /* 0x00000002a4967824 */ /* 0x000fe200078e025c */
[----:B------:R-:W-:Y:S02]  /*3060*/  LOP3.LUT R147, R40, 0x3a, RZ, 0xfc, !PT ;  /* 0x0000003a28937812 */ /* 0x000fe400078efcff */
[----:B------:R4:W-:Y:S01]  /*3070*/  STL [R1+0x840], R145 ;  /* 0x0008409101007387 */ /* 0x0009e20000100800 */
[C---:B------:R-:W-:Y:S01]  /*3080*/  IMAD R102, R164.reuse, 0x2, R102 ;  /* 0x00000002a4667824 */ /* 0x040fe200078e0266 */
[----:B------:R-:W-:Y:S01]  /*3090*/  ISETP.LT.AND P2, PT, R147, R2, P0 ;  /* 0x000000029300720c */ /* 0x000fe20000741270 */
[----:B------:R-:W-:Y:S01]  /*30a0*/  IMAD R150, R164, 0x2, R150 ;  /* 0x00000002a4967824 */ /* 0x000fe200078e0296 */
[----:B----4-:R-:W-:-:S04]  /*30b0*/  LOP3.LUT R145, R40, 0xa, RZ, 0xfc, !PT ;  /* 0x0000000a28917812 */ /* 0x010fc800078efcff */
[----:B------:R-:W-:Y:S02]  /*30c0*/  ISETP.LT.AND P4, PT, R145, R2, P0 ;  /* 0x000000029100720c */ /* 0x000fe40000781270 */
[-C--:B0-----:R-:W-:Y:S02]  /*30d0*/  LEA R66, P5, R102, R3.reuse, 0x1 ;  /* 0x0000000366427211 */ /* 0x081fe400078a08ff */
[----:B-1----:R-:W-:Y:S02]  /*30e0*/  LEA R62, P3, R150, R3, 0x1 ;  /* 0x00000003963e7211 */ /* 0x002fe400078608ff */
[----:B------:R-:W-:Y:S02]  /*30f0*/  LOP3.LUT R147, R40, 0x12, RZ, 0xfc, !PT ;  /* 0x0000001228937812 */ /* 0x000fe400078efcff */
[----:B------:R-:W-:Y:S02]  /*3100*/  PRMT R140, RZ, 0x7610, R140 ;  /* 0x00007610ff8c7816 */ /* 0x000fe4000000008c */
[----:B------:R-:W-:-:S02]  /*3110*/  PRMT R142, RZ, 0x7610, R142 ;  /* 0x00007610ff8e7816 */ /* 0x000fc4000000008e */
[-C--:B------:R-:W-:Y:S02]  /*3120*/  LEA.HI.X.SX32 R67, R102, R89.reuse, 0x1, P5 ;  /* 0x0000005966437211 */ /* 0x080fe400028f0eff */
[----:B------:R-:W-:Y:S02]  /*3130*/  LEA.HI.X.SX32 R63, R150, R89, 0x1, P3 ;  /* 0x00000059963f7211 */ /* 0x000fe400018f0eff */
[----:B------:R-:W-:Y:S01]  /*3140*/  ISETP.LT.AND P3, PT, R147, R2, P0 ;  /* 0x000000029300720c */ /* 0x000fe20000761270 */
[----:B------:R0:W4:Y:S01]  /*3150*/  @P2 LDG.E.U16 R140, desc[UR20][R66.64] ;  /* 0x00000014428c2981 */ /* 0x000122000c1e1500 */
[----:B------:R-:W-:-:S03]  /*3160*/  LOP3.LUT R145, R40, 0x1c, RZ, 0xfc, !PT ;  /* 0x0000001c28917812 */ /* 0x000fc600078efcff */
[----:B------:R1:W4:Y:S01]  /*3170*/  @P4 LDG.E.U16 R142, desc[UR20][R62.64] ;  /* 0x000000143e8e4981 */ /* 0x000322000c1e1500 */
[----:B------:R-:W-:Y:S02]  /*3180*/  LOP3.LUT R147, R40, 0x24, RZ, 0xfc, !PT ;  /* 0x0000002428937812 */ /* 0x000fe400078efcff */
[----:B------:R-:W-:Y:S02]  /*3190*/  PRMT R146, RZ, 0x7610, R146 ;  /* 0x00007610ff927816 */ /* 0x000fe40000000092 */
[----:B0-----:R-:W-:Y:S02]  /*31a0*/  LEA R66, P4, R161, R3, 0x1 ;  /* 0x00000003a1427211 */ /* 0x001fe400078808ff */
[----:B------:R-:W-:Y:S02]  /*31b0*/  ISETP.LT.AND P2, PT, R145, R2, P0 ;  /* 0x000000029100720c */ /* 0x000fe40000741270 */
[----:B------:R-:W-:Y:S02]  /*31c0*/  LEA.HI.X.SX32 R67, R161, R89, 0x1, P4 ;  /* 0x00000059a1437211 */ /* 0x000fe400020f0eff */
[----:B-1----:R-:W-:-:S02]  /*31d0*/  LEA R62, P5, R98, R3, 0x1 ;  /* 0x00000003623e7211 */ /* 0x002fc400078a08ff */
[----:B------:R-:W-:Y:S01]  /*31e0*/  ISETP.LT.AND P4, PT, R147, R2, P0 ;  /* 0x000000029300720c */ /* 0x000fe20000781270 */
[----:B---3--:R-:W-:Y:S01]  /*31f0*/  STL [R1+0x83c], R158 ;  /* 0x00083c9e01007387 */ /* 0x008fe20000100800 */
[----:B------:R-:W-:-:S03]  /*3200*/  LEA.HI.X.SX32 R63, R98, R89, 0x1, P5 ;  /* 0x00000059623f7211 */ /* 0x000fc600028f0eff */
[----:B------:R0:W3:Y:S01]  /*3210*/  @P3 LDG.E.U16 R146, desc[UR20][R66.64] ;  /* 0x0000001442923981 */ /* 0x0000e2000c1e1500 */
[----:B------:R-:W-:-:S03]  /*3220*/  PRMT R98, RZ, 0x7610, R98 ;  /* 0x00007610ff627816 */ /* 0x000fc60000000062 */
[----:B------:R-:W-:Y:S01]  /*3230*/  STL [R1+0x860], R143 ;  /* 0x0008608f01007387 */ /* 0x000fe20000100800 */
[----:B0-----:R-:W-:-:S04]  /*3240*/  LEA R66, P5, R99, R3, 0x1 ;  /* 0x0000000363427211 */ /* 0x001fc800078a08ff */
[----:B------:R-:W-:-:S05]  /*3250*/  LEA.HI.X.SX32 R67, R99, R89, 0x1, P5 ;  /* 0x0000005963437211 */ /* 0x000fca00028f0eff */
[----:B------:R-:W3:Y:S04]  /*3260*/  @P4 LDG.E.U16 R98, desc[UR20][R66.64] ;  /* 0x0000001442624981 */ /* 0x000ee8000c1e1500 */
[----:B--2---:R0:W-:Y:S02]  /*3270*/  STL [R1+0x830], R144 ;  /* 0x0008309001007387 */ /* 0x0041e40000100800 */
[----:B0-----:R-:W-:-:S06]  /*3280*/  PRMT R144, RZ, 0x7610, R144 ;  /* 0x00007610ff907816 */ /* 0x001fcc0000000090 */
[----:B------:R0:W2:Y:S01]  /*3290*/  @P2 LDG.E.U16 R144, desc[UR20][R62.64] ;  /* 0x000000143e902981 */ /* 0x0000a2000c1e1500 */
[----:B------:R-:W-:-:S04]  /*32a0*/  LOP3.LUT R145, R40, 0x2c, RZ, 0xfc, !PT ;  /* 0x0000002c28917812 */ /* 0x000fc800078efcff */
[----:B------:R-:W-:Y:S02]  /*32b0*/  ISETP.LT.AND P3, PT, R145, R2, P0 ;  /* 0x000000029100720c */ /* 0x000fe40000761270 */
[----:B0-----:R-:W-:-:S04]  /*32c0*/  LEA R62, P2, R101, R3, 0x1 ;  /* 0x00000003653e7211 */ /* 0x001fc800078408ff */
[----:B------:R-:W-:Y:S01]  /*32d0*/  LEA.HI.X.SX32 R63, R101, R89, 0x1, P2 ;  /* 0x00000059653f7211 */ /* 0x000fe200010f0eff */
[----:B----4-:R-:W-:Y:S04]  /*32e0*/  STL.64 [R1+0x850], R140 ;  /* 0x0008508c01007387 */ /* 0x010fe80000100a00 */
[----:B------:R0:W-:Y:S02]  /*32f0*/  STL [R1+0x864], R142 ;  /* 0x0008648e01007387 */ /* 0x0001e40000100800 */
[----:B0-----:R-:W-:-:S06]  /*3300*/  PRMT R142, RZ, 0x7610, R142 ;  /* 0x00007610ff8e7816 */ /* 0x001fcc000000008e */
[----:B------:R0:W4:Y:S01]  /*3310*/  @P3 LDG.E.U16 R142, desc[UR20][R62.64] ;  /* 0x000000143e8e3981 */ /* 0x000122000c1e1500 */
[----:B------:R-:W-:-:S03]  /*3320*/  PRMT R141, RZ, 0x7610, R141 ;  /* 0x00007610ff8d7816 */ /* 0x000fc6000000008d */
[----:B--2---:R-:W-:Y:S04]  /*3330*/  STL [R1+0x2cc], R144 ;  /* 0x0002cc9001007387 */ /* 0x004fe80000100800 */
[----:B---3--:R1:W-:Y:S02]  /*3340*/  STL [R1+0x2c4], R98 ;  /* 0x0002c46201007387 */ /* 0x0083e40000100800 */
[----:B-1----:R-:W-:-:S04]  /*3350*/  LOP3.LUT R98, R40, 0x3c, RZ, 0xfc, !PT ;  /* 0x0000003c28627812 */ /* 0x002fc800078efcff */
[----:B------:R-:W-:Y:S01]  /*3360*/  ISETP.LT.AND P4, PT, R98, R2, P0 ;  /* 0x000000026200720c */ /* 0x000fe20000781270 */
[----:B------:R-:W-:-:S05]  /*3370*/  IMAD R98, R164, 0x2, R102 ;  /* 0x00000002a4627824 */ /* 0x000fca00078e0266 */
[----:B------:R-:W-:-:S04]  /*3380*/  LEA R66, P3, R98, R3, 0x1 ;  /* 0x0000000362427211 */ /* 0x000fc800078608ff */
[----:B------:R-:W-:-:S05]  /*3390*/  LEA.HI.X.SX32 R67, R98, R89, 0x1, P3 ;  /* 0x0000005962437211 */ /* 0x000fca00018f0eff */
[----:B------:R1:W2:Y:S01]  /*33a0*/  @P4 LDG.E.U16 R141, desc[UR20][R66.64] ;  /* 0x00000014428d4981 */ /* 0x0002a2000c1e1500 */
[----:B------:R-:W-:-:S04]  /*33b0*/  LOP3.LUT R144, R40, 0x34, RZ, 0xfc, !PT ;  /* 0x0000003428907812 */ /* 0x000fc800078efcff */
[-C--:B------:R-:W-:Y:S02]  /*33c0*/  ISETP.LT.AND P5, PT, R144, R2.reuse, P0 ;  /* 0x000000029000720c */ /* 0x080fe400007a1270 */
[----:B0-----:R-:W-:Y:S01]  /*33d0*/  LEA R62, P2, R100, R3, 0x1 ;  /* 0x00000003643e7211 */ /* 0x001fe200078408ff */
[----:B----4-:R0:W-:Y:S01]  /*33e0*/  STL [R1+0x2c0], R142 ;  /* 0x0002c08e01007387 */ /* 0x0101e20000100800 */
[----:B------:R-:W-:Y:S02]  /*33f0*/  LOP3.LUT R144, R40, 0xc, RZ, 0xfc, !PT ;  /* 0x0000000c28907812 */ /* 0x000fe400078efcff */
[----:B------:R-:W-:Y:S02]  /*3400*/  PRMT R143, RZ, 0x7610, R143 ;  /* 0x00007610ff8f7816 */ /* 0x000fe4000000008f */
[----:B------:R-:W-:Y:S02]  /*3410*/  LEA.HI.X.SX32 R63, R100, R89, 0x1, P2 ;  /* 0x00000059643f7211 */ /* 0x000fe400010f0eff */
[----:B------:R-:W-:-:S02]  /*3420*/  ISETP.LT.AND P2, PT, R144, R2, P0 ;  /* 0x000000029000720c */ /* 0x000fc40000741270 */
[----:B0-----:R-:W-:Y:S01]  /*3430*/  LOP3.LUT R142, R40, 0x14, RZ, 0xfc, !PT ;  /* 0x00000014288e7812 */ /* 0x001fe200078efcff */
[----:B------:R0:W3:Y:S03]  /*3440*/  @P5 LDG.E.U16 R143, desc[UR20][R62.64] ;  /* 0x000000143e8f5981 */ /* 0x0000e6000c1e1500 */
[----:B------:R-:W-:Y:S02]  /*3450*/  ISETP.LT.AND P3, PT, R142, R2, P0 ;  /* 0x000000028e00720c */ /* 0x000fe40000761270 */
[-C--:B-1----:R-:W-:Y:S02]  /*3460*/  LEA R66, P6, R160, R3.reuse, 0x1 ;  /* 0x00000003a0427211 */ /* 0x082fe400078c08ff */
[----:B------:R-:W-:Y:S02]  /*3470*/  PRMT R103, RZ, 0x7610, R103 ;  /* 0x00007610ff677816 */ /* 0x000fe40000000067 */
[----:B0-----:R-:W-:-:S02]  /*3480*/  LEA R62, P5, R163, R3, 0x1 ;  /* 0x00000003a33e7211 */ /* 0x001fc400078a08ff */
[----:B------:R-:W-:Y:S02]  /*3490*/  PRMT R102, RZ, 0x7610, R102 ;  /* 0x00007610ff667816 */ /* 0x000fe40000000066 */
[-C--:B------:R-:W-:Y:S01]  /*34a0*/  LEA.HI.X.SX32 R63, R163, R89.reuse, 0x1, P5 ;  /* 0x00000059a33f7211 */ /* 0x080fe200028f0eff */
[----:B------:R-:W-:Y:S01]  /*34b0*/  STL [R1+0x2c8], R146 ;  /* 0x0002c89201007387 */ /* 0x000fe20000100800 */
[----:B------:R-:W-:-:S03]  /*34c0*/  LEA.HI.X.SX32 R67, R160, R89, 0x1, P6 ;  /* 0x00000059a0437211 */ /* 0x000fc600030f0eff */
[----:B------:R0:W4:Y:S04]  /*34d0*/  @P2 LDG.E.U16 R103, desc[UR20][R62.64] ;  /* 0x000000143e672981 */ /* 0x000128000c1e1500 */
[----:B------:R-:W3:Y:S01]  /*34e0*/  @P3 LDG.E.U16 R102, desc[UR20][R66.64] ;  /* 0x0000001442663981 */ /* 0x000ee2000c1e1500 */
[----:B------:R-:W-:Y:S02]  /*34f0*/  PRMT R140, RZ, 0x7610, R140 ;  /* 0x00007610ff8c7816 */ /* 0x000fe4000000008c */
[----:B0-----:R-:W-:-:S04]  /*3500*/  LEA R62, P2, R90, R3, 0x1 ;  /* 0x000000035a3e7211 */ /* 0x001fc800078408ff */
[----:B------:R-:W-:Y:S02]  /*3510*/  LEA.HI.X.SX32 R63, R90, R89, 0x1, P2 ;  /* 0x000000595a3f7211 */ /* 0x000fe400010f0eff */
[C---:B------:R-:W-:Y:S02]  /*3520*/  LEA R90, P6, R91.reuse, R3, 0x1 ;  /* 0x000000035b5a7211 */ /* 0x040fe400078c08ff */
[----:B------:R-:W-:Y:S02]  /*3530*/  PRMT R101, RZ, 0x7610, R101 ;  /* 0x00007610ff657816 */ /* 0x000fe40000000065 */
[----:B------:R-:W-:Y:S01]  /*3540*/  LEA.HI.X.SX32 R91, R91, R89, 0x1, P6 ;  /* 0x000000595b5b7211 */ /* 0x000fe200030f0eff */
[----:B--2---:R0:W-:Y:S02]  /*3550*/  STL [R1+0x2b8], R141 ;  /* 0x0002b88d01007387 */ /* 0x0041e40000100800 */
[----:B0-----:R-:W-:-:S04]  /*3560*/  LOP3.LUT R141, R40, 0x1e, RZ, 0xfc, !PT ;  /* 0x0000001e288d7812 */ /* 0x001fc800078efcff */
[----:B------:R-:W-:Y:S02]  /*3570*/  ISETP.LT.AND P4, PT, R141, R2, P0 ;  /* 0x000000028d00720c */ /* 0x000fe40000781270 */
[----:B------:R-:W-:-:S04]  /*3580*/  LOP3.LUT R141, R40, 0x26, RZ, 0xfc, !PT ;  /* 0x00000026288d7812 */ /* 0x000fc800078efcff */
[----:B------:R-:W-:-:S07]  /*3590*/  ISETP.LT.AND P2, PT, R141, R2, P0 ;  /* 0x000000028d00720c */ /* 0x000fce0000741270 */
[----:B------:R0:W2:Y:S06]  /*35a0*/  @P4 LDG.E.U16 R140, desc[UR20][R62.64] ;  /* 0x000000143e8c4981 */ /* 0x0000ac000c1e1500 */
[----:B------:R1:W2:Y:S04]  /*35b0*/  @P2 LDG.E.U16 R101, desc[UR20][R90.64] ;  /* 0x000000145a652981 */ /* 0x0002a8000c1e1500 */
[----:B----4-:R-:W-:Y:S04]  /*35c0*/  STL [R1+0x2b4], R103 ;  /* 0x0002b46701007387 */ /* 0x010fe80000100800 */
[----:B---3--:R3:W-:Y:S01]  /*35d0*/  STL [R1+0x2b0], R102 ;  /* 0x0002b06601007387 */ /* 0x0087e20000100800 */
[----:B0-----:R-:W-:-:S02]  /*35e0*/  LEA R62, P6, R97, R3, 0x1 ;  /* 0x00000003613e7211 */ /* 0x001fc400078c08ff */
[----:B---3--:R-:W-:-:S04]  /*35f0*/  LOP3.LUT R102, R40, 0x36, RZ, 0xfc, !PT ;  /* 0x0000003628667812 */ /* 0x008fc800078efcff */
[----:B------:R-:W-:Y:S02]  /*3600*/  ISETP.LT.AND P3, PT, R102, R2, P0 ;  /* 0x000000026600720c */ /* 0x000fe40000761270 */
[----:B-1----:R-:W-:Y:S01]  /*3610*/  LOP3.LUT R90, R0, 0xc8, RZ, 0xfc, !PT ;  /* 0x000000c8005a7812 */ /* 0x002fe200078efcff */
[----:B------:R-:W-:Y:S01]  /*3620*/  STL [R1+0x2bc], R143 ;  /* 0x0002bc8f01007387 */ /* 0x000fe20000100800 */
[C---:B------:R-:W-:Y:S02]  /*3630*/  LEA R66, P5, R96.reuse, R3, 0x1 ;  /* 0x0000000360427211 */ /* 0x040fe400078a08ff */
[----:B------:R-:W-:Y:S01]  /*3640*/  PRMT R99, RZ, 0x7610, R99 ;  /* 0x00007610ff637816 */ /* 0x000fe20000000063 */
[----:B------:R0:W-:Y:S01]  /*3650*/  STL [R1+0x430], R90 ;  /* 0x0004305a01007387 */ /* 0x0001e20000100800 */
[-C--:B------:R-:W-:Y:S02]  /*3660*/  LEA.HI.X.SX32 R63, R97, R89.reuse, 0x1, P6 ;  /* 0x00000059613f7211 */ /* 0x080fe400030f0eff */
[----:B------:R-:W-:-:S02]  /*3670*/  LEA.HI.X.SX32 R67, R96, R89, 0x1, P5 ;  /* 0x0000005960437211 */ /* 0x000fc400028f0eff */
[----:B------:R-:W-:Y:S01]  /*3680*/  LEA R96, P5, R94, R3, 0x1 ;  /* 0x000000035e607211 */ /* 0x000fe200078a08ff */
[----:B------:R1:W3:Y:S01]  /*3690*/  @P3 LDG.E.U16 R99, desc[UR20][R62.64] ;  /* 0x000000143e633981 */ /* 0x0002e2000c1e1500 */
[----:B------:R-:W-:Y:S02]  /*36a0*/  LOP3.LUT R91, R40, 0xe, RZ, 0xfc, !PT ;  /* 0x0000000e285b7812 */ /* 0x000fe400078efcff */
[----:B------:R-:W-:Y:S02]  /*36b0*/  LEA.HI.X.SX32 R97, R94, R89, 0x1, P5 ;  /* 0x000000595e617211 */ /* 0x000fe400028f0eff */
[----:B------:R-:W-:Y:S02]  /*36c0*/  ISETP.LT.AND P3, PT, R91, R2, P0 ;  /* 0x000000025b00720c */ /* 0x000fe40000761270 */
[----:B-1----:R-:W-:Y:S02]  /*36d0*/  IABS R63, R90 ;  /* 0x0000005a003f7213 */ /* 0x002fe40000000000 */
[----:B0-----:R-:W-:-:S04]  /*36e0*/  LEA R90, P6, R93, R3, 0x1 ;  /* 0x000000035d5a7211 */ /* 0x001fc800078c08ff */
[----:B------:R-:W-:Y:S01]  /*36f0*/  LEA.HI.X.SX32 R91, R93, R89, 0x1, P6 ;  /* 0x000000595d5b7211 */ /* 0x000fe200030f0eff */
[----:B------:R-:W-:Y:S01]  /*3700*/  IMAD R98, R164, 0x2, R98 ;  /* 0x00000002a4627824 */ /* 0x000fe200078e0262 */
[----:B------:R-:W-:-:S04]  /*3710*/  LOP3.LUT R103, R40, 0x2e, RZ, 0xfc, !PT ;  /* 0x0000002e28677812 */ /* 0x000fc800078efcff */
[----:B------:R-:W-:Y:S02]  /*3720*/  ISETP.LT.AND P4, PT, R103, R2, P0 ;  /* 0x000000026700720c */ /* 0x000fe40000781270 */
[----:B------:R-:W-:-:S11]  /*3730*/  PRMT R100, RZ, 0x7610, R100 ;  /* 0x00007610ff647816 */ /* 0x000fd60000000064 */
[----:B------:R0:W4:Y:S04]  /*3740*/  @P4 LDG.E.U16 R100, desc[UR20][R66.64] ;  /* 0x0000001442644981 */ /* 0x000128000c1e1500 */
[----:B--2---:R1:W-:Y:S02]  /*3750*/  STL [R1+0x2ac], R140 ;  /* 0x0002ac8c01007387 */ /* 0x0043e40000100800 */
[----:B-1----:R-:W-:-:S04]  /*3760*/  LEA R140, P2, R95, R3, 0x1 ;  /* 0x000000035f8c7211 */ /* 0x002fc800078408ff */
[----:B------:R-:W-:Y:S01]  /*3770*/  LEA.HI.X.SX32 R141, R95, R89, 0x1, P2 ;  /* 0x000000595f8d7211 */ /* 0x000fe200010f0eff */
[----:B------:R-:W-:Y:S04]  /*3780*/  STL [R1+0x868], R2 ;  /* 0x0008680201007387 */ /* 0x000fe80000100800 */
[----:B------:R-:W-:Y:S04]  /*3790*/  STL.64 [R1+0x198], R140 ;  /* 0x0001988c01007387 */ /* 0x000fe80000100a00 */
[----:B------:R-:W-:Y:S04]  /*37a0*/  STL.64 [R1+0x190], R96 ;  /* 0x0001906001007387 */ /* 0x000fe80000100a00 */
[----:B------:R-:W-:Y:S04]  /*37b0*/  STL [R1+0x870], R140 ;  /* 0x0008708c01007387 */ /* 0x000fe80000100800 */
[----:B------:R-:W-:Y:S04]  /*37c0*/  STL [R1+0x86c], R141 ;  /* 0x00086c8d01007387 */ /* 0x000fe80000100800 */
[----:B------:R-:W-:Y:S04]  /*37d0*/  STL.64 [R1+0x188], R90 ;  /* 0x0001885a01007387 */ /* 0x000fe80000100a00 */
[----:B------:R1:W-:Y:S04]  /*37e0*/  STL [R1+0x5e0], R164 ;  /* 0x0005e0a401007387 */ /* 0x0003e80000100800 */
[----:B------:R-:W-:Y:S04]  /*37f0*/  STL [R1+0x2a8], R101 ;  /* 0x0002a86501007387 */ /* 0x000fe80000100800 */
[----:B-1----:R-:W2:Y:S01]  /*3800*/  LDL.LU R164, [R1+0x264] ;  /* 0x0002640001a47983 */ /* 0x002ea20000300800 */
[----:B0-----:R-:W-:-:S02]  /*3810*/  LOP3.LUT R67, R40, 0x16, RZ, 0xfc, !PT ;  /* 0x0000001628437812 */ /* 0x001fc400078efcff */
[----:B------:R-:W-:Y:S02]  /*3820*/  LEA R94, P5, R92, R3, 0x1 ;  /* 0x000000035c5e7211 */ /* 0x000fe400078a08ff */
[-C--:B------:R-:W-:Y:S01]  /*3830*/  ISETP.LT.AND P4, PT, R67, R2.reuse, P0 ;  /* 0x000000024300720c */ /* 0x080fe20000781270 */
[----:B------:R-:W-:Y:S01]  /*3840*/  IMAD.HI.U32 R67, R86, R63, RZ ;  /* 0x0000003f56437227 */ /* 0x000fe200078e00ff */
[----:B------:R-:W-:Y:S02]  /*3850*/  LOP3.LUT R66, R40, 0x3e, RZ, 0xfc, !PT ;  /* 0x0000003e28427812 */ /* 0x000fe400078efcff */
[----:B------:R-:W-:Y:S01]  /*3860*/  LEA R90, P6, R151, R3, 0x1 ;  /* 0x00000003975a7211 */ /* 0x000fe200078c08ff */
[----:B------:R-:W-:Y:S01]  /*3870*/  IMAD.MOV R67, RZ, RZ, -R67 ;  /* 0x000000ffff437224 */ /* 0x000fe200078e0a43 */
[----:B------:R-:W-:Y:S02]  /*3880*/  LEA.HI.X.SX32 R95, R92, R89, 0x1, P5 ;  /* 0x000000595c5f7211 */ /* 0x000fe400028f0eff */
[----:B------:R-:W-:-:S02]  /*3890*/  ISETP.LT.AND P2, PT, R66, R2, P0 ;  /* 0x000000024200720c */ /* 0x000fc40000741270 */
[----:B------:R-:W-:Y:S02]  /*38a0*/  LEA.HI.X.SX32 R91, R151, R89, 0x1, P6 ;  /* 0x00000059975b7211 */ /* 0x000fe400030f0eff */
[-C--:B------:R-:W-:Y:S02]  /*38b0*/  LEA R66, P6, R98, R3.reuse, 0x1 ;  /* 0x0000000362427211 */ /* 0x080fe400078c08ff */
[----:B------:R-:W-:Y:S02]  /*38c0*/  PRMT R51, RZ, 0x7610, R51 ;  /* 0x00007610ff337816 */ /* 0x000fe40000000033 */
[----:B------:R-:W-:Y:S02]  /*38d0*/  PRMT R2, RZ, 0x7610, R2 ;  /* 0x00007610ff027816 */ /* 0x000fe40000000002 */
[----:B------:R-:W-:Y:S01]  /*38e0*/  PRMT R93, RZ, 0x7610, R93 ;  /* 0x00007610ff5d7816 */ /* 0x000fe2000000005d */
[----:B----4-:R-:W-:Y:S04]  /*38f0*/  STL [R1+0x2a4], R100 ;  /* 0x0002a46401007387 */ /* 0x010fe80000100800 */
[----:B---3--:R-:W-:Y:S04]  /*3900*/  STL [R1+0x2a0], R99 ;  /* 0x0002a06301007387 */ /* 0x008fe80000100800 */
[----:B------:R-:W-:Y:S04]  /*3910*/  STL.64 [R1+0x180], R94 ;  /* 0x0001805e01007387 */ /* 0x000fe80000100a00 */
[----:B------:R-:W3:Y:S01]  /*3920*/  @P3 LDG.E.U16 R93, desc[UR20][R90.64] ;  /* 0x000000145a5d3981 */ /* 0x000ee2000c1e1500 */
[----:B--2---:R-:W-:Y:S01]  /*3930*/  LEA R62, P5, R164, R3, 0x1 ;  /* 0x00000003a43e7211 */ /* 0x004fe200078a08ff */
[----:B------:R-:W-:-:S03]  /*3940*/  IMAD R3, R4, R67, R63 ;  /* 0x0000004304037224 */ /* 0x000fc600078e023f */
[----:B------:R-:W-:-:S05]  /*3950*/  LEA.HI.X.SX32 R63, R164, R89, 0x1, P5 ;  /* 0x00000059a43f7211 */ /* 0x000fca00028f0eff */
[----:B------:R-:W2:Y:S01]  /*3960*/  @P4 LDG.E.U16 R51, desc[UR20][R62.64] ;  /* 0x000000143e334981 */ /* 0x000ea2000c1e1500 */
[----:B------:R-:W-:-:S05]  /*3970*/  LEA.HI.X.SX32 R67, R98, R89, 0x1, P6 ;  /* 0x0000005962437211 */ /* 0x000fca00030f0eff */
[----:B------:R-:W4:Y:S04]  /*3980*/  @P2 LDG.E.U16 R2, desc[UR20][R66.64] ;  /* 0x0000001442022981 */ /* 0x000f28000c1e1500 */
[----:B------:R-:W-:Y:S04]  /*3990*/  STL [R1+0x5e4], R164 ;  /* 0x0005e4a401007387 */ /* 0x000fe80000100800 */
[----:B------:R-:W-:Y:S04]  /*39a0*/  STL [R1+0x650], R164 ;  /* 0x000650a401007387 */ /* 0x000fe80000100800 */
[----:B------:R-:W3:Y:S01]  /*39b0*/  LDL R151, [R1+0x3c0] ;  /* 0x0003c00001977983 */ /* 0x000ee20000100800 */
[----:B------:R-:W-:Y:S01]  /*39c0*/  ISETP.GT.U32.AND P2, PT, R4, R85, PT ;  /* 0x000000550400720c */ /* 0x000fe20003f44070 */
[----:B------:R-:W-:Y:S01]  /*39d0*/  IMAD R163, R162, R165, RZ ;  /* 0x000000a5a2a37224 */ /* 0x000fe200078e02ff */
[----:B------:R-:W-:-:S11]  /*39e0*/  LOP3.LUT R140, R0, 0xca, RZ, 0xfc, !PT ;  /* 0x000000ca008c7812 */ /* 0x000fd600078efcff */
[----:B------:R-:W-:-:S05]  /*39f0*/  @!P2 IMAD.IADD R85, R85, 0x1, -R4 ;  /* 0x000000015555a824 */ /* 0x000fca00078e0a04 */
[----:B------:R-:W-:Y:S02]  /*3a00*/  ISETP.GT.U32.AND P6, PT, R4, R85, PT ;  /* 0x000000550400720c */ /* 0x000fe40003fc4070 */
[----:B------:R-:W-:Y:S02]  /*3a10*/  LOP3.LUT R141, R0, 0xcc, RZ, 0xfc, !PT ;  /* 0x000000cc008d7812 */ /* 0x000fe400078efcff */
[----:B------:R-:W-:-:S04]  /*3a20*/  LEA R162, P4, R163, UR18, 0x1 ;  /* 0x00000012a3a27c11 */ /* 0x000fc8000f8808ff */
[----:B------:R-:W-:-:S05]  /*3a30*/  LEA.HI.X.SX32 R163, R163, UR19, 0x1, P4 ;  /* 0x00000013a3a37c11 */ /* 0x000fca000a0f0eff */
[----:B------:R-:W-:Y:S01]  /*3a40*/  @!P6 IMAD.IADD R85, R85, 0x1, -R4 ;  /* 0x000000015555e824 */ /* 0x000fe200078e0a04 */
[----:B------:R-:W-:Y:S01]  /*3a50*/  ISETP.GT.U32.AND P3, PT, R4, R83, PT ;  /* 0x000000530400720c */ /* 0x000fe20003f64070 */
[----:B--2---:R0:W-:Y:S04]  /*3a60*/  STL [R1+0x258], R51 ;  /* 0x0002583301007387 */ /* 0x0041e80000100800 */
[----:B0-----:R-:W2:Y:S04]  /*3a70*/  LDL R51, [R1+0x304] ;  /* 0x0003040001337983 */ /* 0x001ea80000100800 */
[----:B------:R-:W-:Y:S04]  /*3a80*/  STL [R1+0x530], R165 ;  /* 0x000530a501007387 */ /* 0x000fe80000100800 */
[----:B------:R-:W-:Y:S04]  /*3a90*/  STL [R1+0x654], R165 ;  /* 0x000654a501007387 */ /* 0x000fe80000100800 */
[----:B------:R-:W-:Y:S04]  /*3aa0*/  STL.64 [R1+0x760], R164 ;  /* 0x000760a401007387 */ /* 0x000fe80000100a00 */
[----:B----4-:R0:W-:Y:S04]  /*3ab0*/  STL [R1+0x254], R2 ;  /* 0x0002540201007387 */ /* 0x0101e80000100800 */
[----:B------:R-:W-:Y:S01]  /*3ac0*/  STL [R1+0x42c], R140 ;  /* 0x00042c8c01007387 */ /* 0x000fe20000100800 */
[----:B0-----:R-:W-:-:S03]  /*3ad0*/  LOP3.LUT R2, R0, 0xd0, RZ, 0xfc, !PT ;  /* 0x000000d000027812 */ /* 0x001fc600078efcff */
[----:B------:R-:W-:Y:S01]  /*3ae0*/  STL [R1+0x428], R141 ;  /* 0x0004288d01007387 */ /* 0x000fe20000100800 */
[----:B---3--:R-:W-:-:S03]  /*3af0*/  ISETP.GE.AND P6, PT, R151, RZ, PT ;  /* 0x000000ff9700720c */ /* 0x008fc60003fc6270 */
[----:B------:R-:W-:Y:S04]  /*3b00*/  STL [R1+0x810], R162 ;  /* 0x000810a201007387 */ /* 0x000fe80000100800 */
[----:B------:R-:W-:Y:S04]  /*3b10*/  STL [R1+0x424], R2 ;  /* 0x0004240201007387 */ /* 0x000fe80000100800 */
[----:B------:R-:W-:Y:S04]  /*3b20*/  STL [R1+0x29c], R93 ;  /* 0x00029c5d01007387 */ /* 0x000fe80000100800 */
[----:B------:R-:W-:Y:S04]  /*3b30*/  STL [R1+0x814], R163 ;  /* 0x000814a301007387 */ /* 0x000fe80000100800 */
[----:B------:R-:W3:Y:S01]  /*3b40*/  LDL R151, [R1+0x37c] ;  /* 0x00037c0001977983 */ /* 0x000ee20000100800 */
[----:B------:R-:W-:Y:S01]  /*3b50*/  ISETP.GT.U32.AND P5, PT, R4, R84, PT ;  /* 0x000000540400720c */ /* 0x000fe20003fa4070 */
[----:B------:R-:W-:-:S05]  /*3b60*/  @!P3 IMAD.IADD R83, R83, 0x1, -R4 ;  /* 0x000000015353b824 */ /* 0x000fca00078e0a04 */
[----:B------:R-:W-:-:S07]  /*3b70*/  ISETP.GT.U32.AND P3, PT, R4, R83, PT ;  /* 0x000000530400720c */ /* 0x000fce0003f64070 */
[----:B------:R-:W-:Y:S01]  /*3b80*/  @!P5 IMAD.IADD R84, R84, 0x1, -R4 ;  /* 0x000000015454d824 */ /* 0x000fe200078e0a04 */
[----:B------:R-:W-:-:S04]  /*3b90*/  ISETP.GT.U32.AND P5, PT, R4, R82, PT ;  /* 0x000000520400720c */ /* 0x000fc80003fa4070 */
[----:B------:R-:W-:Y:S01]  /*3ba0*/  ISETP.GT.U32.AND P2, PT, R4, R84, PT ;  /* 0x000000540400720c */ /* 0x000fe20003f44070 */
[----:B------:R-:W-:Y:S01]  /*3bb0*/  @!P3 IMAD.IADD R83, R83, 0x1, -R4 ;  /* 0x000000015353b824 */ /* 0x000fe200078e0a04 */
[----:B------:R-:W-:-:S07]  /*3bc0*/  ISETP.GE.AND P3, PT, R0, RZ, PT ;  /* 0x000000ff0000720c */ /* 0x000fce0003f66270 */
[----:B------:R-:W-:Y:S01]  /*3bd0*/  @!P5 IMAD.IADD R82, R82, 0x1, -R4 ;  /* 0x000000015252d824 */ /* 0x000fe200078e0a04 */
[----:B------:R-:W-:-:S03]  /*3be0*/  ISETP.GE.AND P5, PT, R157, RZ, PT ;  /* 0x000000ff9d00720c */ /* 0x000fc60003fa6270 */
[----:B------:R-:W-:Y:S01]  /*3bf0*/  @!P2 IMAD.IADD R84, R84, 0x1, -R4 ;  /* 0x000000015454a824 */ /* 0x000fe200078e0a04 */
[----:B------:R-:W-:-:S03]  /*3c00*/  LOP3.LUT R142, R0, 0xd2, RZ, 0xfc, !PT ;  /* 0x000000d2008e7812 */ /* 0x000fc600078efcff */
[----:B------:R-:W-:Y:S01]  /*3c10*/  IMAD.MOV.U32 R157, RZ, RZ, R84 ;  /* 0x000000ffff9d7224 */ /* 0x000fe200078e0054 */
[C---:B------:R-:W-:Y:S01]  /*3c20*/  LOP3.LUT R143, R0.reuse, 0xd4, RZ, 0xfc, !PT ;  /* 0x000000d4008f7812 */ /* 0x040fe200078efcff */
[----:B------:R-:W-:Y:S02]  /*3c30*/  @!P3 IMAD.MOV R85, RZ, RZ, -R85 ;  /* 0x000000ffff55b224 */ /* 0x000fe400078e0a55 */
[----:B------:R-:W-:Y:S01]  /*3c40*/  @!P6 IMAD.MOV R157, RZ, RZ, -R157 ;  /* 0x000000ffff9de224 */ /* 0x000fe200078e0a9d */
[----:B------:R-:W-:Y:S01]  /*3c50*/  LOP3.LUT R146, R0, 0xd8, RZ, 0xfc, !PT ;  /* 0x000000d800927812 */ /* 0x000fe200078efcff */
[----:B------:R-:W-:Y:S01]  /*3c60*/  STL [R1+0x420], R142 ;  /* 0x0004208e01007387 */ /* 0x000fe20000100800 */
[----:B------:R-:W-:-:S03]  /*3c70*/  @!P5 IMAD.MOV R83, RZ, RZ, -R83 ;  /* 0x000000ffff53d224 */ /* 0x000fc600078e0a53 */
[----:B------:R-:W-:Y:S04]  /*3c80*/  STL [R1+0x800], R157 ;  /* 0x0008009d01007387 */ /* 0x000fe80000100800 */
[----:B------:R-:W-:Y:S04]  /*3c90*/  STL [R1+0x41c], R143 ;  /* 0x00041c8f01007387 */ /* 0x000fe80000100800 */
[----:B------:R-:W-:Y:S04]  /*3ca0*/  STL [R1+0x818], R85 ;  /* 0x0008185501007387 */ /* 0x000fe80000100800 */
[----:B------:R-:W-:Y:S04]  /*3cb0*/  STL [R1+0x418], R146 ;  /* 0x0004189201007387 */ /* 0x000fe80000100800 */
[----:B------:R-:W-:Y:S01]  /*3cc0*/  STL [R1+0x81c], R83 ;  /* 0x00081c5301007387 */ /* 0x000fe20000100800 */
[----:B------:R-:W-:-:S13]  /*3cd0*/  ISETP.GT.U32.AND P5, PT, R4, R79, PT ;  /* 0x0000004f0400720c */ /* 0x000fda0003fa4070 */
[----:B------:R-:W-:Y:S01]  /*3ce0*/  @!P5 IMAD.IADD R79, R79, 0x1, -R4 ;  /* 0x000000014f4fd824 */ /* 0x000fe200078e0a04 */
[----:B--2---:R-:W-:Y:S02]  /*3cf0*/  ISETP.GE.AND P3, PT, R51, RZ, PT ;  /* 0x000000ff3300720c */ /* 0x004fe40003f66270 */
[----:B------:R-:W2:Y:S01]  /*3d00*/  LDL R51, [R1+0x378] ;  /* 0x0003780001337983 */ /* 0x000ea20000100800 */
[----:B---3--:R-:W-:-:S03]  /*3d10*/  ISETP.GE.AND P5, PT, R151, RZ, PT ;  /* 0x000000ff9700720c */ /* 0x008fc60003fa6270 */
[----:B------:R-:W3:Y:S01]  /*3d20*/  LDL R151, [R1+0x374] ;  /* 0x0003740001977983 */ /* 0x000ee20000100800 */
[C---:B------:R-:W-:Y:S02]  /*3d30*/  ISETP.GT.U32.AND P4, PT, R4.reuse, R80, PT ;  /* 0x000000500400720c */ /* 0x040fe40003f84070 */
[----:B------:R-:W-:-:S11]  /*3d40*/  ISETP.GT.U32.AND P2, PT, R4, R81, PT ;  /* 0x000000510400720c */ /* 0x000fd60003f44070 */
[----:B------:R-:W-:-:S05]  /*3d50*/  @!P4 IMAD.IADD R80, R80, 0x1, -R4 ;  /* 0x000000015050c824 */ /* 0x000fca00078e0a04 */
[C---:B------:R-:W-:Y:S01]  /*3d60*/  ISETP.GT.U32.AND P6, PT, R4.reuse, R80, PT ;  /* 0x000000500400720c */ /* 0x040fe20003fc4070 */
[----:B------:R-:W-:Y:S01]  /*3d70*/  @!P2 IMAD.IADD R81, R81, 0x1, -R4 ;  /* 0x000000015151a824 */ /* 0x000fe200078e0a04 */
[----:B------:R-:W-:-:S11]  /*3d80*/  ISETP.GT.U32.AND P2, PT, R4, R82, PT ;  /* 0x000000520400720c */ /* 0x000fd60003f44070 */
[--C-:B------:R-:W-:Y:S01]  /*3d90*/  @!P6 IMAD.IADD R80, R80, 0x1, -R4.reuse ;  /* 0x000000015050e824 */ /* 0x100fe200078e0a04 */
[C---:B------:R-:W-:Y:S02]  /*3da0*/  ISETP.GT.U32.AND P6, PT, R4.reuse, R77, PT ;  /* 0x0000004d0400720c */ /* 0x040fe40003fc4070 */
[----:B------:R-:W-:Y:S01]  /*3db0*/  ISETP.GT.U32.AND P4, PT, R4, R81, PT ;  /* 0x000000510400720c */ /* 0x000fe20003f84070 */
[----:B------:R-:W-:Y:S01]  /*3dc0*/  @!P2 IMAD.IADD R82, R82, 0x1, -R4 ;  /* 0x000000015252a824 */ /* 0x000fe200078e0a04 */
[----:B------:R-:W-:-:S09]  /*3dd0*/  ISETP.GE.AND P2, PT, R104, RZ, PT ;  /* 0x000000ff6800720c */ /* 0x000fd20003f46270 */
[----:B------:R-:W-:-:S05]  /*3de0*/  @!P6 IMAD.IADD R77, R77, 0x1, -R4 ;  /* 0x000000014d4de824 */ /* 0x000fca00078e0a04 */
[----:B------:R-:W-:Y:S01]  /*3df0*/  ISETP.GT.U32.AND P6, PT, R4, R77, PT ;  /* 0x0000004d0400720c */ /* 0x000fe20003fc4070 */
[----:B------:R-:W-:Y:S02]  /*3e00*/  @!P4 IMAD.IADD R81, R81, 0x1, -R4 ;  /* 0x000000015151c824 */ /* 0x000fe400078e0a04 */
[----:B------:R-:W-:Y:S02]  /*3e10*/  @!P3 IMAD.MOV R82, RZ, RZ, -R82 ;  /* 0x000000ffff52b224 */ /* 0x000fe400078e0a52 */
[----:B------:R-:W-:Y:S02]  /*3e20*/  @!P2 IMAD.MOV R81, RZ, RZ, -R81 ;  /* 0x000000ffff51a224 */ /* 0x000fe400078e0a51 */
[----:B------:R-:W-:Y:S01]  /*3e30*/  @!P5 IMAD.MOV R80, RZ, RZ, -R80 ;  /* 0x000000ffff50d224 */ /* 0x000fe200078e0a50 */
[----:B------:R0:W-:Y:S04]  /*3e40*/  STL [R1+0x820], R82 ;  /* 0x0008205201007387 */ /* 0x0001e80000100800 */
[----:B------:R-:W-:Y:S01]  /*3e50*/  STL [R1+0x824], R81 ;  /* 0x0008245101007387 */ /* 0x000fe20000100800 */
[----:B------:R-:W-:-:S03]  /*3e60*/  @!P6 IMAD.IADD R77, R77, 0x1, -R4 ;  /* 0x000000014d4de824 */ /* 0x000fc600078e0a04 */
[----:B------:R-:W-:Y:S01]  /*3e70*/  STL [R1+0x828], R80 ;  /* 0x0008285001007387 */ /* 0x000fe20000100800 */
[----:B------:R-:W-:-:S13]  /*3e80*/  ISETP.GT.U32.AND P2, PT, R4, R76, PT ;  /* 0x0000004c0400720c */ /* 0x000fda0003f44070 */
[----:B------:R-:W-:Y:S01]  /*3e90*/  @!P2 IMAD.IADD R76, R76, 0x1, -R4 ;  /* 0x000000014c4ca824 */ /* 0x000fe200078e0a04 */
[----:B--2---:R-:W-:Y:S02]  /*3ea0*/  ISETP.GE.AND P6, PT, R51, RZ, PT ;  /* 0x000000ff3300720c */ /* 0x004fe40003fc6270 */
[----:B------:R-:W2:Y:S01]  /*3eb0*/  LDL R51, [R1+0x32c] ;  /* 0x00032c0001337983 */ /* 0x000ea20000100800 */
[----:B---3--:R-:W-:-:S03]  /*3ec0*/  ISETP.GE.AND P2, PT, R151, RZ, PT ;  /* 0x000000ff9700720c */ /* 0x008fc60003f46270 */
[----:B------:R-:W3:Y:S01]  /*3ed0*/  LDL R151, [R1+0x328] ;  /* 0x0003280001977983 */ /* 0x000ee20000100800 */
[----:B------:R-:W-:-:S13]  /*3ee0*/  ISETP.GT.U32.AND P4, PT, R4, R78, PT ;  /* 0x0000004e0400720c */ /* 0x000fda0003f84070 */
[----:B------:R-:W-:Y:S01]  /*3ef0*/  @!P4 IMAD.IADD R78, R78, 0x1, -R4 ;  /* 0x000000014e4ec824 */ /* 0x000fe200078e0a04 */
[----:B------:R-:W-:-:S13]  /*3f00*/  ISETP.GT.U32.AND P4, PT, R4, R79, PT ;  /* 0x0000004f0400720c */ /* 0x000fda0003f84070 */
[----:B------:R-:W-:Y:S01]  /*3f10*/  @!P4 IMAD.IADD R79, R79, 0x1, -R4 ;  /* 0x000000014f4fc824 */ /* 0x000fe200078e0a04 */
[C---:B------:R-:W-:Y:S02]  /*3f20*/  ISETP.GT.U32.AND P4, PT, R4.reuse, R74, PT ;  /* 0x0000004a0400720c */ /* 0x040fe40003f84070 */
[----:B------:R-:W-:-:S11]  /*3f30*/  ISETP.GT.U32.AND P3, PT, R4, R78, PT ;  /* 0x0000004e0400720c */ /* 0x000fd60003f64070 */
[--C-:B------:R-:W-:Y:S01]  /*3f40*/  @!P4 IMAD.IADD R74, R74, 0x1, -R4.reuse ;  /* 0x000000014a4ac824 */ /* 0x100fe200078e0a04 */
[C---:B------:R-:W-:Y:S02]  /*3f50*/  ISETP.GT.U32.AND P4, PT, R4.reuse, R76, PT ;  /* 0x0000004c0400720c */ /* 0x040fe40003f84070 */
[----:B------:R-:W-:Y:S01]  /*3f60*/  ISETP.GT.U32.AND P5, PT, R4, R75, PT ;  /* 0x0000004b0400720c */ /* 0x000fe20003fa4070 */
[----:B------:R-:W-:Y:S01]  /*3f70*/  @!P3 IMAD.IADD R78, R78, 0x1, -R4 ;  /* 0x000000014e4eb824 */ /* 0x000fe200078e0a04 */
[----:B------:R-:W-:-:S09]  /*3f80*/  LOP3.LUT R149, R0, 0xda, RZ, 0xfc, !PT ;  /* 0x000000da00957812 */ /* 0x000fd200078efcff */
[--C-:B------:R-:W-:Y:S01]  /*3f90*/  @!P4 IMAD.IADD R76, R76, 0x1, -R4.reuse ;  /* 0x000000014c4cc824 */ /* 0x100fe200078e0a04 */
[C---:B------:R-:W-:Y:S02]  /*3fa0*/  ISETP.GT.U32.AND P4, PT, R4.reuse, R72, PT ;  /* 0x000000480400720c */ /* 0x040fe40003f84070 */
[----:B------:R-:W-:Y:S02]  /*3fb0*/  ISETP.GT.U32.AND P3, PT, R4, R73, PT ;  /* 0x000000490400720c */ /* 0x000fe40003f64070 */
[C---:B0-----:R-:W-:Y:S02]  /*3fc0*/  LOP3.LUT R82, R0.reuse, 0xdc, RZ, 0xfc, !PT ;  /* 0x000000dc00527812 */ /* 0x041fe400078efcff */
[----:B------:R-:W-:Y:S01]  /*3fd0*/  LOP3.LUT R83, R0, 0xe0, RZ, 0xfc, !PT ;  /* 0x000000e000537812 */ /* 0x000fe200078efcff */
[----:B------:R-:W-:Y:S04]  /*3fe0*/  STL [R1+0x414], R149 ;  /* 0x0004149501007387 */ /* 0x000fe80000100800 */
[----:B------:R-:W-:Y:S02]  /*3ff0*/  STL [R1+0x410], R82 ;  /* 0x0004105201007387 */ /* 0x000fe40000100800 */
[----:B------:R-:W-:-:S02]  /*4000*/  @!P4 IMAD.IADD R72, R72, 0x1, -R4 ;  /* 0x000000014848c824 */ /* 0x000fc400078e0a04 */
[----:B------:R-:W-:Y:S01]  /*4010*/  STL [R1+0x40c], R83 ;  /* 0x00040c5301007387 */ /* 0x000fe20000100800 */
[--C-:B------:R-:W-:Y:S02]  /*4020*/  @!P5 IMAD.IADD R75, R75, 0x1, -R4.reuse ;  /* 0x000000014b4bd824 */ /* 0x100fe400078e0a04 */
[----:B------:R-:W-:-:S03]  /*4030*/  @!P3 IMAD.IADD R73, R73, 0x1, -R4 ;  /* 0x000000014949b824 */ /* 0x000fc600078e0a04 */
[----:B------:R-:W-:-:S13]  /*4040*/  ISETP.GT.U32.AND P3, PT, R4, R75, PT ;  /* 0x0000004b0400720c */ /* 0x000fda0003f64070 */
[----:B------:R-:W-:Y:S01]  /*4050*/  @!P3 IMAD.IADD R75, R75, 0x1, -R4 ;  /* 0x000000014b4bb824 */ /* 0x000fe200078e0a04 */
[----:B------:R-:W-:-:S13]  /*4060*/  ISETP.GT.U32.AND P3, PT, R4, R71, PT ;  /* 0x000000470400720c */ /* 0x000fda0003f64070 */
[----:B------:R-:W-:Y:S01]  /*4070*/  @!P3 IMAD.IADD R71, R71, 0x1, -R4 ;  /* 0x000000014747b824 */ /* 0x000fe200078e0a04 */
[----:B--2---:R-:W-:Y:S02]  /*4080*/  ISETP.GE.AND P4, PT, R51, RZ, PT ;  /* 0x000000ff3300720c */ /* 0x004fe40003f86270 */
[----:B------:R-:W2:Y:S01]  /*4090*/  LDL R51, [R1+0x36c] ;  /* 0x00036c0001337983 */ /* 0x000ea20000100800 */
[----:B---3--:R-:W-:-:S03]  /*40a0*/  ISETP.GE.AND P3, PT, R151, RZ, PT ;  /* 0x000000ff9700720c */ /* 0x008fc60003f66270 */
[----:B------:R-:W3:Y:S01]  /*40b0*/  LDL R151, [R1+0x364] ;  /* 0x0003640001977983 */ /* 0x000ee20000100800 */
[----:B------:R-:W-:Y:S01]  /*40c0*/  @!P6 IMAD.MOV R79, RZ, RZ, -R79 ;  /* 0x000000ffff4fe224 */ /* 0x000fe200078e0a4f */
[----:B------:R-:W-:Y:S02]  /*40d0*/  ISETP.GT.U32.AND P6, PT, R4, R73, PT ;  /* 0x000000490400720c */ /* 0x000fe40003fc4070 */
[----:B------:R-:W-:-:S11]  /*40e0*/  ISETP.GE.AND P5, PT, R109, RZ, PT ;  /* 0x000000ff6d00720c */ /* 0x000fd60003fa6270 */
[----:B------:R-:W-:Y:S01]  /*40f0*/  @!P6 IMAD.IADD R73, R73, 0x1, -R4 ;  /* 0x000000014949e824 */ /* 0x000fe200078e0a04 */
[----:B------:R-:W-:Y:S01]  /*4100*/  ISETP.GT.U32.AND P6, PT, R4, R70, PT ;  /* 0x000000460400720c */ /* 0x000fe20003fc4070 */
[----:B------:R-:W-:Y:S01]  /*4110*/  @!P5 IMAD.MOV R77, RZ, RZ, -R77 ;  /* 0x000000ffff4dd224 */ /* 0x000fe200078e0a4d */
[----:B------:R-:W-:-:S11]  /*4120*/  ISETP.GE.AND P5, PT, R107, RZ, PT ;  /* 0x000000ff6b00720c */ /* 0x000fd60003fa6270 */
[----:B------:R-:W-:Y:S02]  /*4130*/  @!P6 IMAD.IADD R70, R70, 0x1, -R4 ;  /* 0x000000014646e824 */ /* 0x000fe400078e0a04 */
[----:B------:R-:W-:-:S03]  /*4140*/  @!P5 IMAD.MOV R76, RZ, RZ, -R76 ;  /* 0x000000ffff4cd224 */ /* 0x000fc600078e0a4c */
[----:B------:R-:W-:Y:S02]  /*4150*/  ISETP.GT.U32.AND P5, PT, R4, R70, PT ;  /* 0x000000460400720c */ /* 0x000fe40003fa4070 */
[----:B------:R-:W-:-:S05]  /*4160*/  LOP3.LUT R148, R0, 0xe2, RZ, 0xfc, !PT ;  /* 0x000000e200947812 */ /* 0x000fca00078efcff */
[----:B------:R-:W-:Y:S04]  /*4170*/  STL [R1+0x408], R148 ;  /* 0x0004089401007387 */ /* 0x000fe80000100800 */
[----:B------:R-:W4:Y:S02]  /*4180*/  LDL R150, [R1+0x360] ;  /* 0x0003600001967983 */ /* 0x000f240000100800 */
[----:B------:R-:W-:Y:S02]  /*4190*/  @!P5 IMAD.IADD R70, R70, 0x1, -R4 ;  /* 0x000000014646d824 */ /* 0x000fe400078e0a04 */
[----:B------:R-:W4:Y:S01]  /*41a0*/  LDL R161, [R1+0x358] ;  /* 0x0003580001a17983 */ /* 0x000f220000100800 */
[----:B------:R-:W-:-:S03]  /*41b0*/  IMAD.MOV.U32 R84, RZ, RZ, R73 ;  /* 0x000000ffff547224 */ /* 0x000fc600078e0049 */
[----:B------:R-:W4:Y:S01]  /*41c0*/  LDL R160, [R1+0x35c] ;  /* 0x00035c0001a07983 */ /* 0x000f220000100800 */
[----:B------:R-:W-:Y:S01]  /*41d0*/  @!P3 IMAD.MOV R84, RZ, RZ, -R84 ;  /* 0x000000ffff54b224 */ /* 0x000fe200078e0a54 */
[----:B------:R-:W-:-:S13]  /*41e0*/  ISETP.GT.U32.AND P3, PT, R4, R68, PT ;  /* 0x000000440400720c */ /* 0x000fda0003f64070 */
[----:B------:R-:W-:Y:S01]  /*41f0*/  @!P3 IMAD.IADD R68, R68, 0x1, -R4 ;  /* 0x000000014444b824 */ /* 0x000fe200078e0a04 */
[----:B--2---:R-:W-:Y:S02]  /*4200*/  ISETP.GE.AND P5, PT, R51, RZ, PT ;  /* 0x000000ff3300720c */ /* 0x004fe40003fa6270 */
[----:B------:R-:W2:Y:S01]  /*4210*/  LDL R51, [R1+0x354] ;  /* 0x0003540001337983 */ /* 0x000ea20000100800 */
[----:B---3--:R-:W-:-:S03]  /*4220*/  ISETP.GE.AND P3, PT, R151, RZ, PT ;  /* 0x000000ff9700720c */ /* 0x008fc60003f66270 */
[----:B------:R-:W3:Y:S01]  /*4230*/  LDL R151, [R1+0x350] ;  /* 0x0003500001977983 */ /* 0x000ee20000100800 */
[----:B------:R-:W-:Y:S01]  /*4240*/  @!P2 IMAD.MOV R78, RZ, RZ, -R78 ;  /* 0x000000ffff4ea224 */ /* 0x000fe200078e0a4e */
[C---:B------:R-:W-:Y:S02]  /*4250*/  ISETP.GT.U32.AND P2, PT, R4.reuse, R74, PT ;  /* 0x0000004a0400720c */ /* 0x040fe40003f44070 */
[----:B------:R-:W-:Y:S02]  /*4260*/  ISETP.GT.U32.AND P6, PT, R4, R72, PT ;  /* 0x000000480400720c */ /* 0x000fe40003fc4070 */
[----:B------:R-:W-:-:S09]  /*4270*/  IABS R89, R140 ;  /* 0x0000008c00597213 */ /* 0x000fd20000000000 */
[----:B------:R-:W-:Y:S01]  /*4280*/  @!P2 IMAD.IADD R74, R74, 0x1, -R4 ;  /* 0x000000014a4aa824 */ /* 0x000fe200078e0a04 */
[----:B------:R-:W-:-:S03]  /*4290*/  ISETP.GE.AND P2, PT, R106, RZ, PT ;  /* 0x000000ff6a00720c */ /* 0x000fc60003f46270 */
[----:B------:R-:W-:Y:S01]  /*42a0*/  @!P4 IMAD.MOV R74, RZ, RZ, -R74 ;  /* 0x000000ffff4ac224 */ /* 0x000fe200078e0a4a */
[----:B------:R-:W-:Y:S01]  /*42b0*/  ISETP.GT.U32.AND P4, PT, R4, R69, PT ;  /* 0x000000450400720c */ /* 0x000fe20003f84070 */
[----:B------:R-:W-:Y:S01]  /*42c0*/  @!P6 IMAD.IADD R72, R72, 0x1, -R4 ;  /* 0x000000014848e824 */ /* 0x000fe200078e0a04 */
[----:B------:R-:W-:Y:S01]  /*42d0*/  ISETP.GT.U32.AND P6, PT, R4, R65, PT ;  /* 0x000000410400720c */ /* 0x000fe20003fc4070 */
[----:B------:R-:W-:Y:S01]  /*42e0*/  IMAD.HI.U32 R90, R86, R89, RZ ;  /* 0x00000059565a7227 */ /* 0x000fe200078e00ff */
[----:B------:R-:W-:-:S05]  /*42f0*/  IABS R109, R149 ;  /* 0x00000095006d7213 */ /* 0x000fca0000000000 */
[----:B------:R-:W-:Y:S01]  /*4300*/  @!P2 IMAD.MOV R75, RZ, RZ, -R75 ;  /* 0x000000ffff4ba224 */ /* 0x000fe200078e0a4b */
[C---:B------:R-:W-:Y:S01]  /*4310*/  ISETP.GT.U32.AND P2, PT, R4.reuse, R71, PT ;  /* 0x000000470400720c */ /* 0x040fe20003f44070 */
[----:B------:R-:W-:Y:S02]  /*4320*/  IMAD.MOV R90, RZ, RZ, -R90 ;  /* 0x000000ffff5a7224 */ /* 0x000fe400078e0a5a */
[----:B------:R-:W-:Y:S02]  /*4330*/  @!P4 IMAD.IADD R69, R69, 0x1, -R4 ;  /* 0x000000014545c824 */ /* 0x000fe400078e0a04 */
[----:B------:R-:W-:Y:S02]  /*4340*/  IMAD R89, R4, R90, R89 ;  /* 0x0000005a04597224 */ /* 0x000fe400078e0259 */
[----:B------:R-:W-:-:S04]  /*4350*/  IMAD.HI.U32 R90, R86, R109, RZ ;  /* 0x0000006d565a7227 */ /* 0x000fc800078e00ff */
[----:B------:R-:W-:Y:S01]  /*4360*/  @!P6 IMAD.IADD R65, R65, 0x1, -R4 ;  /* 0x000000014141e824 */ /* 0x000fe200078e0a04 */
[C---:B------:R-:W-:Y:S01]  /*4370*/  ISETP.GT.U32.AND P6, PT, R4.reuse, R69, PT ;  /* 0x000000450400720c */ /* 0x040fe20003fc4070 */
[----:B------:R-:W-:Y:S02]  /*4380*/  IMAD.MOV R90, RZ, RZ, -R90 ;  /* 0x000000ffff5a7224 */ /* 0x000fe400078e0a5a */
[----:B------:R-:W-:Y:S01]  /*4390*/  @!P2 IMAD.IADD R71, R71, 0x1, -R4 ;  /* 0x000000014747a824 */ /* 0x000fe200078e0a04 */
[C---:B------:R-:W-:Y:S01]  /*43a0*/  ISETP.GT.U32.AND P2, PT, R4.reuse, R64, PT ;  /* 0x000000400400720c */ /* 0x040fe20003f44070 */
[----:B------:R-:W-:Y:S01]  /*43b0*/  IMAD R109, R4, R90, R109 ;  /* 0x0000005a046d7224 */ /* 0x000fe200078e026d */
[----:B------:R-:W-:Y:S01]  /*43c0*/  ISETP.GE.AND P4, PT, R110, RZ, PT ;  /* 0x000000ff6e00720c */ /* 0x000fe20003f86270 */
[----:B------:R-:W-:-:S04]  /*43d0*/  IMAD.MOV.U32 R90, RZ, RZ, R72 ;  /* 0x000000ffff5a7224 */ /* 0x000fc800078e0048 */
[----:B------:R-:W-:Y:S01]  /*43e0*/  @!P5 IMAD.MOV R90, RZ, RZ, -R90 ;  /* 0x000000ffff5ad224 */ /* 0x000fe200078e0a5a */
[C---:B------:R-:W-:Y:S01]  /*43f0*/  ISETP.GT.U32.AND P5, PT, R4.reuse, R65, PT ;  /* 0x000000410400720c */ /* 0x040fe20003fa4070 */
[--C-:B------:R-:W-:Y:S01]  /*4400*/  @!P6 IMAD.IADD R69, R69, 0x1, -R4.reuse ;  /* 0x000000014545e824 */ /* 0x100fe200078e0a04 */
[----:B------:R-:W-:Y:S01]  /*4410*/  ISETP.GT.U32.AND P6, PT, R4, R60, PT ;  /* 0x0000003c0400720c */ /* 0x000fe20003fc4070 */
[----:B------:R-:W-:Y:S02]  /*4420*/  IMAD.MOV.U32 R91, RZ, RZ, R71 ;  /* 0x000000ffff5b7224 */ /* 0x000fe400078e0047 */
[----:B------:R-:W-:Y:S02]  /*4430*/  @!P2 IMAD.IADD R64, R64, 0x1, -R4 ;  /* 0x000000014040a824 */ /* 0x000fe400078e0a04 */
[----:B------:R-:W-:Y:S02]  /*4440*/  IMAD.MOV.U32 R92, RZ, RZ, R70 ;  /* 0x000000ffff5c7224 */ /* 0x000fe400078e0046 */
[----:B------:R-:W-:Y:S01]  /*4450*/  @!P4 IMAD.MOV R91, RZ, RZ, -R91 ;  /* 0x000000ffff5bc224 */ /* 0x000fe200078e0a5b */
[C---:B------:R-:W-:Y:S01]  /*4460*/  ISETP.GT.U32.AND P4, PT, R4.reuse, R64, PT ;  /* 0x000000400400720c */ /* 0x040fe20003f84070 */
[----:B------:R-:W-:Y:S01]  /*4470*/  @!P3 IMAD.MOV R92, RZ, RZ, -R92 ;  /* 0x000000ffff5cb224 */ /* 0x000fe200078e0a5c */
[C---:B------:R-:W-:Y:S01]  /*4480*/  ISETP.GT.U32.AND P3, PT, R4.reuse, R61, PT ;  /* 0x0000003d0400720c */ /* 0x040fe20003f64070 */
[----:B------:R-:W-:Y:S01]  /*4490*/  @!P5 IMAD.IADD R65, R65, 0x1, -R4 ;  /* 0x000000014141d824 */ /* 0x000fe200078e0a04 */
[----:B------:R-:W-:-:S02]  /*44a0*/  ISETP.GT.U32.AND P2, PT, R4, R68, PT ;  /* 0x000000440400720c */ /* 0x000fc40003f44070 */
[----:B----4-:R-:W-:Y:S01]  /*44b0*/  ISETP.GE.AND P5, PT, R150, RZ, PT ;  /* 0x000000ff9600720c */ /* 0x010fe20003fa6270 */
[----:B------:R-:W-:Y:S02]  /*44c0*/  @!P6 IMAD.IADD R60, R60, 0x1, -R4 ;  /* 0x000000013c3ce824 */ /* 0x000fe400078e0a04 */
[----:B------:R-:W-:-:S04]  /*44d0*/  IMAD.MOV.U32 R93, RZ, RZ, R69 ;  /* 0x000000ffff5d7224 */ /* 0x000fc800078e0045 */
[--C-:B------:R-:W-:Y:S02]  /*44e0*/  @!P4 IMAD.IADD R64, R64, 0x1, -R4.reuse ;  /* 0x000000014040c824 */ /* 0x100fe400078e0a04 */
[--C-:B------:R-:W-:Y:S01]  /*44f0*/  @!P3 IMAD.IADD R61, R61, 0x1, -R4.reuse ;  /* 0x000000013d3db824 */ /* 0x100fe200078e0a04 */
[----:B------:R-:W-:Y:S01]  /*4500*/  ISETP.GE.AND P3, PT, R161, RZ, PT ;  /* 0x000000ffa100720c */ /* 0x000fe20003f66270 */
[----:B------:R-:W-:Y:S01]  /*4510*/  @!P2 IMAD.IADD R68, R68, 0x1, -R4 ;  /* 0x000000014444a824 */ /* 0x000fe200078e0a04 */
[C---:B------:R-:W-:Y:S01]  /*4520*/  ISETP.GT.U32.AND P2, PT, R4.reuse, R59, PT ;  /* 0x0000003b0400720c */ /* 0x040fe20003f44070 */
[----:B------:R-:W-:Y:S01]  /*4530*/  @!P5 IMAD.MOV R93, RZ, RZ, -R93 ;  /* 0x000000ffff5dd224 */ /* 0x000fe200078e0a5d */
[----:B------:R-:W-:Y:S01]  /*4540*/  ISETP.GT.U32.AND P5, PT, R4, R60, PT ;  /* 0x0000003c0400720c */ /* 0x000fe20003fa4070 */
[----:B------:R-:W-:Y:S01]  /*4550*/  IMAD.MOV.U32 R96, RZ, RZ, R64 ;  /* 0x000000ffff607224 */ /* 0x000fe200078e0040 */
[----:B------:R-:W-:Y:S01]  /*4560*/  ISETP.GE.AND P4, PT, R160, RZ, PT ;  /* 0x000000ffa000720c */ /* 0x000fe20003f86270 */
[----:B------:R-:W-:-:S02]  /*4570*/  IMAD.MOV.U32 R95, RZ, RZ, R65 ;  /* 0x000000ffff5f7224 */ /* 0x000fc400078e0041 */
[----:B------:R-:W-:-:S04]  /*4580*/  IMAD.MOV.U32 R94, RZ, RZ, R68 ;  /* 0x000000ffff5e7224 */ /* 0x000fc800078e0044 */
[----:B------:R-:W-:Y:S01]  /*4590*/  @!P3 IMAD.MOV R95, RZ, RZ, -R95 ;  /* 0x000000ffff5fb224 */ /* 0x000fe200078e0a5f */
[C---:B------:R-:W-:Y:S01]  /*45a0*/  ISETP.GT.U32.AND P3, PT, R4.reuse, R58, PT ;  /* 0x0000003a0400720c */ /* 0x040fe20003f64070 */
[--C-:B------:R-:W-:Y:S01]  /*45b0*/  @!P2 IMAD.IADD R59, R59, 0x1, -R4.reuse ;  /* 0x000000013b3ba824 */ /* 0x100fe200078e0a04 */
[----:B------:R-:W-:Y:S01]  /*45c0*/  ISETP.GT.U32.AND P2, PT, R4, R61, PT ;  /* 0x0000003d0400720c */ /* 0x000fe20003f44070 */
[----:B------:R-:W-:Y:S01]  /*45d0*/  @!P5 IMAD.IADD R60, R60, 0x1, -R4 ;  /* 0x000000013c3cd824 */ /* 0x000fe200078e0a04 */
[C---:B------:R-:W-:Y:S01]  /*45e0*/  ISETP.GT.U32.AND P5, PT, R4.reuse, R56, PT ;  /* 0x000000380400720c */ /* 0x040fe20003fa4070 */
[----:B------:R-:W-:Y:S01]  /*45f0*/  @!P4 IMAD.MOV R94, RZ, RZ, -R94 ;  /* 0x000000ffff5ec224 */ /* 0x000fe200078e0a5e */
[----:B------:R-:W-:-:S07]  /*4600*/  ISETP.GT.U32.AND P4, PT, R4, R59, PT ;  /* 0x0000003b0400720c */ /* 0x000fce0003f84070 */
[--C-:B------:R-:W-:Y:S02]  /*4610*/  @!P3 IMAD.IADD R58, R58, 0x1, -R4.reuse ;  /* 0x000000013a3ab824 */ /* 0x100fe400078e0a04 */
[--C-:B------:R-:W-:Y:S02]  /*4620*/  @!P2 IMAD.IADD R61, R61, 0x1, -R4.reuse ;  /* 0x000000013d3da824 */ /* 0x100fe400078e0a04 */
[--C-:B------:R-:W-:Y:S01]  /*4630*/  @!P5 IMAD.IADD R56, R56, 0x1, -R4.reuse ;  /* 0x000000013838d824 */ /* 0x100fe200078e0a04 */
[----:B------:R-:W-:Y:S01]  /*4640*/  ISETP.GT.U32.AND P5, PT, R4, R58, PT ;  /* 0x0000003a0400720c */ /* 0x000fe20003fa4070 */
[----:B------:R-:W-:Y:S01]  /*4650*/  @!P4 IMAD.IADD R59, R59, 0x1, -R4 ;  /* 0x000000013b3bc824 */ /* 0x000fe200078e0a04 */
[----:B------:R-:W-:Y:S01]  /*4660*/  ISETP.GE.AND P4, PT, R139, RZ, PT ;  /* 0x000000ff8b00720c */ /* 0x000fe20003f86270 */
[----:B------:R-:W-:Y:S01]  /*4670*/  IMAD.MOV.U32 R97, RZ, RZ, R61 ;  /* 0x000000ffff617224 */ /* 0x000fe200078e003d */
[----:B------:R-:W-:Y:S01]  /*4680*/  ISETP.GE.AND P3, PT, R136, RZ, PT ;  /* 0x000000ff8800720c */ /* 0x000fe20003f66270 */
[----:B------:R-:W-:-:S02]  /*4690*/  IMAD.MOV.U32 R98, RZ, RZ, R60 ;  /* 0x000000ffff627224 */ /* 0x000fc400078e003c */
[----:B------:R-:W-:-:S06]  /*46a0*/  IMAD.MOV.U32 R99, RZ, RZ, R59 ;  /* 0x000000ffff637224 */ /* 0x000fcc00078e003b */
[----:B------:R-:W-:Y:S01]  /*46b0*/  @!P5 IMAD.IADD R58, R58, 0x1, -R4 ;  /* 0x000000013a3ad824 */ /* 0x000fe200078e0a04 */
[----:B------:R-:W-:Y:S01]  /*46c0*/  ISETP.GT.U32.AND P5, PT, R4, R54, PT ;  /* 0x000000360400720c */ /* 0x000fe20003fa4070 */
[----:B------:R-:W-:Y:S01]  /*46d0*/  @!P4 IMAD.MOV R98, RZ, RZ, -R98 ;  /* 0x000000ffff62c224 */ /* 0x000fe200078e0a62 */
[----:B------:R-:W-:Y:S01]  /*46e0*/  ISETP.GE.AND P4, PT, R135, RZ, PT ;  /* 0x000000ff8700720c */ /* 0x000fe20003f86270 */
[----:B------:R-:W-:Y:S02]  /*46f0*/  @!P3 IMAD.MOV R99, RZ, RZ, -R99 ;  /* 0x000000ffff63b224 */ /* 0x000fe400078e0a63 */
[----:B------:R-:W-:-:S08]  /*4700*/  IMAD.MOV.U32 R100, RZ, RZ, R58 ;  /* 0x000000ffff647224 */ /* 0x000fd000078e003a */
[----:B------:R-:W-:Y:S01]  /*4710*/  @!P5 IMAD.IADD R54, R54, 0x1, -R4 ;  /* 0x000000013636d824 */ /* 0x000fe200078e0a04 */
[----:B------:R-:W-:Y:S01]  /*4720*/  ISETP.GE.AND P5, PT, R133, RZ, PT ;  /* 0x000000ff8500720c */ /* 0x000fe20003fa6270 */
[----:B------:R-:W-:-:S03]  /*4730*/  @!P4 IMAD.MOV R100, RZ, RZ, -R100 ;  /* 0x000000ffff64c224 */ /* 0x000fc600078e0a64 */
[----:B------:R-:W-:-:S13]  /*4740*/  ISETP.GT.U32.AND P4, PT, R4, R54, PT ;  /* 0x000000360400720c */ /* 0x000fda0003f84070 */
[----:B------:R-:W-:Y:S01]  /*4750*/  @!P4 IMAD.IADD R54, R54, 0x1, -R4 ;  /* 0x000000013636c824 */ /* 0x000fe200078e0a04 */
[----:B------:R-:W-:Y:S02]  /*4760*/  ISETP.GT.U32.AND P4, PT, R4, R48, PT ;  /* 0x000000300400720c */ /* 0x000fe40003f84070 */
[----:B--2---:R-:W-:-:S13]  /*4770*/  ISETP.GE.AND P6, PT, R51, RZ, PT ;  /* 0x000000ff3300720c */ /* 0x004fda0003fc6270 */
[----:B------:R-:W-:Y:S01]  /*4780*/  @!P6 IMAD.MOV R96, RZ, RZ, -R96 ;  /* 0x000000ffff60e224 */ /* 0x000fe200078e0a60 */
[----:B------:R-:W-:-:S13]  /*4790*/  ISETP.GT.U32.AND P6, PT, R4, R57, PT ;  /* 0x000000390400720c */ /* 0x000fda0003fc4070 */
[----:B------:R-:W-:Y:S01]  /*47a0*/  @!P6 IMAD.IADD R57, R57, 0x1, -R4 ;  /* 0x000000013939e824 */ /* 0x000fe200078e0a04 */
[----:B------:R-:W-:-:S13]  /*47b0*/  ISETP.GT.U32.AND P6, PT, R4, R55, PT ;  /* 0x000000370400720c */ /* 0x000fda0003fc4070 */
[----:B------:R-:W-:Y:S01]  /*47c0*/  @!P6 IMAD.IADD R55, R55, 0x1, -R4 ;  /* 0x000000013737e824 */ /* 0x000fe200078e0a04 */
[----:B---3--:R-:W-:Y:S02]  /*47d0*/  ISETP.GE.AND P2, PT, R151, RZ, PT ;  /* 0x000000ff9700720c */ /* 0x008fe40003f46270 */
[----:B------:R-:W-:-:S11]  /*47e0*/  ISETP.GT.U32.AND P6, PT, R4, R56, PT ;  /* 0x000000380400720c */ /* 0x000fd60003fc4070 */
[----:B------:R-:W-:Y:S01]  /*47f0*/  @!P2 IMAD.MOV R97, RZ, RZ, -R97 ;  /* 0x000000ffff61a224 */ /* 0x000fe200078e0a61 */
[----:B------:R-:W-:Y:S01]  /*4800*/  ISETP.GT.U32.AND P2, PT, R4, R57, PT ;  /* 0x000000390400720c */ /* 0x000fe20003f44070 */
[----:B------:R-:W-:Y:S01]  /*4810*/  @!P6 IMAD.IADD R56, R56, 0x1, -R4 ;  /* 0x000000013838e824 */ /* 0x000fe200078e0a04 */
[C---:B------:R-:W-:Y:S02]  /*4820*/  ISETP.GT.U32.AND P6, PT, R4.reuse, R52, PT ;  /* 0x000000340400720c */ /* 0x040fe40003fc4070 */
[----:B------:R-:W-:-:S09]  /*4830*/  ISETP.GT.U32.AND P3, PT, R4, R55, PT ;  /* 0x000000370400720c */ /* 0x000fd20003f64070 */
[--C-:B------:R-:W-:Y:S01]  /*4840*/  @!P2 IMAD.IADD R57, R57, 0x1, -R4.reuse ;  /* 0x000000013939a824 */ /* 0x100fe200078e0a04 */
[----:B------:R-:W-:Y:S01]  /*4850*/  ISETP.GT.U32.AND P2, PT, R4, R53, PT ;  /* 0x000000350400720c */ /* 0x000fe20003f44070 */
[--C-:B------:R-:W-:Y:S02]  /*4860*/  @!P6 IMAD.IADD R52, R52, 0x1, -R4.reuse ;  /* 0x000000013434e824 */ /* 0x100fe400078e0a04 */
[----:B------:R-:W-:Y:S01]  /*4870*/  @!P3 IMAD.IADD R55, R55, 0x1, -R4 ;  /* 0x000000013737b824 */ /* 0x000fe200078e0a04 */
[----:B------:R-:W-:Y:S02]  /*4880*/  ISETP.GE.AND P3, PT, R134, RZ, PT ;  /* 0x000000ff8600720c */ /* 0x000fe40003f66270 */
[----:B------:R-:W-:Y:S01]  /*4890*/  ISETP.GT.U32.AND P6, PT, R4, R52, PT ;  /* 0x000000340400720c */ /* 0x000fe20003fc4070 */
[----:B------:R-:W-:-:S06]  /*48a0*/  IMAD.MOV.U32 R102, RZ, RZ, R56 ;  /* 0x000000ffff667224 */ /* 0x000fcc00078e0038 */
[----:B------:R-:W-:Y:S01]  /*48b0*/  @!P2 IMAD.IADD R53, R53, 0x1, -R4 ;  /* 0x000000013535a824 */ /* 0x000fe200078e0a04 */
[----:B------:R-:W-:Y:S01]  /*48c0*/  ISETP.GE.AND P2, PT, R123, RZ, PT ;  /* 0x000000ff7b00720c */ /* 0x000fe20003f46270 */
[----:B------:R-:W-:Y:S01]  /*48d0*/  @!P5 IMAD.MOV R102, RZ, RZ, -R102 ;  /* 0x000000ffff66d224 */ /* 0x000fe200078e0a66 */
[C---:B------:R-:W-:Y:S01]  /*48e0*/  ISETP.GT.U32.AND P5, PT, R4.reuse, R49, PT ;  /* 0x000000310400720c */ /* 0x040fe20003fa4070 */
[----:B------:R-:W-:Y:S02]  /*48f0*/  IMAD.MOV.U32 R136, RZ, RZ, R57 ;  /* 0x000000ffff887224 */ /* 0x000fe400078e0039 */
[----:B------:R-:W-:Y:S02]  /*4900*/  IMAD.MOV.U32 R135, RZ, RZ, R55 ;  /* 0x000000ffff877224 */ /* 0x000fe400078e0037 */
[----:B------:R-:W-:Y:S01]  /*4910*/  @!P3 IMAD.MOV R136, RZ, RZ, -R136 ;  /* 0x000000ffff88b224 */ /* 0x000fe200078e0a88 */
[----:B------:R-:W-:Y:S01]  /*4920*/  ISETP.GT.U32.AND P3, PT, R4, R53, PT ;  /* 0x000000350400720c */ /* 0x000fe20003f64070 */
[----:B------:R-:W-:Y:S01]  /*4930*/  @!P6 IMAD.IADD R52, R52, 0x1, -R4 ;  /* 0x000000013434e824 */ /* 0x000fe200078e0a04 */
[----:B------:R-:W-:-:S03]  /*4940*/  ISETP.GT.U32.AND P6, PT, R4, R47, PT ;  /* 0x0000002f0400720c */ /* 0x000fc60003fc4070 */
[----:B------:R-:W-:Y:S01]  /*4950*/  @!P2 IMAD.MOV R135, RZ, RZ, -R135 ;  /* 0x000000ffff87a224 */ /* 0x000fe200078e0a87 */
[----:B------:R-:W-:Y:S01]  /*4960*/  ISETP.GE.AND P2, PT, R132, RZ, PT ;  /* 0x000000ff8400720c */ /* 0x000fe20003f46270 */
[--C-:B------:R-:W-:Y:S01]  /*4970*/  @!P5 IMAD.IADD R49, R49, 0x1, -R4.reuse ;  /* 0x000000013131d824 */ /* 0x100fe200078e0a04 */
[----:B------:R-:W-:Y:S01]  /*4980*/  ISETP.GT.U32.AND P5, PT, R4, R46, PT ;  /* 0x0000002e0400720c */ /* 0x000fe20003fa4070 */
[----:B------:R-:W-:Y:S01]  /*4990*/  @!P4 IMAD.IADD R48, R48, 0x1, -R4 ;  /* 0x000000013030c824 */ /* 0x000fe200078e0a04 */
[----:B------:R-:W-:Y:S01]  /*49a0*/  ISETP.GE.AND P4, PT, R105, RZ, PT ;  /* 0x000000ff6900720c */ /* 0x000fe20003f86270 */
[----:B------:R-:W-:Y:S02]  /*49b0*/  IMAD.MOV.U32 R134, RZ, RZ, R54 ;  /* 0x000000ffff867224 */ /* 0x000fe400078e0036 */
[--C-:B------:R-:W-:Y:S01]  /*49c0*/  @!P3 IMAD.IADD R53, R53, 0x1, -R4.reuse ;  /* 0x000000013535b824 */ /* 0x100fe200078e0a04 */
[----:B------:R-:W-:Y:S01]  /*49d0*/  ISETP.GE.AND P3, PT, R131, RZ, PT ;  /* 0x000000ff8300720c */ /* 0x000fe20003f66270 */
[----:B------:R-:W-:Y:S01]  /*49e0*/  @!P6 IMAD.IADD R47, R47, 0x1, -R4 ;  /* 0x000000012f2fe824 */ /* 0x000fe200078e0a04 */
[----:B------:R-:W-:Y:S01]  /*49f0*/  ISETP.GT.U32.AND P6, PT, R4, R49, PT ;  /* 0x000000310400720c */ /* 0x000fe20003fc4070 */
[----:B------:R-:W-:-:S02]  /*4a00*/  IMAD.MOV.U32 R133, RZ, RZ, R52 ;  /* 0x000000ffff857224 */ /* 0x000fc400078e0034 */
[----:B------:R-:W-:Y:S01]  /*4a10*/  @!P2 IMAD.MOV R134, RZ, RZ, -R134 ;  /* 0x000000ffff86a224 */ /* 0x000fe200078e0a86 */
[----:B------:R-:W-:Y:S01]  /*4a20*/  ISETP.GT.U32.AND P2, PT, R4, R48, PT ;  /* 0x000000300400720c */ /* 0x000fe20003f44070 */
[--C-:B------:R-:W-:Y:S01]  /*4a30*/  @!P5 IMAD.IADD R46, R46, 0x1, -R4.reuse ;  /* 0x000000012e2ed824 */ /* 0x100fe200078e0a04 */
[C---:B------:R-:W-:Y:S01]  /*4a40*/  ISETP.GT.U32.AND P5, PT, R4.reuse, R47, PT ;  /* 0x0000002f0400720c */ /* 0x040fe20003fa4070 */
[----:B------:R-:W-:Y:S02]  /*4a50*/  IMAD.MOV.U32 R105, RZ, RZ, R53 ;  /* 0x000000ffff697224 */ /* 0x000fe400078e0035 */
[----:B------:R-:W-:Y:S01]  /*4a60*/  @!P4 IMAD.MOV R133, RZ, RZ, -R133 ;  /* 0x000000ffff85c224 */ /* 0x000fe200078e0a85 */
[C---:B------:R-:W-:Y:S01]  /*4a70*/  ISETP.GT.U32.AND P4, PT, R4.reuse, R45, PT ;  /* 0x0000002d0400720c */ /* 0x040fe20003f84070 */
[----:B------:R-:W-:Y:S01]  /*4a80*/  @!P3 IMAD.MOV R105, RZ, RZ, -R105 ;  /* 0x000000ffff69b224 */ /* 0x000fe200078e0a69 */
[C---:B------:R-:W-:Y:S01]  /*4a90*/  ISETP.GT.U32.AND P3, PT, R4.reuse, R46, PT ;  /* 0x0000002e0400720c */ /* 0x040fe20003f64070 */
[----:B------:R-:W-:Y:S01]  /*4aa0*/  @!P6 IMAD.IADD R49, R49, 0x1, -R4 ;  /* 0x000000013131e824 */ /* 0x000fe200078e0a04 */
[----:B------:R-:W-:-:S03]  /*4ab0*/  ISETP.GT.U32.AND P6, PT, R4, R44, PT ;  /* 0x0000002c0400720c */ /* 0x000fc60003fc4070 */
[--C-:B------:R-:W-:Y:S01]  /*4ac0*/  @!P2 IMAD.IADD R48, R48, 0x1, -R4.reuse ;  /* 0x000000013030a824 */ /* 0x100fe200078e0a04 */
[----:B------:R-:W-:Y:S01]  /*4ad0*/  ISETP.GT.U32.AND P2, PT, R4, R43, PT ;  /* 0x0000002b0400720c */ /* 0x000fe20003f44070 */
[----:B------:R-:W-:Y:S01]  /*4ae0*/  @!P5 IMAD.IADD R47, R47, 0x1, -R4 ;  /* 0x000000012f2fd824 */ /* 0x000fe200078e0a04 */
[----:B------:R-:W-:-:S03]  /*4af0*/  ISETP.GE.AND P5, PT, R130, RZ, PT ;  /* 0x000000ff8200720c */ /* 0x000fc60003fa6270 */
[--C-:B------:R-:W-:Y:S01]  /*4b00*/  @!P4 IMAD.IADD R45, R45, 0x1, -R4.reuse ;  /* 0x000000012d2dc824 */ /* 0x100fe200078e0a04 */
[----:B------:R-:W-:Y:S01]  /*4b10*/  ISETP.GE.AND P4, PT, R113, RZ, PT ;  /* 0x000000ff7100720c */ /* 0x000fe20003f86270 */
[--C-:B------:R-:W-:Y:S01]  /*4b20*/  @!P3 IMAD.IADD R46, R46, 0x1, -R4.reuse ;  /* 0x000000012e2eb824 */ /* 0x100fe200078e0a04 */
[----:B------:R-:W-:Y:S01]  /*4b30*/  ISETP.GE.AND P3, PT, R122, RZ, PT ;  /* 0x000000ff7a00720c */ /* 0x000fe20003f66270 */
[--C-:B------:R-:W-:Y:S01]  /*4b40*/  @!P6 IMAD.IADD R44, R44, 0x1, -R4.reuse ;  /* 0x000000012c2ce824 */ /* 0x100fe200078e0a04 */
[----:B------:R-:W-:Y:S01]  /*4b50*/  ISETP.GE.AND P6, PT, R108, RZ, PT ;  /* 0x000000ff6c00720c */ /* 0x000fe20003fc6270 */
[----:B------:R-:W-:Y:S02]  /*4b60*/  IMAD.MOV.U32 R132, RZ, RZ, R49 ;  /* 0x000000ffff847224 */ /* 0x000fe400078e0031 */
[----:B------:R-:W-:Y:S02]  /*4b70*/  @!P2 IMAD.IADD R43, R43, 0x1, -R4 ;  /* 0x000000012b2ba824 */ /* 0x000fe400078e0a04 */
[----:B------:R-:W-:-:S02]  /*4b80*/  IMAD.MOV.U32 R131, RZ, RZ, R47 ;  /* 0x000000ffff837224 */ /* 0x000fc400078e002f */
[----:B------:R-:W-:Y:S01]  /*4b90*/  @!P5 IMAD.MOV R132, RZ, RZ, -R132 ;  /* 0x000000ffff84d224 */ /* 0x000fe200078e0a84 */
[C---:B------:R-:W-:Y:S01]  /*4ba0*/  ISETP.GT.U32.AND P5, PT, R4.reuse, R43, PT ;  /* 0x0000002b0400720c */ /* 0x040fe20003fa4070 */
[----:B------:R-:W-:Y:S02]  /*4bb0*/  IMAD.MOV.U32 R108, RZ, RZ, R48 ;  /* 0x000000ffff6c7224 */ /* 0x000fe400078e0030 */
[----:B------:R-:W-:Y:S02]  /*4bc0*/  IMAD.MOV.U32 R130, RZ, RZ, R46 ;  /* 0x000000ffff827224 */ /* 0x000fe400078e002e */
[----:B------:R-:W-:Y:S01]  /*4bd0*/  @!P4 IMAD.MOV R131, RZ, RZ, -R131 ;  /* 0x000000ffff83c224 */ /* 0x000fe200078e0a83 */
[C---:B------:R-:W-:Y:S01]  /*4be0*/  ISETP.GT.U32.AND P4, PT, R4.reuse, R42, PT ;  /* 0x0000002a0400720c */ /* 0x040fe20003f84070 */
[----:B------:R-:W-:Y:S01]  /*4bf0*/  @!P3 IMAD.MOV R108, RZ, RZ, -R108 ;  /* 0x000000ffff6cb224 */ /* 0x000fe200078e0a6c */
[C---:B------:R-:W-:Y:S01]  /*4c00*/  ISETP.GT.U32.AND P3, PT, R4.reuse, R44, PT ;  /* 0x0000002c0400720c */ /* 0x040fe20003f64070 */
[----:B------:R-:W-:Y:S01]  /*4c10*/  @!P6 IMAD.MOV R130, RZ, RZ, -R130 ;  /* 0x000000ffff82e224 */ /* 0x000fe200078e0a82 */
[----:B------:R-:W-:-:S03]  /*4c20*/  ISETP.GT.U32.AND P6, PT, R4, R41, PT ;  /* 0x000000290400720c */ /* 0x000fc60003fc4070 */
[----:B------:R-:W-:Y:S01]  /*4c30*/  @!P5 IMAD.IADD R43, R43, 0x1, -R4 ;  /* 0x000000012b2bd824 */ /* 0x000fe200078e0a04 */
[----:B------:R-:W-:-:S05]  /*4c40*/  ISETP.GE.AND P5, PT, R128, RZ, PT ;  /* 0x000000ff8000720c */ /* 0x000fca0003fa6270 */
[--C-:B------:R-:W-:Y:S02]  /*4c50*/  @!P4 IMAD.IADD R42, R42, 0x1, -R4.reuse ;  /* 0x000000012a2ac824 */ /* 0x100fe400078e0a04 */
[--C-:B------:R-:W-:Y:S02]  /*4c60*/  @!P3 IMAD.IADD R44, R44, 0x1, -R4.reuse ;  /* 0x000000012c2cb824 */ /* 0x100fe400078e0a04 */
[----:B------:R-:W-:Y:S01]  /*4c70*/  @!P6 IMAD.IADD R41, R41, 0x1, -R4 ;  /* 0x000000012929e824 */ /* 0x000fe200078e0a04 */
[----:B------:R-:W-:Y:S02]  /*4c80*/  ISETP.GT.U32.AND P6, PT, R4, R42, PT ;  /* 0x0000002a0400720c */ /* 0x000fe40003fc4070 */
[----:B------:R-:W-:Y:S01]  /*4c90*/  ISETP.GE.AND P3, PT, R129, RZ, PT ;  /* 0x000000ff8100720c */ /* 0x000fe20003f66270 */
[----:B------:R-:W-:-:S04]  /*4ca0*/  IMAD.MOV.U32 R129, RZ, RZ, R44 ;  /* 0x000000ffff817224 */ /* 0x000fc800078e002c */
[----:B------:R-:W-:Y:S01]  /*4cb0*/  @!P5 IMAD.MOV R129, RZ, RZ, -R129 ;  /* 0x000000ffff81d224 */ /* 0x000fe200078e0a81 */
[C---:B------:R-:W-:Y:S02]  /*4cc0*/  ISETP.GT.U32.AND P5, PT, R4.reuse, R38, PT ;  /* 0x000000260400720c */ /* 0x040fe40003fa4070 */
[----:B------:R-:W-:-:S03]  /*4cd0*/  ISETP.GT.U32.AND P2, PT, R4, R45, PT ;  /* 0x0000002d0400720c */ /* 0x000fc60003f44070 */
[----:B------:R-:W-:Y:S01]  /*4ce0*/  @!P6 IMAD.IADD R42, R42, 0x1, -R4 ;  /* 0x000000012a2ae824 */ /* 0x000fe200078e0a04 */
[----:B------:R-:W-:-:S07]  /*4cf0*/  ISETP.GE.AND P6, PT, R127, RZ, PT ;  /* 0x000000ff7f00720c */ /* 0x000fce0003fc6270 */
[----:B------:R-:W-:Y:S01]  /*4d00*/  @!P5 IMAD.IADD R38, R38, 0x1, -R4 ;  /* 0x000000012626d824 */ /* 0x000fe200078e0a04 */
[----:B------:R-:W-:Y:S01]  /*4d10*/  ISETP.GE.AND P5, PT, R112, RZ, PT ;  /* 0x000000ff7000720c */ /* 0x000fe20003fa6270 */
[----:B------:R-:W-:Y:S02]  /*4d20*/  IMAD.MOV.U32 R112, RZ, RZ, R42 ;  /* 0x000000ffff707224 */ /* 0x000fe400078e002a */
[----:B------:R-:W-:Y:S01]  /*4d30*/  @!P2 IMAD.IADD R45, R45, 0x1, -R4 ;  /* 0x000000012d2da824 */ /* 0x000fe200078e0a04 */
[C---:B------:R-:W-:Y:S01]  /*4d40*/  ISETP.GT.U32.AND P2, PT, R4.reuse, R39, PT ;  /* 0x000000270400720c */ /* 0x040fe20003f44070 */
[----:B------:R-:W-:Y:S01]  /*4d50*/  @!P6 IMAD.MOV R112, RZ, RZ, -R112 ;  /* 0x000000ffff70e224 */ /* 0x000fe200078e0a70 */
[----:B------:R-:W-:Y:S02]  /*4d60*/  ISETP.GT.U32.AND P6, PT, R4, R38, PT ;  /* 0x000000260400720c */ /* 0x000fe40003fc4070 */
[----:B------:R-:W-:Y:S01]  /*4d70*/  ISETP.GE.AND P4, PT, R111, RZ, PT ;  /* 0x000000ff6f00720c */ /* 0x000fe20003f86270 */
[----:B------:R-:W-:-:S04]  /*4d80*/  IMAD.MOV.U32 R111, RZ, RZ, R45 ;  /* 0x000000ffff6f7224 */ /* 0x000fc800078e002d */
[----:B------:R-:W-:-:S04]  /*4d90*/  @!P3 IMAD.MOV R111, RZ, RZ, -R111 ;  /* 0x000000ffff6fb224 */ /* 0x000fc800078e0a6f */
[--C-:B------:R-:W-:Y:S02]  /*4da0*/  @!P2 IMAD.IADD R39, R39, 0x1, -R4.reuse ;  /* 0x000000012727a824 */ /* 0x100fe400078e0a04 */
[----:B------:R-:W-:Y:S01]  /*4db0*/  @!P6 IMAD.IADD R38, R38, 0x1, -R4 ;  /* 0x000000012626e824 */ /* 0x000fe200078e0a04 */
[C---:B------:R-:W-:Y:S02]  /*4dc0*/  ISETP.GT.U32.AND P6, PT, R4.reuse, R34, PT ;  /* 0x000000220400720c */ /* 0x040fe40003fc4070 */
[C---:B------:R-:W-:Y:S02]  /*4dd0*/  ISETP.GT.U32.AND P3, PT, R4.reuse, R39, PT ;  /* 0x000000270400720c */ /* 0x040fe40003f64070 */
[----:B------:R-:W-:Y:S02]  /*4de0*/  ISETP.GT.U32.AND P2, PT, R4, R41, PT ;  /* 0x000000290400720c */ /* 0x000fe40003f44070 */
[----:B------:R-:W-:-:S07]  /*4df0*/  LOP3.LUT R165, R0, 0xe4, RZ, 0xfc, !PT ;  /* 0x000000e400a57812 */ /* 0x000fce00078efcff */
[--C-:B------:R-:W-:Y:S02]  /*4e00*/  @!P6 IMAD.IADD R34, R34, 0x1, -R4.reuse ;  /* 0x000000012222e824 */ /* 0x100fe400078e0a04 */
[--C-:B------:R-:W-:Y:S01]  /*4e10*/  @!P3 IMAD.IADD R39, R39, 0x1, -R4.reuse ;  /* 0x000000012727b824 */ /* 0x100fe200078e0a04 */
[----:B------:R-:W-:Y:S02]  /*4e20*/  ISETP.GE.AND P3, PT, R126, RZ, PT ;  /* 0x000000ff7e00720c */ /* 0x000fe40003f66270 */
[----:B------:R-:W-:Y:S02]  /*4e30*/  ISETP.GT.U32.AND P6, PT, R4, R34, PT ;  /* 0x000000220400720c */ /* 0x000fe40003fc4070 */
[C---:B------:R-:W-:Y:S02]  /*4e40*/  LOP3.LUT R163, R0.reuse, 0xe8, RZ, 0xfc, !PT ;  /* 0x000000e800a37812 */ /* 0x040fe400078efcff */
[C---:B------:R-:W-:Y:S01]  /*4e50*/  LOP3.LUT R85, R0.reuse, 0xea, RZ, 0xfc, !PT ;  /* 0x000000ea00557812 */ /* 0x040fe200078efcff */
[----:B------:R-:W-:Y:S01]  /*4e60*/  @!P2 IMAD.IADD R41, R41, 0x1, -R4 ;  /* 0x000000012929a824 */ /* 0x000fe200078e0a04 */
[C---:B------:R-:W-:Y:S01]  /*4e70*/  LOP3.LUT R162, R0.reuse, 0xec, RZ, 0xfc, !PT ;  /* 0x000000ec00a27812 */ /* 0x040fe200078efcff */
[----:B------:R-:W-:Y:S01]  /*4e80*/  STL [R1+0x404], R165 ;  /* 0x000404a501007387 */ /* 0x000fe20000100800 */
[----:B------:R-:W-:-:S02]  /*4e90*/  LOP3.LUT R161, R0, 0xf0, RZ, 0xfc, !PT ;  /* 0x000000f000a17812 */ /* 0x000fc400078efcff */
[C---:B------:R-:W-:Y:S01]  /*4ea0*/  LOP3.LUT R160, R0.reuse, 0xf2, RZ, 0xfc, !PT ;  /* 0x000000f200a07812 */ /* 0x040fe200078efcff */
[----:B------:R-:W-:Y:S01]  /*4eb0*/  STL [R1+0x400], R163 ;  /* 0x000400a301007387 */ /* 0x000fe20000100800 */
[C---:B------:R-:W-:Y:S01]  /*4ec0*/  LOP3.LUT R123, R0.reuse, 0xf4, RZ, 0xfc, !PT ;  /* 0x000000f4007b7812 */ /* 0x040fe200078efcff */
[----:B------:R-:W-:Y:S01]  /*4ed0*/  IMAD.MOV.U32 R127, RZ, RZ, R41 ;  /* 0x000000ffff7f7224 */ /* 0x000fe200078e0029 */
[C---:B------:R-:W-:Y:S01]  /*4ee0*/  LOP3.LUT R122, R0.reuse, 0xf8, RZ, 0xfc, !PT ;  /* 0x000000f8007a7812 */ /* 0x040fe200078efcff */
[----:B------:R-:W-:Y:S01]  /*4ef0*/  STL [R1+0x3fc], R85 ;  /* 0x0003fc5501007387 */ /* 0x000fe20000100800 */
[----:B------:R-:W-:-:S03]  /*4f00*/  LOP3.LUT R164, R0, 0xfa, RZ, 0xfc, !PT ;  /* 0x000000fa00a47812 */ /* 0x000fc600078efcff */
[----:B------:R-:W-:Y:S01]  /*4f10*/  STL [R1+0x3f8], R162 ;  /* 0x0003f8a201007387 */ /* 0x000fe20000100800 */
[----:B------:R-:W-:-:S03]  /*4f20*/  LOP3.LUT R157, R87, 0x6, R40, 0xfe, !PT ;  /* 0x00000006579d7812 */ /* 0x000fc600078efe28 */
[----:B------:R0:W-:Y:S01]  /*4f30*/  STL [R1+0x804], R136 ;  /* 0x0008048801007387 */ /* 0x0001e20000100800 */
[----:B------:R-:W-:Y:S01]  /*4f40*/  LOP3.LUT R150, R0, 0xfc, RZ, 0xfc, !PT ;  /* 0x000000fc00967812 */ /* 0x000fe200078efcff */
[----:B------:R-:W-:Y:S02]  /*4f50*/  @!P3 IMAD.MOV R127, RZ, RZ, -R127 ;  /* 0x000000ffff7fb224 */ /* 0x000fe400078e0a7f */
[----:B------:R1:W-:Y:S01]  /*4f60*/  STL [R1+0x3f4], R161 ;  /* 0x0003f4a101007387 */ /* 0x0003e20000100800 */
[----:B------:R-:W-:Y:S01]  /*4f70*/  ISETP.GE.AND P3, PT, R138, RZ, PT ;  /* 0x000000ff8a00720c */ /* 0x000fe20003f66270 */
[----:B------:R-:W-:Y:S02]  /*4f80*/  @!P6 IMAD.IADD R34, R34, 0x1, -R4 ;  /* 0x000000012222e824 */ /* 0x000fe400078e0a04 */
[----:B------:R2:W-:Y:S01]  /*4f90*/  STL [R1+0x3f0], R160 ;  /* 0x0003f0a001007387 */ /* 0x0005e20000100800 */
[----:B0-----:R-:W-:-:S03]  /*4fa0*/  LOP3.LUT R136, R87, 0xe, R40, 0xfe, !PT ;  /* 0x0000000e57887812 */ /* 0x001fc600078efe28 */
[----:B------:R-:W-:Y:S01]  /*4fb0*/  STL [R1+0x3ec], R123 ;  /* 0x0003ec7b01007387 */ /* 0x000fe20000100800 */
[--C-:B------:R-:W-:Y:S02]  /*4fc0*/  LOP3.LUT R139, R87, 0x16, R40.reuse, 0xfe, !PT ;  /* 0x00000016578b7812 */ /* 0x100fe400078efe28 */
[----:B------:R-:W-:Y:S01]  /*4fd0*/  ISETP.GE.AND P6, PT, R137, RZ, PT ;  /* 0x000000ff8900720c */ /* 0x000fe20003fc6270 */
[----:B------:R-:W-:Y:S01]  /*4fe0*/  STL [R1+0x3e8], R122 ;  /* 0x0003e87a01007387 */ /* 0x000fe20000100800 */
[C-C-:B------:R-:W-:Y:S02]  /*4ff0*/  LOP3.LUT R138, R87.reuse, 0x1e, R40.reuse, 0xfe, !PT ;  /* 0x0000001e578a7812 */ /* 0x140fe400078efe28 */
[----:B------:R-:W-:Y:S01]  /*5000*/  LOP3.LUT R137, R87, 0x26, R40, 0xfe, !PT ;  /* 0x0000002657897812 */ /* 0x000fe200078efe28 */
[----:B------:R0:W-:Y:S04]  /*5010*/  STL [R1+0x3e4], R164 ;  /* 0x0003e4a401007387 */ /* 0x0001e80000100800 */
[----:B------:R-:W-:Y:S04]  /*5020*/  STL [R1+0x2f8], R157 ;  /* 0x0002f89d01007387 */ /* 0x000fe80000100800 */
[----:B------:R-:W-:Y:S04]  /*5030*/  STL [R1+0x324], R136 ;  /* 0x0003248801007387 */ /* 0x000fe80000100800 */
[----:B------:R3:W-:Y:S04]  /*5040*/  STL [R1+0x3e0], R150 ;  /* 0x0003e09601007387 */ /* 0x0007e80000100800 */
[----:B------:R-:W-:Y:S04]  /*5050*/  STL [R1+0x308], R139 ;  /* 0x0003088b01007387 */ /* 0x000fe80000100800 */
[----:B------:R4:W-:Y:S04]  /*5060*/  STL [R1+0x320], R138 ;  /* 0x0003208a01007387 */ /* 0x0009e80000100800 */
[----:B------:R0:W-:Y:S04]  /*5070*/  STL [R1+0x31c], R137 ;  /* 0x00031c8901007387 */ /* 0x0001e80000100800 */
[----:B------:R-:W2:Y:S01]  /*5080*/  LDL R51, [R1+0x4e8] ;  /* 0x0004e80001337983 */ /* 0x000ea20000100800 */
[----:B------:R-:W-:Y:S01]  /*5090*/  IMAD.MOV.U32 R128, RZ, RZ, R43 ;  /* 0x000000ffff807224 */ /* 0x000fe200078e002b */
[----:B------:R-:W-:-:S03]  /*50a0*/  ISETP.GT.U32.AND P2, PT, R4, R36, PT ;  /* 0x000000240400720c */ /* 0x000fc60003f44070 */
[----:B------:R-:W-:Y:S01]  /*50b0*/  @!P4 IMAD.MOV R128, RZ, RZ, -R128 ;  /* 0x000000ffff80c224 */ /* 0x000fe200078e0a80 */
[----:B------:R-:W-:Y:S01]  /*50c0*/  ISETP.GT.U32.AND P4, PT, R4, R37, PT ;  /* 0x000000250400720c */ /* 0x000fe20003f84070 */
[----:B------:R-:W-:-:S04]  /*50d0*/  IMAD.MOV.U32 R126, RZ, RZ, R39 ;  /* 0x000000ffff7e7224 */ /* 0x000fc800078e0027 */
[----:B------:R-:W-:Y:S01]  /*50e0*/  @!P5 IMAD.MOV R126, RZ, RZ, -R126 ;  /* 0x000000ffff7ed224 */ /* 0x000fe200078e0a7e */
[----:B------:R-:W-:-:S03]  /*50f0*/  ISETP.GT.U32.AND P5, PT, R4, R35, PT ;  /* 0x000000230400720c */ /* 0x000fc60003fa4070 */
[----:B------:R-:W-:-:S04]  /*5100*/  @!P2 IMAD.IADD R36, R36, 0x1, -R4 ;  /* 0x000000012424a824 */ /* 0x000fc800078e0a04 */
[----:B------:R-:W-:Y:S01]  /*5110*/  @!P4 IMAD.IADD R37, R37, 0x1, -R4 ;  /* 0x000000012525c824 */ /* 0x000fe200078e0a04 */
[----:B------:R-:W-:-:S04]  /*5120*/  ISETP.GT.U32.AND P2, PT, R4, R36, PT ;  /* 0x000000240400720c */ /* 0x000fc80003f44070 */
[----:B------:R-:W-:Y:S01]  /*5130*/  ISETP.GT.U32.AND P4, PT, R4, R37, PT ;  /* 0x000000250400720c */ /* 0x000fe20003f84070 */
[----:B------:R-:W-:Y:S02]  /*5140*/  @!P5 IMAD.IADD R35, R35, 0x1, -R4 ;  /* 0x000000012323d824 */ /* 0x000fe400078e0a04 */
[----:B------:R-:W-:-:S03]  /*5150*/  @!P3 IMAD.MOV R38, RZ, RZ, -R38 ;  /* 0x000000ffff26b224 */ /* 0x000fc600078e0a26 */
[----:B------:R-:W-:-:S03]  /*5160*/  ISETP.GT.U32.AND P3, PT, R4, R35, PT ;  /* 0x000000230400720c */ /* 0x000fc60003f64070 */
[----:B------:R-:W-:Y:S01]  /*5170*/  @!P2 IMAD.IADD R36, R36, 0x1, -R4 ;  /* 0x000000012424a824 */ /* 0x000fe200078e0a04 */
[----:B------:R-:W-:-:S03]  /*5180*/  ISETP.GT.U32.AND P2, PT, R4, R33, PT ;  /* 0x000000210400720c */ /* 0x000fc60003f44070 */
[----:B------:R-:W-:Y:S01]  /*5190*/  @!P4 IMAD.IADD R37, R37, 0x1, -R4 ;  /* 0x000000012525c824 */ /* 0x000fe200078e0a04 */
[----:B------:R-:W-:-:S03]  /*51a0*/  ISETP.GE.AND P4, PT, R125, RZ, PT ;  /* 0x000000ff7d00720c */ /* 0x000fc60003f86270 */
[----:B------:R-:W-:Y:S02]  /*51b0*/  IMAD.MOV.U32 R125, RZ, RZ, R37 ;  /* 0x000000ffff7d7224 */ /* 0x000fe400078e0025 */
[----:B------:R-:W-:Y:S01]  /*51c0*/  @!P3 IMAD.IADD R35, R35, 0x1, -R4 ;  /* 0x000000012323b824 */ /* 0x000fe200078e0a04 */
[----:B------:R-:W-:-:S03]  /*51d0*/  ISETP.GT.U32.AND P3, PT, R4, R30, PT ;  /* 0x0000001e0400720c */ /* 0x000fc60003f64070 */
[----:B------:R-:W-:-:S04]  /*51e0*/  @!P2 IMAD.IADD R33, R33, 0x1, -R4 ;  /* 0x000000012121a824 */ /* 0x000fc800078e0a04 */
[----:B------:R-:W-:Y:S01]  /*51f0*/  @!P4 IMAD.MOV R125, RZ, RZ, -R125 ;  /* 0x000000ffff7dc224 */ /* 0x000fe200078e0a7d */
[C---:B------:R-:W-:Y:S02]  /*5200*/  ISETP.GT.U32.AND P4, PT, R4.reuse, R32, PT ;  /* 0x000000200400720c */ /* 0x040fe40003f84070 */
[----:B------:R-:W-:-:S03]  /*5210*/  ISETP.GT.U32.AND P2, PT, R4, R33, PT ;  /* 0x000000210400720c */ /* 0x000fc60003f44070 */
[----:B------:R-:W-:Y:S02]  /*5220*/  @!P3 IMAD.IADD R30, R30, 0x1, -R4 ;  /* 0x000000011e1eb824 */ /* 0x000fe400078e0a04 */
[----:B------:R-:W-:-:S03]  /*5230*/  @!P6 IMAD.MOV R35, RZ, RZ, -R35 ;  /* 0x000000ffff23e224 */ /* 0x000fc600078e0a23 */
[----:B------:R-:W-:-:S03]  /*5240*/  ISETP.GT.U32.AND P6, PT, R4, R30, PT ;  /* 0x0000001e0400720c */ /* 0x000fc60003fc4070 */
[--C-:B------:R-:W-:Y:S01]  /*5250*/  @!P4 IMAD.IADD R32, R32, 0x1, -R4.reuse ;  /* 0x000000012020c824 */ /* 0x100fe200078e0a04 */
[----:B------:R-:W-:Y:S01]  /*5260*/  ISETP.GE.AND P4, PT, R120, RZ, PT ;  /* 0x000000ff7800720c */ /* 0x000fe20003f86270 */
[----:B------:R-:W-:-:S04]  /*5270*/  @!P2 IMAD.IADD R33, R33, 0x1, -R4 ;  /* 0x000000012121a824 */ /* 0x000fc800078e0a04 */
[----:B------:R-:W-:-:S04]  /*5280*/  IMAD.MOV.U32 R120, RZ, RZ, R33 ;  /* 0x000000ffff787224 */ /* 0x000fc800078e0021 */
[----:B------:R-:W-:Y:S01]  /*5290*/  @!P6 IMAD.IADD R30, R30, 0x1, -R4 ;  /* 0x000000011e1ee824 */ /* 0x000fe200078e0a04 */
[----:B------:R-:W-:-:S03]  /*52a0*/  ISETP.GT.U32.AND P6, PT, R4, R27, PT ;  /* 0x0000001b0400720c */ /* 0x000fc60003fc4070 */
[----:B------:R-:W-:Y:S01]  /*52b0*/  @!P4 IMAD.MOV R120, RZ, RZ, -R120 ;  /* 0x000000ffff78c224 */ /* 0x000fe200078e0a78 */
[----:B------:R-:W-:Y:S02]  /*52c0*/  ISETP.GT.U32.AND P4, PT, R4, R29, PT ;  /* 0x0000001d0400720c */ /* 0x000fe40003f84070 */
[----:B------:R-:W-:-:S07]  /*52d0*/  ISETP.GE.AND P2, PT, R121, RZ, PT ;  /* 0x000000ff7900720c */ /* 0x000fce0003f46270 */
[----:B------:R-:W-:-:S04]  /*52e0*/  @!P6 IMAD.IADD R27, R27, 0x1, -R4 ;  /* 0x000000011b1be824 */ /* 0x000fc800078e0a04 */
[----:B------:R-:W-:Y:S01]  /*52f0*/  @!P4 IMAD.IADD R29, R29, 0x1, -R4 ;  /* 0x000000011d1dc824 */ /* 0x000fe200078e0a04 */
[----:B------:R-:W-:Y:S02]  /*5300*/  ISETP.GE.AND P4, PT, R118, RZ, PT ;  /* 0x000000ff7600720c */ /* 0x000fe40003f86270 */
[----:B------:R-:W-:Y:S01]  /*5310*/  ISETP.GT.U32.AND P6, PT, R4, R27, PT ;  /* 0x0000001b0400720c */ /* 0x000fe20003fc4070 */
[----:B------:R-:W-:Y:S02]  /*5320*/  IMAD.MOV.U32 R118, RZ, RZ, R30 ;  /* 0x000000ffff767224 */ /* 0x000fe400078e001e */
[----:B------:R-:W-:-:S04]  /*5330*/  IMAD.MOV.U32 R121, RZ, RZ, R34 ;  /* 0x000000ffff797224 */ /* 0x000fc800078e0022 */
[----:B------:R-:W-:Y:S01]  /*5340*/  @!P2 IMAD.MOV R121, RZ, RZ, -R121 ;  /* 0x000000ffff79a224 */ /* 0x000fe200078e0a79 */
[----:B------:R-:W-:-:S03]  /*5350*/  ISETP.GE.AND P2, PT, R156, RZ, PT ;  /* 0x000000ff9c00720c */ /* 0x000fc60003f46270 */
[----:B------:R-:W-:Y:S01]  /*5360*/  @!P4 IMAD.MOV R118, RZ, RZ, -R118 ;  /* 0x000000ffff76c224 */ /* 0x000fe200078e0a76 */
[----:B------:R-:W-:Y:S01]  /*5370*/  ISETP.GT.U32.AND P4, PT, R4, R25, PT ;  /* 0x000000190400720c */ /* 0x000fe20003f84070 */
[----:B------:R-:W-:Y:S01]  /*5380*/  @!P6 IMAD.IADD R27, R27, 0x1, -R4 ;  /* 0x000000011b1be824 */ /* 0x000fe200078e0a04 */
[----:B------:R-:W-:Y:S02]  /*5390*/  ISETP.GE.AND P6, PT, R155, RZ, PT ;  /* 0x000000ff9b00720c */ /* 0x000fe40003fc6270 */
[C-C-:B------:R-:W-:Y:S02]  /*53a0*/  LOP3.LUT R156, R87.reuse, 0x2e, R40.reuse, 0xfe, !PT ;  /* 0x0000002e579c7812 */ /* 0x140fe400078efe28 */
[C-C-:B------:R-:W-:Y:S02]  /*53b0*/  LOP3.LUT R155, R87.reuse, 0x36, R40.reuse, 0xfe, !PT ;  /* 0x00000036579b7812 */ /* 0x140fe400078efe28 */
[----:B------:R-:W-:Y:S01]  /*53c0*/  LOP3.LUT R151, R87, 0x3e, R40, 0xfe, !PT ;  /* 0x0000003e57977812 */ /* 0x000fe200078efe28 */
[----:B------:R-:W-:Y:S04]  /*53d0*/  STL [R1+0x318], R156 ;  /* 0x0003189c01007387 */ /* 0x000fe80000100800 */
[----:B------:R-:W-:Y:S04]  /*53e0*/  STL [R1+0x314], R155 ;  /* 0x0003149b01007387 */ /* 0x000fe80000100800 */
[----:B------:R0:W-:Y:S01]  /*53f0*/  STL [R1+0x30c], R151 ;  /* 0x00030c9701007387 */ /* 0x0001e20000100800 */
[----:B------:R-:W-:-:S03]  /*5400*/  @!P4 IMAD.IADD R25, R25, 0x1, -R4 ;  /* 0x000000011919c824 */ /* 0x000fc600078e0a04 */
[----:B------:R-:W3:Y:S01]  /*5410*/  LDL R159, [R1+0x4c4] ;  /* 0x0004c400019f7983 */ /* 0x000ee20000100800 */
[----:B------:R-:W-:Y:S01]  /*5420*/  ISETP.GE.AND P4, PT, R116, RZ, PT ;  /* 0x000000ff7400720c */ /* 0x000fe20003f86270 */
[----:B------:R-:W-:-:S12]  /*5430*/  IMAD.MOV.U32 R116, RZ, RZ, R27 ;  /* 0x000000ffff747224 */ /* 0x000fd800078e001b */
[----:B------:R-:W-:Y:S01]  /*5440*/  @!P4 IMAD.MOV R116, RZ, RZ, -R116 ;  /* 0x000000ffff74c224 */ /* 0x000fe200078e0a74 */
[----:B------:R-:W-:Y:S01]  /*5450*/  ISETP.GE.AND P5, PT, R124, RZ, PT ;  /* 0x000000ff7c00720c */ /* 0x000fe20003fa6270 */
[----:B------:R-:W-:Y:S01]  /*5460*/  IMAD.MOV.U32 R124, RZ, RZ, R36 ;  /* 0x000000ffff7c7224 */ /* 0x000fe200078e0024 */
[----:B--2---:R-:W-:Y:S02]  /*5470*/  ISETP.GE.AND P4, PT, R51, RZ, PT ;  /* 0x000000ff3300720c */ /* 0x004fe40003f86270 */
[----:B------:R-:W2:Y:S09]  /*5480*/  LDL R51, [R1+0x4bc] ;  /* 0x0004bc0001337983 */ /* 0x000eb20000100800 */
[----:B------:R-:W-:Y:S01]  /*5490*/  @!P5 IMAD.MOV R124, RZ, RZ, -R124 ;  /* 0x000000ffff7cd224 */ /* 0x000fe200078e0a7c */
[----:B------:R-:W-:-:S13]  /*54a0*/  ISETP.GT.U32.AND P5, PT, R4, R31, PT ;  /* 0x0000001f0400720c */ /* 0x000fda0003fa4070 */
[----:B------:R-:W-:-:S05]  /*54b0*/  @!P5 IMAD.IADD R31, R31, 0x1, -R4 ;  /* 0x000000011f1fd824 */ /* 0x000fca00078e0a04 */
[C---:B------:R-:W-:Y:S02]  /*54c0*/  ISETP.GT.U32.AND P3, PT, R4.reuse, R31, PT ;  /* 0x0000001f0400720c */ /* 0x040fe40003f64070 */
[----:B------:R-:W-:-:S11]  /*54d0*/  ISETP.GT.U32.AND P5, PT, R4, R32, PT ;  /* 0x000000200400720c */ /* 0x000fd60003fa4070 */
[--C-:B------:R-:W-:Y:S01]  /*54e0*/  @!P3 IMAD.IADD R31, R31, 0x1, -R4.reuse ;  /* 0x000000011f1fb824 */ /* 0x100fe200078e0a04 */
[----:B------:R-:W-:Y:S01]  /*54f0*/  ISETP.GT.U32.AND P3, PT, R4, R28, PT ;  /* 0x0000001c0400720c */ /* 0x000fe20003f64070 */
[----:B------:R-:W-:-:S04]  /*5500*/  @!P5 IMAD.IADD R32, R32, 0x1, -R4 ;  /* 0x000000012020d824 */ /* 0x000fc800078e0a04 */
[----:B------:R-:W-:-:S08]  /*5510*/  @!P2 IMAD.MOV R32, RZ, RZ, -R32 ;  /* 0x000000ffff20a224 */ /* 0x000fd000078e0a20 */
[----:B------:R-:W-:-:S05]  /*5520*/  @!P3 IMAD.IADD R28, R28, 0x1, -R4 ;  /* 0x000000011c1cb824 */ /* 0x000fca00078e0a04 */
[C---:B------:R-:W-:Y:S02]  /*5530*/  ISETP.GT.U32.AND P2, PT, R4.reuse, R28, PT ;  /* 0x0000001c0400720c */ /* 0x040fe40003f44070 */
[----:B------:R-:W-:Y:S02]  /*5540*/  ISETP.GT.U32.AND P3, PT, R4, R29, PT ;  /* 0x0000001d0400720c */ /* 0x000fe40003f64070 */
[----:B------:R-:W-:-:S09]  /*5550*/  ISETP.GE.AND P5, PT, R119, RZ, PT ;  /* 0x000000ff7700720c */ /* 0x000fd20003fa6270 */
[--C-:B------:R-:W-:Y:S01]  /*5560*/  @!P2 IMAD.IADD R28, R28, 0x1, -R4.reuse ;  /* 0x000000011c1ca824 */ /* 0x100fe200078e0a04 */
[C---:B------:R-:W-:Y:S01]  /*5570*/  ISETP.GT.U32.AND P2, PT, R4.reuse, R23, PT ;  /* 0x000000170400720c */ /* 0x040fe20003f44070 */
[----:B------:R-:W-:Y:S02]  /*5580*/  IMAD.MOV.U32 R119, RZ, RZ, R31 ;  /* 0x000000ffff777224 */ /* 0x000fe400078e001f */
[----:B------:R-:W-:Y:S02]  /*5590*/  @!P3 IMAD.IADD R29, R29, 0x1, -R4 ;  /* 0x000000011d1db824 */ /* 0x000fe400078e0a04 */
[----:B------:R-:W-:Y:S01]  /*55a0*/  @!P5 IMAD.MOV R119, RZ, RZ, -R119 ;  /* 0x000000ffff77d224 */ /* 0x000fe200078e0a77 */
[----:B------:R-:W-:Y:S01]  /*55b0*/  ISETP.GT.U32.AND P5, PT, R4, R26, PT ;  /* 0x0000001a0400720c */ /* 0x000fe20003fa4070 */
[----:B------:R-:W-:-:S06]  /*55c0*/  @!P6 IMAD.MOV R29, RZ, RZ, -R29 ;  /* 0x000000ffff1de224 */ /* 0x000fcc00078e0a1d */
[----:B------:R-:W-:-:S05]  /*55d0*/  @!P2 IMAD.IADD R23, R23, 0x1, -R4 ;  /* 0x000000011717a824 */ /* 0x000fca00078e0a04 */
[C---:B------:R-:W-:Y:S02]  /*55e0*/  ISETP.GT.U32.AND P6, PT, R4.reuse, R23, PT ;  /* 0x000000170400720c */ /* 0x040fe40003fc4070 */
[C---:B------:R-:W-:Y:S02]  /*55f0*/  ISETP.GT.U32.AND P3, PT, R4.reuse, R24, PT ;  /* 0x000000180400720c */ /* 0x040fe40003f64070 */
[----:B------:R-:W-:Y:S01]  /*5600*/  ISETP.GT.U32.AND P2, PT, R4, R25, PT ;  /* 0x000000190400720c */ /* 0x000fe20003f44070 */
[----:B------:R-:W-:Y:S01]  /*5610*/  @!P5 IMAD.IADD R26, R26, 0x1, -R4 ;  /* 0x000000011a1ad824 */ /* 0x000fe200078e0a04 */
[----:B------:R-:W-:-:S07]  /*5620*/  ISETP.GE.AND P5, PT, R117, RZ, PT ;  /* 0x000000ff7500720c */ /* 0x000fce0003fa6270 */
[--C-:B------:R-:W-:Y:S01]  /*5630*/  @!P6 IMAD.IADD R23, R23, 0x1, -R4.reuse ;  /* 0x000000011717e824 */ /* 0x100fe200078e0a04 */
[----:B------:R-:W-:Y:S01]  /*5640*/  ISETP.GT.U32.AND P6, PT, R4, R20, PT ;  /* 0x000000140400720c */ /* 0x000fe20003fc4070 */
[----:B------:R-:W-:Y:S02]  /*5650*/  @!P3 IMAD.IADD R24, R24, 0x1, -R4 ;  /* 0x000000011818b824 */ /* 0x000fe400078e0a04 */
[----:B------:R-:W-:Y:S02]  /*5660*/  IMAD.MOV.U32 R117, RZ, RZ, R28 ;  /* 0x000000ffff757224 */ /* 0x000fe400078e001c */
[----:B------:R-:W-:Y:S01]  /*5670*/  @!P2 IMAD.IADD R25, R25, 0x1, -R4 ;  /* 0x000000011919a824 */ /* 0x000fe200078e0a04 */
[C---:B------:R-:W-:Y:S01]  /*5680*/  ISETP.GT.U32.AND P2, PT, R4.reuse, R21, PT ;  /* 0x000000150400720c */ /* 0x040fe20003f44070 */
[----:B------:R-:W-:Y:S01]  /*5690*/  @!P5 IMAD.MOV R117, RZ, RZ, -R117 ;  /* 0x000000ffff75d224 */ /* 0x000fe200078e0a75 */
[----:B------:R-:W-:-:S05]  /*56a0*/  ISETP.GT.U32.AND P5, PT, R4, R24, PT ;  /* 0x000000180400720c */ /* 0x000fca0003fa4070 */
[----:B------:R-:W-:-:S05]  /*56b0*/  @!P6 IMAD.IADD R20, R20, 0x1, -R4 ;  /* 0x000000011414e824 */ /* 0x000fca00078e0a04 */
[----:B------:R-:W-:Y:S01]  /*56c0*/  ISETP.GT.U32.AND P6, PT, R4, R20, PT ;  /* 0x000000140400720c */ /* 0x000fe20003fc4070 */
[--C-:B------:R-:W-:Y:S01]  /*56d0*/  @!P2 IMAD.IADD R21, R21, 0x1, -R4.reuse ;  /* 0x000000011515a824 */ /* 0x100fe200078e0a04 */
[----:B------:R-:W-:Y:S01]  /*56e0*/  ISETP.GE.AND P2, PT, R114, RZ, PT ;  /* 0x000000ff7200720c */ /* 0x000fe20003f46270 */
[----:B------:R-:W-:Y:S01]  /*56f0*/  @!P5 IMAD.IADD R24, R24, 0x1, -R4 ;  /* 0x000000011818d824 */ /* 0x000fe200078e0a04 */
[----:B------:R-:W-:Y:S02]  /*5700*/  ISETP.GE.AND P5, PT, R154, RZ, PT ;  /* 0x000000ff9a00720c */ /* 0x000fe40003fa6270 */
[----:B------:R-:W-:-:S05]  /*5710*/  LOP3.LUT R154, R0, 0x46, RZ, 0xfc, !PT ;  /* 0x00000046009a7812 */ /* 0x000fca00078efcff */
[----:B------:R-:W-:Y:S02]  /*5720*/  STL [R1+0x3dc], R154 ;  /* 0x0003dc9a01007387 */ /* 0x000fe40000100800 */
[----:B------:R-:W-:Y:S01]  /*5730*/  @!P6 IMAD.IADD R20, R20, 0x1, -R4 ;  /* 0x000000011414e824 */ /* 0x000fe200078e0a04 */
[----:B---3--:R-:W-:Y:S01]  /*5740*/  ISETP.GE.AND P6, PT, R159, RZ, PT ;  /* 0x000000ff9f00720c */ /* 0x008fe20003fc6270 */
[----:B------:R-:W-:Y:S01]  /*5750*/  @!P2 IMAD.MOV R23, RZ, RZ, -R23 ;  /* 0x000000ffff17a224 */ /* 0x000fe200078e0a17 */
[----:B------:R-:W3:Y:S01]  /*5760*/  LDL R159, [R1+0x4b4] ;  /* 0x0004b400019f7983 */ /* 0x000ee20000100800 */
[----:B------:R-:W-:-:S03]  /*5770*/  ISETP.GT.U32.AND P2, PT, R4, R18, PT ;  /* 0x000000120400720c */ /* 0x000fc60003f44070 */
[----:B------:R-:W4:Y:S01]  /*5780*/  LDL R145, [R1+0x4b8] ;  /* 0x0004b80001917983 */ /* 0x000f220000100800 */
[----:B------:R-:W-:Y:S01]  /*5790*/  ISETP.GT.U32.AND P3, PT, R4, R26, PT ;  /* 0x0000001a0400720c */ /* 0x000fe20003f64070 */
[----:B------:R-:W-:Y:S02]  /*57a0*/  IMAD.MOV.U32 R114, RZ, RZ, R24 ;  /* 0x000000ffff727224 */ /* 0x000fe400078e0018 */
[----:B------:R-:W4:Y:S06]  /*57b0*/  LDL R147, [R1+0x4a8] ;  /* 0x0004a80001937983 */ /* 0x000f2c0000100800 */
[----:B------:R-:W-:Y:S01]  /*57c0*/  @!P2 IMAD.IADD R18, R18, 0x1, -R4 ;  /* 0x000000011212a824 */ /* 0x000fe200078e0a04 */
[----:B--2---:R-:W-:-:S02]  /*57d0*/  ISETP.GE.AND P2, PT, R51, RZ, PT ;  /* 0x000000ff3300720c */ /* 0x004fc40003f46270 */
[----:B------:R-:W2:Y:S01]  /*57e0*/  LDL R51, [R1+0x4b0] ;  /* 0x0004b00001337983 */ /* 0x000ea20000100800 */
[----:B------:R-:W-:Y:S01]  /*57f0*/  @!P3 IMAD.IADD R26, R26, 0x1, -R4 ;  /* 0x000000011a1ab824 */ /* 0x000fe200078e0a04 */
[----:B------:R-:W-:-:S13]  /*5800*/  ISETP.GT.U32.AND P3, PT, R4, R22, PT ;  /* 0x000000160400720c */ /* 0x000fda0003f64070 */
[----:B------:R-:W-:Y:S01]  /*5810*/  @!P3 IMAD.IADD R22, R22, 0x1, -R4 ;  /* 0x000000011616b824 */ /* 0x000fe200078e0a04 */
[----:B------:R-:W-:Y:S01]  /*5820*/  ISETP.GE.AND P3, PT, R115, RZ, PT ;  /* 0x000000ff7300720c */ /* 0x000fe20003f66270 */
[----:B------:R-:W-:-:S04]  /*5830*/  IMAD.MOV.U32 R115, RZ, RZ, R25 ;  /* 0x000000ffff737224 */ /* 0x000fc800078e0019 */
[----:B------:R-:W-:Y:S01]  /*5840*/  @!P5 IMAD.MOV R115, RZ, RZ, -R115 ;  /* 0x000000ffff73d224 */ /* 0x000fe200078e0a73 */
[C---:B------:R-:W-:Y:S01]  /*5850*/  ISETP.GT.U32.AND P5, PT, R4.reuse, R21, PT ;  /* 0x000000150400720c */ /* 0x040fe20003fa4070 */
[----:B------:R-:W-:Y:S01]  /*5860*/  @!P4 IMAD.MOV R26, RZ, RZ, -R26 ;  /* 0x000000ffff1ac224 */ /* 0x000fe200078e0a1a */
[----:B------:R-:W-:-:S05]  /*5870*/  ISETP.GT.U32.AND P4, PT, R4, R22, PT ;  /* 0x000000160400720c */ /* 0x000fca0003f84070 */
[----:B------:R-:W-:Y:S01]  /*5880*/  @!P3 IMAD.MOV R114, RZ, RZ, -R114 ;  /* 0x000000ffff72b224 */ /* 0x000fe200078e0a72 */
[----:B------:R-:W-:-:S05]  /*5890*/  ISETP.GT.U32.AND P3, PT, R4, R19, PT ;  /* 0x000000130400720c */ /* 0x000fca0003f64070 */
[--C-:B------:R-:W-:Y:S01]  /*58a0*/  @!P5 IMAD.IADD R21, R21, 0x1, -R4.reuse ;  /* 0x000000011515d824 */ /* 0x100fe200078e0a04 */
[----:B------:R-:W-:Y:S01]  /*58b0*/  ISETP.GT.U32.AND P5, PT, R4, R16, PT ;  /* 0x000000100400720c */ /* 0x000fe20003fa4070 */
[----:B------:R-:W-:Y:S01]  /*58c0*/  @!P4 IMAD.IADD R22, R22, 0x1, -R4 ;  /* 0x000000011616c824 */ /* 0x000fe200078e0a04 */
[----:B------:R-:W-:-:S05]  /*58d0*/  ISETP.GT.U32.AND P4, PT, R4, R17, PT ;  /* 0x000000110400720c */ /* 0x000fca0003f84070 */
[----:B------:R-:W-:Y:S01]  /*58e0*/  @!P3 IMAD.IADD R19, R19, 0x1, -R4 ;  /* 0x000000011313b824 */ /* 0x000fe200078e0a04 */
[----:B------:R-:W-:Y:S01]  /*58f0*/  ISETP.GE.AND P3, PT, R153, RZ, PT ;  /* 0x000000ff9900720c */ /* 0x000fe20003f66270 */
[----:B------:R-:W-:-:S04]  /*5900*/  IMAD.MOV.U32 R73, RZ, RZ, R21 ;  /* 0x000000ffff497224 */ /* 0x000fc800078e0015 */
[--C-:B------:R-:W-:Y:S02]  /*5910*/  @!P5 IMAD.IADD R16, R16, 0x1, -R4.reuse ;  /* 0x000000011010d824 */ /* 0x100fe400078e0a04 */
[----:B------:R-:W-:Y:S01]  /*5920*/  @!P4 IMAD.IADD R17, R17, 0x1, -R4 ;  /* 0x000000011111c824 */ /* 0x000fe200078e0a04 */
[----:B------:R-:W-:-:S05]  /*5930*/  ISETP.GT.U32.AND P4, PT, R4, R19, PT ;  /* 0x000000130400720c */ /* 0x000fca0003f84070 */
[----:B------:R-:W-:Y:S01]  /*5940*/  @!P3 IMAD.MOV R73, RZ, RZ, -R73 ;  /* 0x000000ffff49b224 */ /* 0x000fe200078e0a49 */
[----:B------:R-:W-:Y:S02]  /*5950*/  ISETP.GT.U32.AND P3, PT, R4, R16, PT ;  /* 0x000000100400720c */ /* 0x000fe40003f64070 */
[----:B------:R-:W-:Y:S01]  /*5960*/  LOP3.LUT R153, R0, 0x4e, RZ, 0xfc, !PT ;  /* 0x0000004e00997812 */ /* 0x000fe200078efcff */
[----:B------:R-:W-:-:S04]  /*5970*/  IMAD.MOV.U32 R87, RZ, RZ, R22 ;  /* 0x000000ffff577224 */ /* 0x000fc800078e0016 */
[----:B------:R0:W-:Y:S01]  /*5980*/  STL [R1+0x3d8], R153 ;  /* 0x0003d89901007387 */ /* 0x0001e20000100800 */
[----:B------:R-:W-:Y:S01]  /*5990*/  @!P4 IMAD.IADD R19, R19, 0x1, -R4 ;  /* 0x000000011313c824 */ /* 0x000fe200078e0a04 */
[----:B------:R-:W-:Y:S01]  /*59a0*/  ISETP.GT.U32.AND P4, PT, R4, R14, PT ;  /* 0x0000000e0400720c */ /* 0x000fe20003f84070 */
[----:B------:R-:W-:-:S03]  /*59b0*/  @!P6 IMAD.MOV R87, RZ, RZ, -R87 ;  /* 0x000000ffff57e224 */ /* 0x000fc600078e0a57 */
[----:B------:R-:W-:Y:S01]  /*59c0*/  @!P3 IMAD.IADD R16, R16, 0x1, -R4 ;  /* 0x000000011010b824 */ /* 0x000fe200078e0a04 */
[C---:B------:R-:W-:Y:S01]  /*59d0*/  ISETP.GT.U32.AND P6, PT, R4.reuse, R17, PT ;  /* 0x000000110400720c */ /* 0x040fe20003fc4070 */
[----:B------:R-:W-:Y:S01]  /*59e0*/  @!P2 IMAD.MOV R20, RZ, RZ, -R20 ;  /* 0x000000ffff14a224 */ /* 0x000fe200078e0a14 */
[----:B------:R-:W-:-:S06]  /*59f0*/  ISETP.GT.U32.AND P2, PT, R4, R15, PT ;  /* 0x0000000f0400720c */ /* 0x000fcc0003f44070 */
[--C-:B------:R-:W-:Y:S01]  /*5a00*/  @!P4 IMAD.IADD R14, R14, 0x1, -R4.reuse ;  /* 0x000000010e0ec824 */ /* 0x100fe200078e0a04 */
[----:B------:R-:W-:Y:S02]  /*5a10*/  ISETP.GE.AND P4, PT, R152, RZ, PT ;  /* 0x000000ff9800720c */ /* 0x000fe40003f86270 */
[----:B------:R-:W-:Y:S02]  /*5a20*/  LOP3.LUT R152, R0, 0x56, RZ, 0xfc, !PT ;  /* 0x0000005600987812 */ /* 0x000fe400078efcff */
[--C-:B------:R-:W-:Y:S02]  /*5a30*/  @!P6 IMAD.IADD R17, R17, 0x1, -R4.reuse ;  /* 0x000000011111e824 */ /* 0x100fe400078e0a04 */
[----:B------:R-:W-:Y:S01]  /*5a40*/  @!P2 IMAD.IADD R15, R15, 0x1, -R4 ;  /* 0x000000010f0fa824 */ /* 0x000fe200078e0a04 */
[----:B---3--:R-:W-:Y:S02]  /*5a50*/  ISETP.GE.AND P3, PT, R159, RZ, PT ;  /* 0x000000ff9f00720c */ /* 0x008fe40003f66270 */
[----:B------:R-:W3:Y:S01]  /*5a60*/  LDL R159, [R1+0x4a4] ;  /* 0x0004a400019f7983 */ /* 0x000ee20000100800 */
[----:B----4-:R-:W-:-:S02]  /*5a70*/  ISETP.GE.AND P6, PT, R145, RZ, PT ;  /* 0x000000ff9100720c */ /* 0x010fc40003fc6270 */
[----:B------:R-:W-:Y:S02]  /*5a80*/  LOP3.LUT R145, R0, 0x5e, RZ, 0xfc, !PT ;  /* 0x0000005e00917812 */ /* 0x000fe400078efcff */
[----:B--2---:R-:W-:Y:S02]  /*5a90*/  ISETP.GE.AND P2, PT, R51, RZ, PT ;  /* 0x000000ff3300720c */ /* 0x004fe40003f46270 */
[----:B------:R-:W2:Y:S04]  /*5aa0*/  LDL R51, [R1+0x4a0] ;  /* 0x0004a00001337983 */ /* 0x000ea80000100800 */
[----:B------:R4:W-:Y:S04]  /*5ab0*/  STL [R1+0x3d4], R152 ;  /* 0x0003d49801007387 */ /* 0x0009e80000100800 */
[----:B------:R-:W-:Y:S04]  /*5ac0*/  STL [R1+0x3d0], R145 ;  /* 0x0003d09101007387 */ /* 0x000fe80000100800 */
[----:B------:R-:W4:Y:S01]  /*5ad0*/  LDL R158, [R1+0x49c] ;  /* 0x00049c00019e7983 */ /* 0x000f220000100800 */
[----:B------:R-:W-:Y:S01]  /*5ae0*/  ISETP.GT.U32.AND P5, PT, R4, R18, PT ;  /* 0x000000120400720c */ /* 0x000fe20003fa4070 */
[----:B------:R-:W-:-:S02]  /*5af0*/  IMAD.MOV.U32 R72, RZ, RZ, R19 ;  /* 0x000000ffff487224 */ /* 0x000fc400078e0013 */
[----:B------:R-:W-:Y:S01]  /*5b00*/  @!P2 IMAD.MOV R17, RZ, RZ, -R17 ;  /* 0x000000ffff11a224 */ /* 0x000fe200078e0a11 */
[----:B------:R-:W4:Y:S01]  /*5b10*/  LDL R144, [R1+0x490] ;  /* 0x0004900001907983 */ /* 0x000f220000100800 */
[----:B------:R-:W-:Y:S01]  /*5b20*/  @!P6 IMAD.MOV R72, RZ, RZ, -R72 ;  /* 0x000000ffff48e224 */ /* 0x000fe200078e0a48 */
[----:B------:R-:W-:-:S07]  /*5b30*/  ISETP.GT.U32.AND P6, PT, R4, R15, PT ;  /* 0x0000000f0400720c */ /* 0x000fce0003fc4070 */
[----:B------:R-:W-:Y:S01]  /*5b40*/  @!P5 IMAD.IADD R18, R18, 0x1, -R4 ;  /* 0x000000011212d824 */ /* 0x000fe200078e0a04 */
[----:B------:R-:W-:-:S05]  /*5b50*/  ISETP.GT.U32.AND P5, PT, R4, R13, PT ;  /* 0x0000000d0400720c */ /* 0x000fca0003fa4070 */
[----:B------:R-:W-:Y:S01]  /*5b60*/  @!P6 IMAD.IADD R15, R15, 0x1, -R4 ;  /* 0x000000010f0fe824 */ /* 0x000fe200078e0a04 */
[----:B------:R-:W-:-:S07]  /*5b70*/  ISETP.GT.U32.AND P6, PT, R4, R11, PT ;  /* 0x0000000b0400720c */ /* 0x000fce0003fc4070 */
[----:B------:R-:W-:Y:S01]  /*5b80*/  @!P5 IMAD.IADD R13, R13, 0x1, -R4 ;  /* 0x000000010d0dd824 */ /* 0x000fe200078e0a04 */
[----:B------:R-:W-:-:S05]  /*5b90*/  ISETP.GT.U32.AND P5, PT, R4, R14, PT ;  /* 0x0000000e0400720c */ /* 0x000fca0003fa4070 */
[----:B------:R-:W-:-:S08]  /*5ba0*/  @!P6 IMAD.IADD R11, R11, 0x1, -R4 ;  /* 0x000000010b0be824 */ /* 0x000fd000078e0a04 */
[----:B------:R-:W-:Y:S01]  /*5bb0*/  @!P5 IMAD.IADD R14, R14, 0x1, -R4 ;  /* 0x000000010e0ed824 */ /* 0x000fe200078e0a04 */
[C---:B------:R-:W-:Y:S02]  /*5bc0*/  ISETP.GT.U32.AND P6, PT, R4.reuse, R11, PT ;  /* 0x0000000b0400720c */ /* 0x040fe40003fc4070 */
[----:B------:R-:W-:Y:S01]  /*5bd0*/  ISETP.GT.U32.AND P2, PT, R4, R12, PT ;  /* 0x0000000c0400720c */ /* 0x000fe20003f44070 */
[----:B------:R-:W-:-:S04]  /*5be0*/  IMAD.MOV.U32 R70, RZ, RZ, R16 ;  /* 0x000000ffff467224 */ /* 0x000fc800078e0010 */
[----:B------:R-:W-:Y:S01]  /*5bf0*/  @!P4 IMAD.MOV R70, RZ, RZ, -R70 ;  /* 0x000000ffff46c224 */ /* 0x000fe200078e0a46 */
[----:B------:R-:W-:Y:S02]  /*5c00*/  ISETP.GE.AND P4, PT, R147, RZ, PT ;  /* 0x000000ff9300720c */ /* 0x000fe40003f86270 */
[----:B------:R-:W4:Y:S03]  /*5c10*/  LDL R147, [R1+0x498] ;  /* 0x0004980001937983 */ /* 0x000f260000100800 */
[--C-:B------:R-:W-:Y:S02]  /*5c20*/  @!P6 IMAD.IADD R11, R11, 0x1, -R4.reuse ;  /* 0x000000010b0be824 */ /* 0x100fe400078e0a04 */
[----:B------:R-:W-:Y:S01]  /*5c30*/  @!P2 IMAD.IADD R12, R12, 0x1, -R4 ;  /* 0x000000010c0ca824 */ /* 0x000fe200078e0a04 */
[----:B---3--:R-:W-:Y:S02]  /*5c40*/  ISETP.GE.AND P5, PT, R159, RZ, PT ;  /* 0x000000ff9f00720c */ /* 0x008fe40003fa6270 */
[----:B------:R-:W3:Y:S01]  /*5c50*/  LDL R159, [R1+0x494] ;  /* 0x00049400019f7983 */ /* 0x000ee20000100800 */
[----:B--2---:R-:W-:-:S03]  /*5c60*/  ISETP.GE.AND P2, PT, R51, RZ, PT ;  /* 0x000000ff3300720c */ /* 0x004fc60003f46270 */
[----:B------:R-:W2:Y:S01]  /*5c70*/  LDL R51, [R1+0x48c] ;  /* 0x00048c0001337983 */ /* 0x000ea20000100800 */
[----:B----4-:R-:W-:Y:S02]  /*5c80*/  ISETP.GE.AND P6, PT, R158, RZ, PT ;  /* 0x000000ff9e00720c */ /* 0x010fe40003fc6270 */
[----:B------:R-:W-:-:S05]  /*5c90*/  LOP3.LUT R158, R0, 0x66, RZ, 0xfc, !PT ;  /* 0x00000066009e7812 */ /* 0x000fca00078efcff */
[----:B------:R-:W-:Y:S04]  /*5ca0*/  STL [R1+0x3cc], R158 ;  /* 0x0003cc9e01007387 */ /* 0x000fe80000100800 */
[----:B------:R-:W4:Y:S01]  /*5cb0*/  LDL R81, [R1+0x488] ;  /* 0x0004880001517983 */ /* 0x000f220000100800 */
[----:B------:R-:W-:-:S05]  /*5cc0*/  IABS R63, R141 ;  /* 0x0000008d003f7213 */ /* 0x000fca0000000000 */
[----:B------:R-:W-:Y:S01]  /*5cd0*/  IMAD.HI.U32 R67, R86, R63, RZ ;  /* 0x0000003f56437227 */ /* 0x000fe200078e00ff */
[----:B------:R-:W-:-:S03]  /*5ce0*/  IABS R104, R142 ;  /* 0x0000008e00687213 */ /* 0x000fc60000000000 */
[----:B------:R-:W-:Y:S01]  /*5cf0*/  IMAD.MOV R67, RZ, RZ, -R67 ;  /* 0x000000ffff437224 */ /* 0x000fe200078e0a43 */
[----:B------:R-:W-:-:S03]  /*5d00*/  IABS R62, R2 ;  /* 0x00000002003e7213 */ /* 0x000fc60000000000 */
[----:B------:R-:W-:Y:S02]  /*5d10*/  IMAD R63, R4, R67, R63 ;  /* 0x00000043043f7224 */ /* 0x000fe400078e023f */
[----:B------:R-:W-:Y:S01]  /*5d20*/  IMAD.HI.U32 R67, R86, R104, RZ ;  /* 0x0000006856437227 */ /* 0x000fe200078e00ff */
[----:B------:R-:W-:-:S03]  /*5d30*/  IABS R101, R146 ;  /* 0x0000009200657213 */ /* 0x000fc60000000000 */
[----:B------:R-:W-:-:S04]  /*5d40*/  IMAD.HI.U32 R66, R86, R62, RZ ;  /* 0x0000003e56427227 */ /* 0x000fc800078e00ff */
[----:B------:R-:W-:Y:S02]  /*5d50*/  IMAD.MOV R67, RZ, RZ, -R67 ;  /* 0x000000ffff437224 */ /* 0x000fe400078e0a43 */
[----:B------:R-:W-:Y:S01]  /*5d60*/  IMAD.MOV.U32 R71, RZ, RZ, R18 ;  /* 0x000000ffff477224 */ /* 0x000fe200078e0012 */
[----:B------:R-:W-:Y:S01]  /*5d70*/  IABS R103, R143 ;  /* 0x0000008f00677213 */ /* 0x000fe20000000000 */
[----:B------:R-:W-:Y:S02]  /*5d80*/  IMAD.MOV R66, RZ, RZ, -R66 ;  /* 0x000000ffff427224 */ /* 0x000fe400078e0a42 */
[----:B------:R-:W-:Y:S02]  /*5d90*/  IMAD R104, R4, R67, R104 ;  /* 0x0000004304687224 */ /* 0x000fe400078e0268 */
[----:B------:R-:W-:-:S04]  /*5da0*/  IMAD.HI.U32 R67, R86, R101, RZ ;  /* 0x0000006556437227 */ /* 0x000fc800078e00ff */
[----:B------:R-:W-:Y:S01]  /*5db0*/  @!P3 IMAD.MOV R71, RZ, RZ, -R71 ;  /* 0x000000ffff47b224 */ /* 0x000fe200078e0a47 */
[C---:B------:R-:W-:Y:S01]  /*5dc0*/  ISETP.GT.U32.AND P3, PT, R4.reuse, R13, PT ;  /* 0x0000000d0400720c */ /* 0x040fe20003f64070 */
[----:B------:R-:W-:Y:S01]  /*5dd0*/  IMAD R62, R4, R66, R62 ;  /* 0x00000042043e7224 */ /* 0x000fe200078e023e */
[----:B------:R-:W-:Y:S01]  /*5de0*/  IABS R106, R83 ;  /* 0x00000053006a7213 */ /* 0x000fe20000000000 */
[----:B------:R-:W-:-:S04]  /*5df0*/  IMAD.HI.U32 R66, R86, R103, RZ ;  /* 0x0000006756427227 */ /* 0x000fc800078e00ff */
[----:B------:R-:W-:Y:S01]  /*5e00*/  IMAD.MOV R67, RZ, RZ, -R67 ;  /* 0x000000ffff437224 */ /* 0x000fe200078e0a43 */
[----:B------:R-:W-:Y:S01]  /*5e10*/  IABS R107, R82 ;  /* 0x00000052006b7213 */ /* 0x000fe20000000000 */
[----:B------:R-:W-:Y:S02]  /*5e20*/  IMAD.MOV R66, RZ, RZ, -R66 ;  /* 0x000000ffff427224 */ /* 0x000fe400078e0a42 */
[----:B------:R-:W-:Y:S02]  /*5e30*/  IMAD R101, R4, R67, R101 ;  /* 0x0000004304657224 */ /* 0x000fe400078e0265 */
[----:B------:R-:W-:Y:S01]  /*5e40*/  IMAD.HI.U32 R67, R86, R106, RZ ;  /* 0x0000006a56437227 */ /* 0x000fe200078e00ff */
[----:B------:R-:W-:-:S03]  /*5e50*/  IABS R110, R148 ;  /* 0x00000094006e7213 */ /* 0x000fc60000000000 */
[----:B------:R-:W-:Y:S02]  /*5e60*/  IMAD R103, R4, R66, R103 ;  /* 0x0000004204677224 */ /* 0x000fe400078e0267 */
[----:B------:R-:W-:-:S04]  /*5e70*/  IMAD.HI.U32 R66, R86, R107, RZ ;  /* 0x0000006b56427227 */ /* 0x000fc800078e00ff */
[----:B------:R-:W-:Y:S02]  /*5e80*/  IMAD.MOV R67, RZ, RZ, -R67 ;  /* 0x000000ffff437224 */ /* 0x000fe400078e0a43 */
[----:B------:R-:W-:Y:S01]  /*5e90*/  @!P3 IMAD.IADD R13, R13, 0x1, -R4 ;  /* 0x000000010d0db824 */ /* 0x000fe200078e0a04 */
[C---:B------:R-:W-:Y:S01]  /*5ea0*/  ISETP.GT.U32.AND P3, PT, R4.reuse, R10, PT ;  /* 0x0000000a0400720c */ /* 0x040fe20003f64070 */
[----:B------:R-:W-:Y:S02]  /*5eb0*/  IMAD.MOV R66, RZ, RZ, -R66 ;  /* 0x000000ffff427224 */ /* 0x000fe400078e0a42 */
[----:B------:R-:W-:Y:S02]  /*5ec0*/  IMAD R106, R4, R67, R106 ;  /* 0x00000043046a7224 */ /* 0x000fe400078e026a */
[----:B------:R-:W-:-:S04]  /*5ed0*/  IMAD.HI.U32 R67, R86, R110, RZ ;  /* 0x0000006e56437227 */ /* 0x000fc800078e00ff */
[C---:B------:R-:W-:Y:S01]  /*5ee0*/  IMAD R107, R4.reuse, R66, R107 ;  /* 0x00000042046b7224 */ /* 0x040fe200078e026b */
[----:B------:R-:W-:Y:S01]  /*5ef0*/  IABS R66, R165 ;  /* 0x000000a500427213 */ /* 0x000fe20000000000 */
[----:B------:R-:W-:Y:S02]  /*5f00*/  IMAD.MOV R67, RZ, RZ, -R67 ;  /* 0x000000ffff437224 */ /* 0x000fe400078e0a43 */
[----:B------:R-:W-:Y:S01]  /*5f10*/  @!P5 IMAD.MOV R14, RZ, RZ, -R14 ;  /* 0x000000ffff0ed224 */ /* 0x000fe200078e0a0e */
[C---:B------:R-:W-:Y:S01]  /*5f20*/  ISETP.GT.U32.AND P5, PT, R4.reuse, R9, PT ;  /* 0x000000090400720c */ /* 0x040fe20003fa4070 */
[----:B------:R-:W-:Y:S02]  /*5f30*/  IMAD R110, R4, R67, R110 ;  /* 0x00000043046e7224 */ /* 0x000fe400078e026e */
[----:B------:R-:W-:-:S04]  /*5f40*/  IMAD.HI.U32 R67, R86, R66, RZ ;  /* 0x0000004256437227 */ /* 0x000fc800078e00ff */
[----:B------:R-:W-:Y:S02]  /*5f50*/  @!P3 IMAD.IADD R10, R10, 0x1, -R4 ;  /* 0x000000010a0ab824 */ /* 0x000fe400078e0a04 */
[----:B------:R-:W-:-:S03]  /*5f60*/  IMAD.MOV R67, RZ, RZ, -R67 ;  /* 0x000000ffff437224 */ /* 0x000fc600078e0a43 */
[C---:B------:R-:W-:Y:S01]  /*5f70*/  ISETP.GT.U32.AND P3, PT, R4.reuse, R10, PT ;  /* 0x0000000a0400720c */ /* 0x040fe20003f64070 */
[----:B------:R-:W-:Y:S01]  /*5f80*/  IMAD R64, R4, R67, R66 ;  /* 0x0000004304407224 */ /* 0x000fe200078e0242 */
[----:B------:R-:W-:Y:S01]  /*5f90*/  IABS R66, R85 ;  /* 0x0000005500427213 */ /* 0x000fe20000000000 */
[----:B------:R-:W-:-:S04]  /*5fa0*/  @!P5 IMAD.IADD R9, R9, 0x1, -R4 ;  /* 0x000000010909d824 */ /* 0x000fc800078e0a04 */
[----:B------:R-:W-:-:S04]  /*5fb0*/  IMAD.HI.U32 R60, R86, R66, RZ ;  /* 0x00000042563c7227 */ /* 0x000fc800078e00ff */
[----:B------:R-:W-:Y:S02]  /*5fc0*/  IMAD.MOV R60, RZ, RZ, -R60 ;  /* 0x000000ffff3c7224 */ /* 0x000fe400078e0a3c */
[----:B------:R-:W-:Y:S01]  /*5fd0*/  @!P3 IMAD.IADD R10, R10, 0x1, -R4 ;  /* 0x000000010a0ab824 */ /* 0x000fe200078e0a04 */
[----:B---3--:R-:W-:Y:S01]  /*5fe0*/  ISETP.GE.AND P5, PT, R159, RZ, PT ;  /* 0x000000ff9f00720c */ /* 0x008fe20003fa6270 */
[----:B------:R-:W-:Y:S02]  /*5ff0*/  IMAD R60, R4, R60, R66 ;  /* 0x0000003c043c7224 */ /* 0x000fe400078e0242 */
[----:B------:R-:W-:Y:S01]  /*6000*/  IMAD.MOV.U32 R66, RZ, RZ, R10 ;  /* 0x000000ffff427224 */ /* 0x000fe200078e000a */
[----:B------:R-:W-:-:S09]  /*6010*/  ISETP.GE.AND P3, PT, R147, RZ, PT ;  /* 0x000000ff9300720c */ /* 0x000fd20003f66270 */
[----:B------:R-:W-:Y:S01]  /*6020*/  @!P5 IMAD.MOV R66, RZ, RZ, -R66 ;  /* 0x000000ffff42d224 */ /* 0x000fe200078e0a42 */
[----:B------:R-:W-:Y:S02]  /*6030*/  ISETP.GT.U32.AND P5, PT, R4, R6, PT ;  /* 0x000000060400720c */ /* 0x000fe40003fa4070 */
[C---:B------:R-:W-:Y:S02]  /*6040*/  LOP3.LUT R159, R0.reuse, 0x6e, RZ, 0xfc, !PT ;  /* 0x0000006e009f7812 */ /* 0x040fe400078efcff */
[----:B------:R-:W-:-:S03]  /*6050*/  LOP3.LUT R147, R0, 0x76, RZ, 0xfc, !PT ;  /* 0x0000007600937812 */ /* 0x000fc600078efcff */
[----:B------:R-:W-:Y:S04]  /*6060*/  STL [R1+0x3c8], R159 ;  /* 0x0003c89f01007387 */ /* 0x000fe80000100800 */
[----:B------:R-:W-:Y:S02]  /*6070*/  STL [R1+0x3c4], R147 ;  /* 0x0003c49301007387 */ /* 0x000fe40000100800 */
[----:B------:R-:W-:Y:S02]  /*6080*/  @!P5 IMAD.IADD R6, R6, 0x1, -R4 ;  /* 0x000000010606d824 */ /* 0x000fe400078e0a04 */
[----:B------:R-:W-:Y:S01]  /*6090*/  IMAD.MOV.U32 R69, RZ, RZ, R15 ;  /* 0x000000ffff457224 */ /* 0x000fe200078e000f */
[----:B------:R-:W-:Y:S02]  /*60a0*/  IABS R42, R157 ;  /* 0x0000009d002a7213 */ /* 0x000fe40000000000 */
[----:B------:R-:W-:-:S02]  /*60b0*/  IABS R67, R163 ;  /* 0x000000a300437213 */ /* 0x000fc40000000000 */
[----:B------:R-:W-:Y:S02]  /*60c0*/  IABS R41, R136 ;  /* 0x0000008800297213 */ /* 0x000fe40000000000 */
[----:B------:R-:W-:Y:S01]  /*60d0*/  IABS R28, R151 ;  /* 0x00000097001c7213 */ /* 0x000fe20000000000 */
[----:B------:R-:W-:Y:S01]  /*60e0*/  IMAD.MOV.U32 R68, RZ, RZ, R13 ;  /* 0x000000ffff447224 */ /* 0x000fe200078e000d */
[----:B------:R-:W3:Y:S01]  /*60f0*/  LDL R80, [R1+0x478] ;  /* 0x0004780001507983 */ /* 0x000ee20000100800 */
[----:B----4-:R-:W-:-:S03]  /*6100*/  ISETP.GE.AND P5, PT, R81, RZ, PT ;  /* 0x000000ff5100720c */ /* 0x010fc60003fa6270 */
[----:B------:R-:W4:Y:S01]  /*6110*/  LDL R81, [R1+0x47c] ;  /* 0x00047c0001517983 */ /* 0x000f220000100800 */
[----:B------:R-:W-:Y:S01]  /*6120*/  @!P4 IMAD.MOV R69, RZ, RZ, -R69 ;  /* 0x000000ffff45c224 */ /* 0x000fe200078e0a45 */
[----:B------:R-:W-:Y:S01]  /*6130*/  ISETP.GT.U32.AND P4, PT, R4, R12, PT ;  /* 0x0000000c0400720c */ /* 0x000fe20003f84070 */
[----:B------:R-:W-:-:S04]  /*6140*/  IMAD.HI.U32 R43, R86, R42, RZ ;  /* 0x0000002a562b7227 */ /* 0x000fc800078e00ff */
[----:B------:R-:W-:-:S08]  /*6150*/  IMAD.HI.U32 R61, R86, R67, RZ ;  /* 0x00000043563d7227 */ /* 0x000fd000078e00ff */
[----:B------:R-:W-:Y:S01]  /*6160*/  @!P4 IMAD.IADD R12, R12, 0x1, -R4 ;  /* 0x000000010c0cc824 */ /* 0x000fe200078e0a04 */
[----:B------:R-:W-:Y:S01]  /*6170*/  ISETP.GT.U32.AND P4, PT, R4, R7, PT ;  /* 0x000000070400720c */ /* 0x000fe20003f84070 */
[----:B------:R-:W-:Y:S02]  /*6180*/  IMAD.MOV R43, RZ, RZ, -R43 ;  /* 0x000000ffff2b7224 */ /* 0x000fe400078e0a2b */
[----:B------:R-:W-:Y:S02]  /*6190*/  IMAD.MOV R61, RZ, RZ, -R61 ;  /* 0x000000ffff3d7224 */ /* 0x000fe400078e0a3d */
[----:B------:R-:W-:-:S04]  /*61a0*/  IMAD.HI.U32 R44, R86, R41, RZ ;  /* 0x00000029562c7227 */ /* 0x000fc800078e00ff */
[C---:B------:R-:W-:Y:S01]  /*61b0*/  IMAD R37, R4.reuse, R43, R42 ;  /* 0x0000002b04257224 */ /* 0x040fe200078e022a */
[----:B------:R-:W-:Y:S01]  /*61c0*/  IABS R42, R138 ;  /* 0x0000008a002a7213 */ /* 0x000fe20000000000 */
[C---:B------:R-:W-:Y:S02]  /*61d0*/  IMAD R61, R4.reuse, R61, R67 ;  /* 0x0000003d043d7224 */ /* 0x040fe400078e0243 */
[----:B------:R-:W-:Y:S02]  /*61e0*/  IMAD.MOV R44, RZ, RZ, -R44 ;  /* 0x000000ffff2c7224 */ /* 0x000fe400078e0a2c */
[----:B------:R-:W-:Y:S02]  /*61f0*/  IMAD.MOV.U32 R67, RZ, RZ, R12 ;  /* 0x000000ffff437224 */ /* 0x000fe400078e000c */
[----:B------:R-:W-:Y:S02]  /*6200*/  @!P4 IMAD.IADD R7, R7, 0x1, -R4 ;  /* 0x000000010707c824 */ /* 0x000fe400078e0a04 */
[----:B------:R-:W-:-:S02]  /*6210*/  IMAD R36, R4, R44, R41 ;  /* 0x0000002c04247224 */ /* 0x000fc400078e0229 */
[----:B------:R-:W-:-:S04]  /*6220*/  IMAD.HI.U32 R41, R86, R42, RZ ;  /* 0x0000002a56297227 */ /* 0x000fc800078e00ff */
[----:B------:R-:W-:Y:S01]  /*6230*/  @!P6 IMAD.MOV R67, RZ, RZ, -R67 ;  /* 0x000000ffff43e224 */ /* 0x000fe200078e0a43 */
[----:B------:R-:W-:Y:S01]  /*6240*/  ISETP.GT.U32.AND P6, PT, R4, R7, PT ;  /* 0x000000070400720c */ /* 0x000fe20003fc4070 */
[----:B------:R-:W-:-:S04]  /*6250*/  IMAD.MOV R41, RZ, RZ, -R41 ;  /* 0x000000ffff297224 */ /* 0x000fc800078e0a29 */
[----:B------:R-:W-:Y:S02]  /*6260*/  IMAD R31, R4, R41, R42 ;  /* 0x00000029041f7224 */ /* 0x000fe400078e022a */
[----:B------:R-:W-:-:S04]  /*6270*/  IMAD.HI.U32 R42, R86, R28, RZ ;  /* 0x0000001c562a7227 */ /* 0x000fc800078e00ff */
[----:B------:R-:W-:Y:S02]  /*6280*/  IMAD.MOV R42, RZ, RZ, -R42 ;  /* 0x000000ffff2a7224 */ /* 0x000fe400078e0a2a */
[----:B------:R-:W-:Y:S02]  /*6290*/  @!P6 IMAD.IADD R7, R7, 0x1, -R4 ;  /* 0x000000010707e824 */ /* 0x000fe400078e0a04 */
[----:B------:R-:W-:Y:S02]  /*62a0*/  IMAD R24, R4, R42, R28 ;  /* 0x0000002a04187224 */ /* 0x000fe400078e021c */
[----:B------:R-:W-:-:S04]  /*62b0*/  IMAD.MOV.U32 R42, RZ, RZ, R7 ;  /* 0x000000ffff2a7224 */ /* 0x000fc800078e0007 */
[----:B------:R-:W-:Y:S01]  /*62c0*/  @!P5 IMAD.MOV R42, RZ, RZ, -R42 ;  /* 0x000000ffff2ad224 */ /* 0x000fe200078e0a2a */
[C---:B------:R-:W-:Y:S01]  /*62d0*/  ISETP.GT.U32.AND P5, PT, R4.reuse, R3, PT ;  /* 0x000000030400720c */ /* 0x040fe20003fa4070 */
[----:B------:R-:W-:Y:S01]  /*62e0*/  @!P2 IMAD.MOV R68, RZ, RZ, -R68 ;  /* 0x000000ffff44a224 */ /* 0x000fe200078e0a44 */
[----:B------:R-:W-:Y:S01]  /*62f0*/  ISETP.GT.U32.AND P2, PT, R4, R8, PT ;  /* 0x000000080400720c */ /* 0x000fe20003f44070 */
[----:B------:R-:W-:Y:S01]  /*6300*/  @!P3 IMAD.MOV R11, RZ, RZ, -R11 ;  /* 0x000000ffff0bb224 */ /* 0x000fe200078e0a0b */
[----:B------:R-:W-:Y:S02]  /*6310*/  ISETP.GE.AND P3, PT, R144, RZ, PT ;  /* 0x000000ff9000720c */ /* 0x000fe40003f66270 */
[----:B------:R-:W3:Y:S07]  /*6320*/  LDL R144, [R1+0x484] ;  /* 0x0004840001907983 */ /* 0x000eee0000100800 */
[----:B------:R-:W-:-:S02]  /*6330*/  @!P5 IMAD.IADD R3, R3, 0x1, -R4 ;  /* 0x000000010303d824 */ /* 0x000fc400078e0a04 */
[----:B------:R-:W-:Y:S01]  /*6340*/  @!P2 IMAD.IADD R8, R8, 0x1, -R4 ;  /* 0x000000010808a824 */ /* 0x000fe200078e0a04 */
[----:B------:R-:W-:-:S13]  /*6350*/  ISETP.GT.U32.AND P2, PT, R4, R9, PT ;  /* 0x000000090400720c */ /* 0x000fda0003f44070 */
[----:B------:R-:W-:Y:S01]  /*6360*/  @!P2 IMAD.IADD R9, R9, 0x1, -R4 ;  /* 0x000000010909a824 */ /* 0x000fe200078e0a04 */
[----:B--2---:R-:W-:Y:S02]  /*6370*/  ISETP.GE.AND P2, PT, R51, RZ, PT ;  /* 0x000000ff3300720c */ /* 0x004fe40003f46270 */
[----:B------:R-:W2:Y:S01]  /*6380*/  LDL R51, [R1+0x480] ;  /* 0x0004800001337983 */ /* 0x000ea20000100800 */
[----:B----4-:R-:W-:-:S03]  /*6390*/  ISETP.GE.AND P5, PT, R81, RZ, PT ;  /* 0x000000ff5100720c */ /* 0x010fc60003fa6270 */
[----:B------:R-:W4:Y:S01]  /*63a0*/  LDL R81, [R1+0x430] ;  /* 0x0004300001517983 */ /* 0x000f220000100800 */
[----:B------:R-:W-:Y:S02]  /*63b0*/  ISETP.GT.U32.AND P4, PT, R4, R8, PT ;  /* 0x000000080400720c */ /* 0x000fe40003f84070 */
[----:B------:R-:W-:-:S05]  /*63c0*/  IABS R34, R137 ;  /* 0x0000008900227213 */ /* 0x000fca0000000000 */
[----:B------:R-:W-:-:S04]  /*63d0*/  IMAD.HI.U32 R30, R86, R34, RZ ;  /* 0x00000022561e7227 */ /* 0x000fc800078e00ff */
[----:B------:R-:W-:Y:S02]  /*63e0*/  IMAD.MOV R30, RZ, RZ, -R30 ;  /* 0x000000ffff1e7224 */ /* 0x000fe400078e0a1e */
[----:B------:R-:W-:Y:S01]  /*63f0*/  @!P4 IMAD.IADD R8, R8, 0x1, -R4 ;  /* 0x000000010808c824 */ /* 0x000fe200078e0a04 */
[C---:B------:R-:W-:Y:S01]  /*6400*/  ISETP.GT.U32.AND P4, PT, R4.reuse, R5, PT ;  /* 0x000000050400720c */ /* 0x040fe20003f84070 */
[C---:B------:R-:W-:Y:S01]  /*6410*/  IMAD R30, R4.reuse, R30, R34 ;  /* 0x0000001e041e7224 */ /* 0x040fe200078e0222 */
[----:B------:R-:W-:Y:S02]  /*6420*/  IABS R34, R155 ;  /* 0x0000009b00227213 */ /* 0x000fe40000000000 */
[----:B------:R-:W-:-:S03]  /*6430*/  ISETP.GT.U32.AND P6, PT, R4, R88, PT ;  /* 0x000000580400720c */ /* 0x000fc60003fc4070 */
[----:B------:R-:W-:-:S04]  /*6440*/  IMAD.HI.U32 R41, R86, R34, RZ ;  /* 0x0000002256297227 */ /* 0x000fc800078e00ff */
[----:B------:R-:W-:Y:S02]  /*6450*/  IMAD.MOV R41, RZ, RZ, -R41 ;  /* 0x000000ffff297224 */ /* 0x000fe400078e0a29 */
[----:B------:R-:W-:Y:S01]  /*6460*/  @!P4 IMAD.IADD R5, R5, 0x1, -R4 ;  /* 0x000000010505c824 */ /* 0x000fe200078e0a04 */
[C---:B------:R-:W-:Y:S01]  /*6470*/  ISETP.GT.U32.AND P4, PT, R4.reuse, R6, PT ;  /* 0x000000060400720c */ /* 0x040fe20003f84070 */
[----:B------:R-:W-:Y:S02]  /*6480*/  IMAD R25, R4, R41, R34 ;  /* 0x0000002904197224 */ /* 0x000fe400078e0222 */
[----:B------:R-:W-:Y:S02]  /*6490*/  IMAD.MOV.U32 R41, RZ, RZ, R9 ;  /* 0x000000ffff297224 */ /* 0x000fe400078e0009 */
[----:B------:R-:W-:Y:S02]  /*64a0*/  @!P6 IMAD.IADD R88, R88, 0x1, -R4 ;  /* 0x000000015858e824 */ /* 0x000fe400078e0a04 */
[----:B------:R-:W-:Y:S01]  /*64b0*/  @!P3 IMAD.MOV R41, RZ, RZ, -R41 ;  /* 0x000000ffff29b224 */ /* 0x000fe200078e0a29 */
[C---:B------:R-:W-:Y:S01]  /*64c0*/  ISETP.GT.U32.AND P3, PT, R4.reuse, R5, PT ;  /* 0x000000050400720c */ /* 0x040fe20003f64070 */
[----:B------:R-:W-:Y:S01]  /*64d0*/  @!P2 IMAD.MOV R8, RZ, RZ, -R8 ;  /* 0x000000ffff08a224 */ /* 0x000fe200078e0a08 */
[----:B------:R-:W-:-:S02]  /*64e0*/  ISETP.GT.U32.AND P2, PT, R4, R50, PT ;  /* 0x000000320400720c */ /* 0x000fc40003f44070 */
[----:B------:R-:W-:Y:S01]  /*64f0*/  ISETP.GT.U32.AND P6, PT, R4, R88, PT ;  /* 0x000000580400720c */ /* 0x000fe20003fc4070 */
[----:B------:R-:W-:Y:S01]  /*6500*/  @!P4 IMAD.IADD R6, R6, 0x1, -R4 ;  /* 0x000000010606c824 */ /* 0x000fe200078e0a04 */
[----:B------:R-:W-:Y:S02]  /*6510*/  ISETP.GT.U32.AND P4, PT, R4, R89, PT ;  /* 0x000000590400720c */ /* 0x000fe40003f84070 */
[----:B------:R-:W-:-:S05]  /*6520*/  IABS R33, R139 ;  /* 0x0000008b00217213 */ /* 0x000fca0000000000 */
[----:B------:R-:W-:Y:S01]  /*6530*/  IMAD.HI.U32 R43, R86, R33, RZ ;  /* 0x00000021562b7227 */ /* 0x000fe200078e00ff */
[----:B------:R-:W-:-:S03]  /*6540*/  IABS R27, R156 ;  /* 0x0000009c001b7213 */ /* 0x000fc60000000000 */
[--C-:B------:R-:W-:Y:S01]  /*6550*/  @!P3 IMAD.IADD R5, R5, 0x1, -R4.reuse ;  /* 0x000000010505b824 */ /* 0x100fe200078e0a04 */
[----:B------:R-:W-:Y:S01]  /*6560*/  ISETP.GT.U32.AND P3, PT, R4, R63, PT ;  /* 0x0000003f0400720c */ /* 0x000fe20003f64070 */
[--C-:B------:R-:W-:Y:S02]  /*6570*/  @!P2 IMAD.IADD R50, R50, 0x1, -R4.reuse ;  /* 0x000000013232a824 */ /* 0x100fe400078e0a04 */
[----:B------:R-:W-:Y:S02]  /*6580*/  IMAD.MOV R43, RZ, RZ, -R43 ;  /* 0x000000ffff2b7224 */ /* 0x000fe400078e0a2b */
[--C-:B------:R-:W-:Y:S02]  /*6590*/  @!P6 IMAD.IADD R88, R88, 0x1, -R4.reuse ;  /* 0x000000015858e824 */ /* 0x100fe400078e0a04 */
[----:B------:R-:W-:Y:S01]  /*65a0*/  @!P4 IMAD.IADD R89, R89, 0x1, -R4 ;  /* 0x000000015959c824 */ /* 0x000fe200078e0a04 */
[C---:B------:R-:W-:Y:S01]  /*65b0*/  ISETP.GT.U32.AND P4, PT, R4.reuse, R50, PT ;  /* 0x000000320400720c */ /* 0x040fe20003f84070 */
[----:B------:R-:W-:Y:S01]  /*65c0*/  IMAD R33, R4, R43, R33 ;  /* 0x0000002b04217224 */ /* 0x000fe200078e0221 */
[----:B------:R-:W-:Y:S01]  /*65d0*/  IABS R12, R147 ;  /* 0x00000093000c7213 */ /* 0x000fe20000000000 */
[----:B------:R-:W-:-:S04]  /*65e0*/  IMAD.HI.U32 R43, R86, R27, RZ ;  /* 0x0000001b562b7227 */ /* 0x000fc800078e00ff */
[----:B------:R-:W-:Y:S01]  /*65f0*/  @!P5 IMAD.MOV R88, RZ, RZ, -R88 ;  /* 0x000000ffff58d224 */ /* 0x000fe200078e0a58 */
[----:B------:R-:W-:Y:S01]  /*6600*/  ISETP.GT.U32.AND P5, PT, R4, R62, PT ;  /* 0x0000003e0400720c */ /* 0x000fe20003fa4070 */
[----:B------:R-:W-:Y:S01]  /*6610*/  IMAD.MOV R43, RZ, RZ, -R43 ;  /* 0x000000ffff2b7224 */ /* 0x000fe200078e0a2b */
[----:B---3--:R-:W-:Y:S01]  /*6620*/  ISETP.GE.AND P6, PT, R144, RZ, PT ;  /* 0x000000ff9000720c */ /* 0x008fe20003fc6270 */
[----:B------:R-:W-:Y:S01]  /*6630*/  IMAD.HI.U32 R7, R86, R12, RZ ;  /* 0x0000000c56077227 */ /* 0x000fe200078e00ff */
[----:B------:R-:W-:-:S03]  /*6640*/  LOP3.LUT R144, R0, 0x7e, RZ, 0xfc, !PT ;  /* 0x0000007e00907812 */ /* 0x000fc600078efcff */
[----:B------:R-:W-:Y:S01]  /*6650*/  @!P3 IMAD.IADD R63, R63, 0x1, -R4 ;  /* 0x000000013f3fb824 */ /* 0x000fe200078e0a04 */
[C---:B------:R-:W-:Y:S01]  /*6660*/  ISETP.GT.U32.AND P3, PT, R4.reuse, R3, PT ;  /* 0x000000030400720c */ /* 0x040fe20003f64070 */
[----:B------:R-:W-:Y:S02]  /*6670*/  IMAD R27, R4, R43, R27 ;  /* 0x0000002b041b7224 */ /* 0x000fe400078e021b */
[----:B------:R-:W-:Y:S01]  /*6680*/  IMAD.MOV.U32 R43, RZ, RZ, R6 ;  /* 0x000000ffff2b7224 */ /* 0x000fe200078e0006 */
[----:B------:R-:W-:Y:S01]  /*6690*/  IABS R6, R144 ;  /* 0x0000009000067213 */ /* 0x000fe20000000000 */
[----:B------:R-:W-:Y:S02]  /*66a0*/  IMAD.MOV R7, RZ, RZ, -R7 ;  /* 0x000000ffff077224 */ /* 0x000fe400078e0a07 */
[----:B------:R-:W-:Y:S01]  /*66b0*/  @!P4 IMAD.IADD R50, R50, 0x1, -R4 ;  /* 0x000000013232c824 */ /* 0x000fe200078e0a04 */
[C---:B------:R-:W-:Y:S01]  /*66c0*/  ISETP.GT.U32.AND P4, PT, R4.reuse, R104, PT ;  /* 0x000000680400720c */ /* 0x040fe20003f84070 */
[----:B------:R-:W-:-:S02]  /*66d0*/  IMAD R7, R4, R7, R12 ;  /* 0x0000000704077224 */ /* 0x000fc400078e020c */
[----:B------:R-:W-:Y:S02]  /*66e0*/  @!P5 IMAD.IADD R62, R62, 0x1, -R4 ;  /* 0x000000013e3ed824 */ /* 0x000fe400078e0a04 */
[----:B------:R-:W-:-:S04]  /*66f0*/  IMAD.HI.U32 R12, R86, R6, RZ ;  /* 0x00000006560c7227 */ /* 0x000fc800078e00ff */
[----:B------:R-:W-:Y:S02]  /*6700*/  IMAD.MOV R12, RZ, RZ, -R12 ;  /* 0x000000ffff0c7224 */ /* 0x000fe400078e0a0c */
[----:B------:R-:W-:Y:S02]  /*6710*/  @!P3 IMAD.IADD R3, R3, 0x1, -R4 ;  /* 0x000000010303b824 */ /* 0x000fe400078e0a04 */
[----:B------:R-:W-:Y:S01]  /*6720*/  @!P6 IMAD.MOV R43, RZ, RZ, -R43 ;  /* 0x000000ffff2be224 */ /* 0x000fe200078e0a2b */
[C---:B------:R-:W-:Y:S01]  /*6730*/  ISETP.GT.U32.AND P6, PT, R4.reuse, R63, PT ;  /* 0x0000003f0400720c */ /* 0x040fe20003fc4070 */
[----:B------:R-:W-:Y:S02]  /*6740*/  IMAD R6, R4, R12, R6 ;  /* 0x0000000c04067224 */ /* 0x000fe400078e0206 */
[----:B------:R-:W-:Y:S02]  /*6750*/  @!P4 IMAD.IADD R104, R104, 0x1, -R4 ;  /* 0x000000016868c824 */ /* 0x000fe400078e0a04 */
[----:B------:R-:W-:Y:S01]  /*6760*/  IMAD.MOV.U32 R12, RZ, RZ, R3 ;  /* 0x000000ffff0c7224 */ /* 0x000fe200078e0003 */
[----:B------:R-:W-:-:S02]  /*6770*/  ISETP.GT.U32.AND P3, PT, R4, R103, PT ;  /* 0x000000670400720c */ /* 0x000fc40003f64070 */
[----:B--2---:R-:W-:Y:S02]  /*6780*/  ISETP.GE.AND P2, PT, R51, RZ, PT ;  /* 0x000000ff3300720c */ /* 0x004fe40003f46270 */
[----:B------:R-:W-:-:S03]  /*6790*/  LOP3.LUT R51, R0, 0x86, RZ, 0xfc, !PT ;  /* 0x0000008600337812 */ /* 0x000fc600078efcff */
[--C-:B------:R-:W-:Y:S01]  /*67a0*/  @!P6 IMAD.IADD R63, R63, 0x1, -R4.reuse ;  /* 0x000000013f3fe824 */ /* 0x100fe200078e0a04 */
[----:B------:R-:W-:Y:S01]  /*67b0*/  ISETP.GE.AND P6, PT, R80, RZ, PT ;  /* 0x000000ff5000720c */ /* 0x000fe20003fc6270 */
[----:B------:R-:W-:Y:S01]  /*67c0*/  STL [R1+0x3bc], R144 ;  /* 0x0003bc9001007387 */ /* 0x000fe20000100800 */
[----:B------:R-:W-:Y:S02]  /*67d0*/  LOP3.LUT R80, R0, 0x8e, RZ, 0xfc, !PT ;  /* 0x0000008e00507812 */ /* 0x000fe400078efcff */
[----:B------:R-:W-:Y:S01]  /*67e0*/  ISETP.GE.AND P4, PT, R140, RZ, PT ;  /* 0x000000ff8c00720c */ /* 0x000fe20003f86270 */
[----:B------:R-:W-:Y:S01]  /*67f0*/  STL [R1+0x3b8], R51 ;  /* 0x0003b83301007387 */ /* 0x000fe20000100800 */
[----:B------:R-:W-:Y:S01]  /*6800*/  @!P3 IMAD.IADD R103, R103, 0x1, -R4 ;  /* 0x000000016767b824 */ /* 0x000fe200078e0a04 */
[----:B------:R-:W-:Y:S02]  /*6810*/  ISETP.GE.AND P3, PT, R141, RZ, PT ;  /* 0x000000ff8d00720c */ /* 0x000fe40003f66270 */
[----:B------:R-:W2:Y:S04]  /*6820*/  LDL.LU R140, [R1+0x870] ;  /* 0x00087000018c7983 */ /* 0x000ea80000300800 */
[----:B------:R-:W2:Y:S04]  /*6830*/  LDL.LU R141, [R1+0x86c] ;  /* 0x00086c00018d7983 */ /* 0x000ea80000300800 */
[----:B------:R-:W-:Y:S01]  /*6840*/  STL [R1+0x3b4], R80 ;  /* 0x0003b45001007387 */ /* 0x000fe20000100800 */
[----:B----4-:R-:W-:-:S02]  /*6850*/  ISETP.GE.AND P5, PT, R81, RZ, PT ;  /* 0x000000ff5100720c */ /* 0x010fc40003fa6270 */
[----:B------:R-:W-:-:S11]  /*6860*/  LOP3.LUT R81, R0, 0x96, RZ, 0xfc, !PT ;  /* 0x0000009600517812 */ /* 0x000fd600078efcff */
[----:B------:R-:W-:Y:S01]  /*6870*/  @!P5 IMAD.MOV R12, RZ, RZ, -R12 ;  /* 0x000000ffff0cd224 */ /* 0x000fe200078e0a0c */
[----:B------:R-:W-:Y:S01]  /*6880*/  ISETP.GT.U32.AND P5, PT, R4, R104, PT ;  /* 0x000000680400720c */ /* 0x000fe20003fa4070 */
[----:B------:R-:W-:-:S12]  /*6890*/  STL [R1+0x3b0], R81 ;  /* 0x0003b05101007387 */ /* 0x000fd80000100800 */
[----:B------:R-:W-:Y:S01]  /*68a0*/  @!P5 IMAD.IADD R104, R104, 0x1, -R4 ;  /* 0x000000016868d824 */ /* 0x000fe200078e0a04 */
[----:B------:R-:W-:Y:S02]  /*68b0*/  ISETP.GE.AND P5, PT, R2, RZ, PT ;  /* 0x000000ff0200720c */ /* 0x000fe40003fa6270 */
[----:B------:R-:W3:Y:S01]  /*68c0*/  LDL.LU R2, [R1+0x868] ;  /* 0x0008680001027983 */ /* 0x000ee20000300800 */
[----:B------:R-:W-:Y:S01]  /*68d0*/  IABS R28, R154 ;  /* 0x0000009a001c7213 */ /* 0x000fe20000000000 */
[----:B------:R-:W-:Y:S01]  /*68e0*/  @!P2 IMAD.MOV R5, RZ, RZ, -R5 ;  /* 0x000000ffff05a224 */ /* 0x000fe200078e0a05 */
[----:B------:R-:W-:-:S03]  /*68f0*/  ISETP.GT.U32.AND P2, PT, R4, R89, PT ;  /* 0x000000590400720c */ /* 0x000fc60003f44070 */
[----:B------:R-:W-:Y:S01]  /*6900*/  IMAD.HI.U32 R21, R86, R28, RZ ;  /* 0x0000001c56157227 */ /* 0x000fe200078e00ff */
[----:B------:R-:W-:-:S03]  /*6910*/  IABS R22, R153 ;  /* 0x0000009900167213 */ /* 0x000fc60000000000 */
[----:B------:R-:W-:Y:S01]  /*6920*/  IMAD.MOV R21, RZ, RZ, -R21 ;  /* 0x000000ffff157224 */ /* 0x000fe200078e0a15 */
[----:B------:R-:W-:-:S03]  /*6930*/  IABS R16, R145 ;  /* 0x0000009100107213 */ /* 0x000fc60000000000 */
[----:B------:R-:W-:Y:S02]  /*6940*/  IMAD R21, R4, R21, R28 ;  /* 0x0000001504157224 */ /* 0x000fe400078e021c */
[----:B------:R-:W-:Y:S01]  /*6950*/  IMAD.HI.U32 R28, R86, R22, RZ ;  /* 0x00000016561c7227 */ /* 0x000fe200078e00ff */
[----:B------:R-:W-:-:S03]  /*6960*/  IABS R19, R152 ;  /* 0x0000009800137213 */ /* 0x000fc60000000000 */
[----:B------:R-:W-:Y:S01]  /*6970*/  @!P2 IMAD.IADD R89, R89, 0x1, -R4 ;  /* 0x000000015959a824 */ /* 0x000fe200078e0a04 */
[----:B------:R-:W-:Y:S01]  /*6980*/  ISETP.GT.U32.AND P2, PT, R4, R101, PT ;  /* 0x000000650400720c */ /* 0x000fe20003f44070 */
[----:B------:R-:W-:Y:S02]  /*6990*/  IMAD.MOV R28, RZ, RZ, -R28 ;  /* 0x000000ffff1c7224 */ /* 0x000fe400078e0a1c */
[----:B------:R-:W-:Y:S01]  /*69a0*/  IMAD.HI.U32 R15, R86, R16, RZ ;  /* 0x00000010560f7227 */ /* 0x000fe200078e00ff */
[----:B------:R-:W-:Y:S02]  /*69b0*/  IABS R65, R162 ;  /* 0x000000a200417213 */ /* 0x000fe40000000000 */
[----:B------:R-:W-:Y:S01]  /*69c0*/  IABS R39, R150 ;  /* 0x0000009600277213 */ /* 0x000fe20000000000 */
[----:B------:R-:W-:Y:S02]  /*69d0*/  IMAD R18, R4, R28, R22 ;  /* 0x0000001c04127224 */ /* 0x000fe400078e0216 */
[----:B------:R-:W-:-:S02]  /*69e0*/  IMAD.MOV R13, RZ, RZ, -R15 ;  /* 0x000000ffff0d7224 */ /* 0x000fc400078e0a0f */
[----:B------:R-:W-:-:S04]  /*69f0*/  IMAD.HI.U32 R22, R86, R19, RZ ;  /* 0x0000001356167227 */ /* 0x000fc800078e00ff */
[----:B------:R-:W-:Y:S01]  /*6a00*/  IMAD R13, R4, R13, R16 ;  /* 0x0000000d040d7224 */ /* 0x000fe200078e0210 */
[----:B------:R-:W-:Y:S01]  /*6a10*/  IABS R16, R159 ;  /* 0x0000009f00107213 */ /* 0x000fe20000000000 */
[----:B------:R-:W-:-:S04]  /*6a20*/  IMAD.HI.U32 R59, R86, R65, RZ ;  /* 0x00000041563b7227 */ /* 0x000fc800078e00ff */
[----:B------:R-:W-:Y:S02]  /*6a30*/  IMAD.MOV R22, RZ, RZ, -R22 ;  /* 0x000000ffff167224 */ /* 0x000fe400078e0a16 */
[----:B------:R-:W-:Y:S01]  /*6a40*/  IMAD.HI.U32 R45, R86, R39, RZ ;  /* 0x00000027562d7227 */ /* 0x000fe200078e00ff */
[----:B------:R-:W-:-:S03]  /*6a50*/  IABS R56, R161 ;  /* 0x000000a100387213 */ /* 0x000fc60000000000 */
[----:B------:R-:W-:Y:S02]  /*6a60*/  IMAD.MOV R59, RZ, RZ, -R59 ;  /* 0x000000ffff3b7224 */ /* 0x000fe400078e0a3b */
[C---:B------:R-:W-:Y:S02]  /*6a70*/  IMAD R15, R4.reuse, R22, R19 ;  /* 0x00000016040f7224 */ /* 0x040fe400078e0213 */
[----:B------:R-:W-:Y:S01]  /*6a80*/  @!P2 IMAD.IADD R101, R101, 0x1, -R4 ;  /* 0x000000016565a824 */ /* 0x000fe200078e0a04 */
[----:B------:R-:W-:Y:S01]  /*6a90*/  ISETP.GT.U32.AND P2, PT, R4, R62, PT ;  /* 0x0000003e0400720c */ /* 0x000fe20003f44070 */
[----:B------:R-:W-:Y:S02]  /*6aa0*/  IMAD.MOV.U32 R44, RZ, RZ, R89 ;  /* 0x000000ffff2c7224 */ /* 0x000fe400078e0059 */
[----:B------:R-:W-:Y:S02]  /*6ab0*/  IMAD.MOV R45, RZ, RZ, -R45 ;  /* 0x000000ffff2d7224 */ /* 0x000fe400078e0a2d */
[----:B------:R-:W-:-:S04]  /*6ac0*/  IMAD.HI.U32 R19, R86, R16, RZ ;  /* 0x0000001056137227 */ /* 0x000fc800078e00ff */
[C---:B------:R-:W-:Y:S02]  /*6ad0*/  IMAD R59, R4.reuse, R59, R65 ;  /* 0x0000003b043b7224 */ /* 0x040fe400078e0241 */
[----:B------:R-:W-:Y:S01]  /*6ae0*/  @!P4 IMAD.MOV R44, RZ, RZ, -R44 ;  /* 0x000000ffff2cc224 */ /* 0x000fe200078e0a2c */
[----:B------:R-:W-:Y:S01]  /*6af0*/  ISETP.GT.U32.AND P4, PT, R4, R101, PT ;  /* 0x000000650400720c */ /* 0x000fe20003f84070 */
[----:B------:R-:W-:-:S04]  /*6b00*/  IMAD.HI.U32 R65, R86, R56, RZ ;  /* 0x0000003856417227 */ /* 0x000fc800078e00ff */
[C---:B------:R-:W-:Y:S02]  /*6b10*/  IMAD R39, R4.reuse, R45, R39 ;  /* 0x0000002d04277224 */ /* 0x040fe400078e0227 */
[----:B------:R-:W-:Y:S02]  /*6b20*/  IMAD.MOV R19, RZ, RZ, -R19 ;  /* 0x000000ffff137224 */ /* 0x000fe400078e0a13 */
[----:B------:R-:W-:Y:S02]  /*6b30*/  IMAD.MOV.U32 R45, RZ, RZ, R63 ;  /* 0x000000ffff2d7224 */ /* 0x000fe400078e003f */
[----:B------:R-:W-:Y:S02]  /*6b40*/  IMAD.MOV R65, RZ, RZ, -R65 ;  /* 0x000000ffff417224 */ /* 0x000fe400078e0a41 */
[C---:B------:R-:W-:Y:S01]  /*6b50*/  IMAD R9, R4.reuse, R19, R16 ;  /* 0x0000001304097224 */ /* 0x040fe200078e0210 */
[----:B------:R-:W-:Y:S01]  /*6b60*/  IABS R19, R51 ;  /* 0x0000003300137213 */ /* 0x000fe20000000000 */
[----:B------:R-:W-:Y:S01]  /*6b70*/  @!P3 IMAD.MOV R45, RZ, RZ, -R45 ;  /* 0x000000ffff2db224 */ /* 0x000fe200078e0a2d */
[C---:B------:R-:W-:Y:S01]  /*6b80*/  ISETP.GT.U32.AND P3, PT, R4.reuse, R109, PT ;  /* 0x0000006d0400720c */ /* 0x040fe20003f64070 */
[----:B------:R-:W-:Y:S01]  /*6b90*/  IMAD R56, R4, R65, R56 ;  /* 0x0000004104387224 */ /* 0x000fe200078e0238 */
[----:B------:R-:W-:Y:S01]  /*6ba0*/  IABS R65, R164 ;  /* 0x000000a400417213 */ /* 0x000fe20000000000 */
[----:B------:R-:W-:Y:S01]  /*6bb0*/  @!P2 IMAD.IADD R62, R62, 0x1, -R4 ;  /* 0x000000013e3ea824 */ /* 0x000fe200078e0a04 */
[----:B------:R-:W-:Y:S01]  /*6bc0*/  ISETP.GT.U32.AND P2, PT, R4, R107, PT ;  /* 0x0000006b0400720c */ /* 0x000fe20003f44070 */
[----:B------:R-:W-:Y:S01]  /*6bd0*/  IMAD.HI.U32 R16, R86, R19, RZ ;  /* 0x0000001356107227 */ /* 0x000fe200078e00ff */
[----:B------:R-:W4:Y:S03]  /*6be0*/  S2R R89, SR_TID.X ;  /* 0x0000000000597919 */ /* 0x000f260000002100 */
[----:B------:R-:W-:Y:S01]  /*6bf0*/  @!P6 IMAD.MOV R50, RZ, RZ, -R50 ;  /* 0x000000ffff32e224 */ /* 0x000fe200078e0a32 */
[----:B------:R-:W-:Y:S01]  /*6c00*/  ISETP.GT.U32.AND P6, PT, R4, R103, PT ;  /* 0x000000670400720c */ /* 0x000fe20003fc4070 */
[----:B------:R-:W-:Y:S01]  /*6c10*/  @!P4 IMAD.IADD R101, R101, 0x1, -R4 ;  /* 0x000000016565c824 */ /* 0x000fe200078e0a04 */
[----:B------:R-:W-:Y:S01]  /*6c20*/  ISETP.GE.AND P4, PT, R142, RZ, PT ;  /* 0x000000ff8e00720c */ /* 0x000fe20003f86270 */
[----:B------:R-:W-:Y:S01]  /*6c30*/  IMAD.HI.U32 R46, R86, R65, RZ ;  /* 0x00000041562e7227 */ /* 0x000fe200078e00ff */
[----:B------:R-:W-:Y:S01]  /*6c40*/  IABS R113, R122 ;  /* 0x0000007a00717213 */ /* 0x000fe20000000000 */
[----:B------:R-:W2:Y:S02]  /*6c50*/  LDL.LU R142, [R1+0x864] ;  /* 0x00086400018e7983 */ /* 0x000ea40000300800 */
[----:B------:R-:W-:-:S02]  /*6c60*/  IMAD.MOV R16, RZ, RZ, -R16 ;  /* 0x000000ffff107224 */ /* 0x000fc400078e0a10 */
[----:B------:R-:W-:Y:S02]  /*6c70*/  IMAD.MOV R46, RZ, RZ, -R46 ;  /* 0x000000ffff2e7224 */ /* 0x000fe400078e0a2e */
[C---:B------:R-:W-:Y:S02]  /*6c80*/  IMAD R19, R4.reuse, R16, R19 ;  /* 0x0000001004137224 */ /* 0x040fe400078e0213 */
[----:B------:R-:W-:Y:S02]  /*6c90*/  @!P3 IMAD.IADD R109, R109, 0x1, -R4 ;  /* 0x000000016d6db824 */ /* 0x000fe400078e0a04 */
[----:B------:R-:W-:Y:S02]  /*6ca0*/  IMAD.MOV.U32 R16, RZ, RZ, R62 ;  /* 0x000000ffff107224 */ /* 0x000fe400078e003e */
[----:B------:R-:W-:Y:S01]  /*6cb0*/  IMAD R65, R4, R46, R65 ;  /* 0x0000002e04417224 */ /* 0x000fe200078e0241 */
[----:B------:R-:W-:Y:S01]  /*6cc0*/  ISETP.GE.AND P3, PT, R143, RZ, PT ;  /* 0x000000ff8f00720c */ /* 0x000fe20003f66270 */
[----:B------:R-:W-:-:S02]  /*6cd0*/  @!P2 IMAD.IADD R107, R107, 0x1, -R4 ;  /* 0x000000016b6ba824 */ /* 0x000fc400078e0a04 */
[----:B------:R-:W-:Y:S02]  /*6ce0*/  IMAD.MOV.U32 R46, RZ, RZ, R104 ;  /* 0x000000ffff2e7224 */ /* 0x000fe400078e0068 */
[----:B------:R-:W-:Y:S01]  /*6cf0*/  @!P5 IMAD.MOV R16, RZ, RZ, -R16 ;  /* 0x000000ffff10d224 */ /* 0x000fe200078e0a10 */
[----:B------:R-:W-:Y:S01]  /*6d00*/  ISETP.GT.U32.AND P5, PT, R4, R109, PT ;  /* 0x0000006d0400720c */ /* 0x000fe20003fa4070 */
[----:B------:R-:W-:Y:S01]  /*6d10*/  IMAD.HI.U32 R47, R86, R113, RZ ;  /* 0x00000071562f7227 */ /* 0x000fe200078e00ff */
[----:B------:R-:W-:Y:S01]  /*6d20*/  ISETP.GE.AND P2, PT, R146, RZ, PT ;  /* 0x000000ff9200720c */ /* 0x000fe20003f46270 */
[----:B------:R-:W2:Y:S02]  /*6d30*/  LDL.LU R143, [R1+0x860] ;  /* 0x00086000018f7983 */ /* 0x000ea40000300800 */
[----:B------:R-:W-:Y:S01]  /*6d40*/  @!P6 IMAD.IADD R103, R103, 0x1, -R4 ;  /* 0x000000016767e824 */ /* 0x000fe200078e0a04 */
[C---:B------:R-:W-:Y:S01]  /*6d50*/  ISETP.GT.U32.AND P6, PT, R4.reuse, R106, PT ;  /* 0x0000006a0400720c */ /* 0x040fe20003fc4070 */
[----:B------:R-:W-:Y:S01]  /*6d60*/  @!P4 IMAD.MOV R46, RZ, RZ, -R46 ;  /* 0x000000ffff2ec224 */ /* 0x000fe200078e0a2e */
[C---:B------:R-:W-:Y:S01]  /*6d70*/  ISETP.GT.U32.AND P4, PT, R4.reuse, R107, PT ;  /* 0x0000006b0400720c */ /* 0x040fe20003f84070 */
[----:B------:R-:W-:Y:S01]  /*6d80*/  IMAD.MOV R47, RZ, RZ, -R47 ;  /* 0x000000ffff2f7224 */ /* 0x000fe200078e0a2f */
[----:B------:R-:W-:Y:S01]  /*6d90*/  IABS R10, R158 ;  /* 0x0000009e000a7213 */ /* 0x000fe20000000000 */
[----:B------:R-:W2:Y:S02]  /*6da0*/  LDL.LU R146, [R1+0x85c] ;  /* 0x00085c0001927983 */ /* 0x000ea40000300800 */
[----:B------:R-:W-:-:S02]  /*6db0*/  IMAD R113, R4, R47, R113 ;  /* 0x0000002f04717224 */ /* 0x000fc400078e0271 */
[----:B------:R-:W-:Y:S01]  /*6dc0*/  IMAD.MOV.U32 R47, RZ, RZ, R103 ;  /* 0x000000ffff2f7224 */ /* 0x000fe200078e0067 */
[----:B------:R-:W-:Y:S01]  /*6dd0*/  IABS R28, R80 ;  /* 0x00000050001c7213 */ /* 0x000fe20000000000 */
[----:B------:R-:W-:Y:S01]  /*6de0*/  @!P5 IMAD.IADD R109, R109, 0x1, -R4 ;  /* 0x000000016d6dd824 */ /* 0x000fe200078e0a04 */
[C---:B------:R-:W-:Y:S01]  /*6df0*/  ISETP.GT.U32.AND P5, PT, R4.reuse, R61, PT ;  /* 0x0000003d0400720c */ /* 0x040fe20003fa4070 */
[----:B------:R-:W-:Y:S01]  /*6e00*/  @!P3 IMAD.MOV R47, RZ, RZ, -R47 ;  /* 0x000000ffff2fb224 */ /* 0x000fe200078e0a2f */
[----:B------:R-:W-:Y:S01]  /*6e10*/  ISETP.GT.U32.AND P3, PT, R4, R110, PT ;  /* 0x0000006e0400720c */ /* 0x000fe20003f64070 */
[----:B------:R-:W-:-:S04]  /*6e20*/  IMAD.HI.U32 R22, R86, R10, RZ ;  /* 0x0000000a56167227 */ /* 0x000fc800078e00ff */
[--C-:B------:R-:W-:Y:S02]  /*6e30*/  @!P6 IMAD.IADD R106, R106, 0x1, -R4.reuse ;  /* 0x000000016a6ae824 */ /* 0x100fe400078e0a04 */
[----:B------:R-:W-:Y:S01]  /*6e40*/  @!P2 IMAD.MOV R101, RZ, RZ, -R101 ;  /* 0x000000ffff65a224 */ /* 0x000fe200078e0a65 */
[C---:B------:R-:W-:Y:S01]  /*6e50*/  ISETP.GT.U32.AND P2, PT, R4.reuse, R64, PT ;  /* 0x000000400400720c */ /* 0x040fe20003f44070 */
[----:B------:R-:W-:Y:S01]  /*6e60*/  @!P4 IMAD.IADD R107, R107, 0x1, -R4 ;  /* 0x000000016b6bc824 */ /* 0x000fe200078e0a04 */
[----:B------:R-:W-:Y:S01]  /*6e70*/  ISETP.GT.U32.AND P4, PT, R4, R60, PT ;  /* 0x0000003c0400720c */ /* 0x000fe20003f84070 */
[----:B------:R-:W-:Y:S01]  /*6e80*/  IMAD.HI.U32 R3, R86, R28, RZ ;  /* 0x0000001c56037227 */ /* 0x000fe200078e00ff */
[----:B------:R-:W-:-:S03]  /*6e90*/  ISETP.GT.U32.AND P6, PT, R4, R106, PT ;  /* 0x0000006a0400720c */ /* 0x000fc60003fc4070 */
[----:B------:R-:W-:Y:S01]  /*6ea0*/  IMAD.MOV R22, RZ, RZ, -R22 ;  /* 0x000000ffff167224 */ /* 0x000fe200078e0a16 */
[----:B----4-:R-:W-:Y:S01]  /*6eb0*/  SHF.R.U32.HI R48, RZ, 0x6, R89 ;  /* 0x00000006ff307819 */ /* 0x010fe20000011659 */
[----:B------:R-:W-:Y:S02]  /*6ec0*/  IMAD.MOV R3, RZ, RZ, -R3 ;  /* 0x000000ffff037224 */ /* 0x000fe400078e0a03 */
[C---:B------:R-:W-:Y:S01]  /*6ed0*/  IMAD R10, R4.reuse, R22, R10 ;  /* 0x00000016040a7224 */ /* 0x040fe200078e020a */
[----:B------:R-:W-:Y:S01]  /*6ee0*/  IABS R22, R81 ;  /* 0x0000005100167213 */ /* 0x000fe20000000000 */
[----:B------:R-:W-:Y:S01]  /*6ef0*/  IMAD R28, R4, R3, R28 ;  /* 0x00000003041c7224 */ /* 0x000fe200078e021c */
[----:B------:R-:W-:Y:S01]  /*6f00*/  SGXT.U32 R3, R48, 0x1 ;  /* 0x000000013003781a */ /* 0x000fe20000000000 */
[--C-:B------:R-:W-:Y:S01]  /*6f10*/  @!P3 IMAD.IADD R110, R110, 0x1, -R4.reuse ;  /* 0x000000016e6eb824 */ /* 0x100fe200078e0a04 */
[----:B------:R-:W-:Y:S01]  /*6f20*/  ISETP.GE.AND P3, PT, R82, RZ, PT ;  /* 0x000000ff5200720c */ /* 0x000fe20003f66270 */
[----:B------:R-:W-:Y:S01]  /*6f30*/  @!P5 IMAD.IADD R61, R61, 0x1, -R4 ;  /* 0x000000013d3dd824 */ /* 0x000fe200078e0a04 */
[----:B------:R-:W-:Y:S01]  /*6f40*/  ISETP.GE.AND P5, PT, R83, RZ, PT ;  /* 0x000000ff5300720c */ /* 0x000fe20003fa6270 */
[----:B------:R-:W-:-:S04]  /*6f50*/  IMAD.HI.U32 R34, R86, R22, RZ ;  /* 0x0000001656227227 */ /* 0x000fc800078e00ff */
[--C-:B------:R-:W-:Y:S02]  /*6f60*/  @!P2 IMAD.IADD R64, R64, 0x1, -R4.reuse ;  /* 0x000000014040a824 */ /* 0x100fe400078e0a04 */
[----:B------:R-:W-:Y:S01]  /*6f70*/  @!P4 IMAD.IADD R60, R60, 0x1, -R4 ;  /* 0x000000013c3cc824 */ /* 0x000fe200078e0a04 */
[----:B------:R-:W-:Y:S01]  /*6f80*/  ISETP.GT.U32.AND P4, PT, R4, R110, PT ;  /* 0x0000006e0400720c */ /* 0x000fe20003f84070 */
[----:B------:R-:W-:Y:S02]  /*6f90*/  IMAD.MOV R34, RZ, RZ, -R34 ;  /* 0x000000ffff227224 */ /* 0x000fe400078e0a22 */
[----:B------:R-:W-:Y:S01]  /*6fa0*/  @!P6 IMAD.IADD R106, R106, 0x1, -R4 ;  /* 0x000000016a6ae824 */ /* 0x000fe200078e0a04 */
[----:B------:R-:W-:Y:S01]  /*6fb0*/  ISETP.GE.AND P6, PT, R149, RZ, PT ;  /* 0x000000ff9500720c */ /* 0x000fe20003fc6270 */
[----:B------:R-:W-:Y:S01]  /*6fc0*/  IMAD.MOV.U32 R49, RZ, RZ, R107 ;  /* 0x000000ffff317224 */ /* 0x000fe200078e006b */
[----:B------:R-:W-:Y:S01]  /*6fd0*/  IABS R57, R160 ;  /* 0x000000a000397213 */ /* 0x000fe20000000000 */
[C---:B------:R-:W-:Y:S01]  /*6fe0*/  IMAD R22, R4.reuse, R34, R22 ;  /* 0x0000002204167224 */ /* 0x040fe200078e0216 */
[----:B------:R-:W-:Y:S01]  /*6ff0*/  PRMT R34, RZ, 0x7610, R34 ;  /* 0x00007610ff227816 */ /* 0x000fe20000000022 */
[----:B------:R-:W-:Y:S01]  /*7000*/  @!P3 IMAD.MOV R49, RZ, RZ, -R49 ;  /* 0x000000ffff31b224 */ /* 0x000fe200078e0a31 */
[----:B------:R-:W-:Y:S01]  /*7010*/  IABS R58, R123 ;  /* 0x0000007b003a7213 */ /* 0x000fe20000000000 */
[----:B------:R-:W-:Y:S01]  /*7020*/  @!P5 IMAD.MOV R106, RZ, RZ, -R106 ;  /* 0x000000ffff6ad224 */ /* 0x000fe200078e0a6a */
[----:B------:R-:W-:Y:S01]  /*7030*/  ISETP.GT.U32.AND P3, PT, R4, R64, PT ;  /* 0x000000400400720c */ /* 0x000fe20003f64070 */
[----:B------:R-:W-:Y:S01]  /*7040*/  IMAD.HI.U32 R55, R86, R57, RZ ;  /* 0x0000003956377227 */ /* 0x000fe200078e00ff */
[----:B------:R-:W-:Y:S01]  /*7050*/  ISETP.GT.U32.AND P5, PT, R4, R59, PT ;  /* 0x0000003b0400720c */ /* 0x000fe20003fa4070 */
[----:B------:R-:W4:Y:S02]  /*7060*/  LDL.LU R149, [R1+0x858] ;  /* 0x0008580001957983 */ /* 0x000f240000300800 */
[----:B------:R-:W-:-:S02]  /*7070*/  IMAD.MOV.U32 R48, RZ, RZ, R109 ;  /* 0x000000ffff307224 */ /* 0x000fc400078e006d */
[----:B------:R-:W-:Y:S01]  /*7080*/  @!P4 IMAD.IADD R110, R110, 0x1, -R4 ;  /* 0x000000016e6ec824 */ /* 0x000fe200078e0a04 */
[----:B------:R-:W-:Y:S01]  /*7090*/  ISETP.GT.U32.AND P4, PT, R4, R56, PT ;  /* 0x000000380400720c */ /* 0x000fe20003f84070 */
[----:B------:R-:W-:Y:S02]  /*70a0*/  IMAD.MOV R55, RZ, RZ, -R55 ;  /* 0x000000ffff377224 */ /* 0x000fe400078e0a37 */
[----:B------:R-:W-:-:S04]  /*70b0*/  IMAD.HI.U32 R52, R86, R58, RZ ;  /* 0x0000003a56347227 */ /* 0x000fc800078e00ff */
[----:B------:R-:W-:Y:S01]  /*70c0*/  @!P6 IMAD.MOV R48, RZ, RZ, -R48 ;  /* 0x000000ffff30e224 */ /* 0x000fe200078e0a30 */
[C---:B------:R-:W-:Y:S01]  /*70d0*/  ISETP.GT.U32.AND P6, PT, R4.reuse, R60, PT ;  /* 0x0000003c0400720c */ /* 0x040fe20003fc4070 */
[----:B------:R-:W-:Y:S02]  /*70e0*/  IMAD R57, R4, R55, R57 ;  /* 0x0000003704397224 */ /* 0x000fe400078e0239 */
[----:B------:R-:W-:Y:S02]  /*70f0*/  IMAD.MOV R52, RZ, RZ, -R52 ;  /* 0x000000ffff347224 */ /* 0x000fe400078e0a34 */
[----:B------:R-:W-:Y:S01]  /*7100*/  @!P3 IMAD.IADD R64, R64, 0x1, -R4 ;  /* 0x000000014040b824 */ /* 0x000fe200078e0a04 */
[C---:B------:R-:W-:Y:S01]  /*7110*/  ISETP.GT.U32.AND P3, PT, R4.reuse, R57, PT ;  /* 0x000000390400720c */ /* 0x040fe20003f64070 */
[----:B------:R-:W-:Y:S02]  /*7120*/  IMAD R58, R4, R52, R58 ;  /* 0x00000034043a7224 */ /* 0x000fe400078e023a */
[--C-:B------:R-:W-:Y:S01]  /*7130*/  @!P5 IMAD.IADD R59, R59, 0x1, -R4.reuse ;  /* 0x000000013b3bd824 */ /* 0x100fe200078e0a04 */
[----:B------:R-:W-:Y:S01]  /*7140*/  ISETP.GE.AND P5, PT, R165, RZ, PT ;  /* 0x000000ffa500720c */ /* 0x000fe20003fa6270 */
[----:B------:R-:W-:Y:S01]  /*7150*/  @!P4 IMAD.IADD R56, R56, 0x1, -R4 ;  /* 0x000000013838c824 */ /* 0x000fe200078e0a04 */
[----:B------:R-:W-:-:S02]  /*7160*/  ISETP.GE.AND P4, PT, R163, RZ, PT ;  /* 0x000000ffa300720c */ /* 0x000fc40003f86270 */
[----:B------:R-:W-:Y:S01]  /*7170*/  LOP3.LUT R82, R0, 0x9e, RZ, 0xfc, !PT ;  /* 0x0000009e00527812 */ /* 0x000fe200078efcff */
[----:B------:R-:W-:Y:S01]  /*7180*/  @!P6 IMAD.IADD R60, R60, 0x1, -R4 ;  /* 0x000000013c3ce824 */ /* 0x000fe200078e0a04 */
[----:B------:R-:W-:Y:S01]  /*7190*/  ISETP.GE.AND P6, PT, R148, RZ, PT ;  /* 0x000000ff9400720c */ /* 0x000fe20003fc6270 */
[----:B------:R-:W-:Y:S01]  /*71a0*/  IMAD.MOV.U32 R53, RZ, RZ, R64 ;  /* 0x000000ffff357224 */ /* 0x000fe200078e0040 */
[----:B------:R-:W-:Y:S01]  /*71b0*/  IABS R104, R82 ;  /* 0x0000005200687213 */ /* 0x000fe20000000000 */
[----:B------:R-:W-:Y:S01]  /*71c0*/  @!P3 IMAD.IADD R57, R57, 0x1, -R4 ;  /* 0x000000013939b824 */ /* 0x000fe200078e0a04 */
[----:B------:R-:W-:-:S03]  /*71d0*/  ISETP.GE.AND P3, PT, R85, RZ, PT ;  /* 0x000000ff5500720c */ /* 0x000fc60003f66270 */
[----:B------:R-:W-:Y:S01]  /*71e0*/  @!P5 IMAD.MOV R53, RZ, RZ, -R53 ;  /* 0x000000ffff35d224 */ /* 0x000fe200078e0a35 */
[----:B------:R-:W-:Y:S01]  /*71f0*/  ISETP.GT.U32.AND P5, PT, R4, R56, PT ;  /* 0x000000380400720c */ /* 0x000fe20003fa4070 */
[----:B------:R-:W-:-:S04]  /*7200*/  IMAD.HI.U32 R54, R86, R104, RZ ;  /* 0x0000006856367227 */ /* 0x000fc800078e00ff */
[----:B------:R-:W-:Y:S02]  /*7210*/  IMAD.MOV.U32 R52, RZ, RZ, R110 ;  /* 0x000000ffff347224 */ /* 0x000fe400078e006e */
[----:B------:R-:W-:Y:S02]  /*7220*/  IMAD.MOV R54, RZ, RZ, -R54 ;  /* 0x000000ffff367224 */ /* 0x000fe400078e0a36 */
[----:B------:R-:W-:Y:S02]  /*7230*/  @!P6 IMAD.MOV R52, RZ, RZ, -R52 ;  /* 0x000000ffff34e224 */ /* 0x000fe400078e0a34 */
[----:B------:R-:W-:Y:S02]  /*7240*/  IMAD R104, R4, R54, R104 ;  /* 0x0000003604687224 */ /* 0x000fe400078e0268 */
[----:B------:R-:W-:Y:S02]  /*7250*/  IMAD.MOV.U32 R54, RZ, RZ, R60 ;  /* 0x000000ffff367224 */ /* 0x000fe400078e003c */
[----:B------:R-:W-:Y:S01]  /*7260*/  @!P5 IMAD.IADD R56, R56, 0x1, -R4 ;  /* 0x000000013838d824 */ /* 0x000fe200078e0a04 */
[C---:B------:R-:W-:Y:S01]  /*7270*/  ISETP.GT.U32.AND P5, PT, R4.reuse, R39, PT ;  /* 0x000000270400720c */ /* 0x040fe20003fa4070 */
[----:B------:R-:W-:Y:S01]  /*7280*/  @!P3 IMAD.MOV R54, RZ, RZ, -R54 ;  /* 0x000000ffff36b224 */ /* 0x000fe200078e0a36 */
[----:B------:R-:W-:-:S02]  /*7290*/  ISETP.GT.U32.AND P3, PT, R4, R113, PT ;  /* 0x000000710400720c */ /* 0x000fc40003f64070 */
[----:B---3--:R-:W-:-:S13]  /*72a0*/  ISETP.LT.AND P2, PT, R3, R2, P0 ;  /* 0x000000020300720c */ /* 0x008fda0000741270 */
[----:B--2---:R-:W2:Y:S01]  /*72b0*/  @P2 LDG.E.U16 R34, desc[UR20][R140.64] ;  /* 0x000000148c222981 */ /* 0x004ea2000c1e1500 */
[----:B------:R-:W-:-:S13]  /*72c0*/  ISETP.GT.U32.AND P2, PT, R4, R61, PT ;  /* 0x0000003d0400720c */ /* 0x000fda0003f44070 */
[----:B------:R-:W-:Y:S01]  /*72d0*/  @!P2 IMAD.IADD R61, R61, 0x1, -R4 ;  /* 0x000000013d3da824 */ /* 0x000fe200078e0a04 */
[----:B------:R-:W-:-:S03]  /*72e0*/  ISETP.GT.U32.AND P2, PT, R4, R58, PT ;  /* 0x0000003a0400720c */ /* 0x000fc60003f44070 */
[----:B------:R-:W-:-:S04]  /*72f0*/  IMAD.MOV.U32 R103, RZ, RZ, R61 ;  /* 0x000000ffff677224 */ /* 0x000fc800078e003d */
[----:B------:R-:W-:Y:S01]  /*7300*/  @!P4 IMAD.MOV R103, RZ, RZ, -R103 ;  /* 0x000000ffff67c224 */ /* 0x000fe200078e0a67 */
[----:B------:R-:W-:-:S05]  /*7310*/  ISETP.GT.U32.AND P4, PT, R4, R57, PT ;  /* 0x000000390400720c */ /* 0x000fca0003f84070 */
[----:B------:R-:W-:Y:S01]  /*7320*/  @!P2 IMAD.IADD R58, R58, 0x1, -R4 ;  /* 0x000000013a3aa824 */ /* 0x000fe200078e0a04 */
[----:B------:R-:W-:-:S04]  /*7330*/  ISETP.GT.U32.AND P2, PT, R4, R59, PT ;  /* 0x0000003b0400720c */ /* 0x000fc80003f44070 */
[----:B------:R-:W-:-:S03]  /*7340*/  ISETP.GT.U32.AND P6, PT, R4, R58, PT ;  /* 0x0000003a0400720c */ /* 0x000fc60003fc4070 */
[----:B------:R-:W-:Y:S01]  /*7350*/  @!P4 IMAD.IADD R57, R57, 0x1, -R4 ;  /* 0x000000013939c824 */ /* 0x000fe200078e0a04 */
[----:B------:R-:W-:-:S05]  /*7360*/  ISETP.GE.AND P4, PT, R162, RZ, PT ;  /* 0x000000ffa200720c */ /* 0x000fca0003f86270 */
[----:B------:R-:W-:Y:S01]  /*7370*/  @!P2 IMAD.IADD R59, R59, 0x1, -R4 ;  /* 0x000000013b3ba824 */ /* 0x000fe200078e0a04 */
[----:B------:R-:W-:-:S03]  /*7380*/  ISETP.GT.U32.AND P2, PT, R4, R65, PT ;  /* 0x000000410400720c */ /* 0x000fc60003f44070 */
[--C-:B------:R-:W-:Y:S01]  /*7390*/  @!P6 IMAD.IADD R58, R58, 0x1, -R4.reuse ;  /* 0x000000013a3ae824 */ /* 0x100fe200078e0a04 */
[----:B------:R-:W-:Y:S01]  /*73a0*/  ISETP.GT.U32.AND P6, PT, R4, R37, PT ;  /* 0x000000250400720c */ /* 0x000fe20003fc4070 */
[--C-:B------:R-:W-:Y:S02]  /*73b0*/  @!P3 IMAD.IADD R113, R113, 0x1, -R4.reuse ;  /* 0x000000017171b824 */ /* 0x100fe400078e0a04 */
[----:B------:R-:W-:Y:S01]  /*73c0*/  @!P5 IMAD.IADD R39, R39, 0x1, -R4 ;  /* 0x000000012727d824 */ /* 0x000fe200078e0a04 */
[----:B------:R-:W-:Y:S01]  /*73d0*/  ISETP.GE.AND P5, PT, R123, RZ, PT ;  /* 0x000000ff7b00720c */ /* 0x000fe20003fa6270 */
[----:B------:R-:W-:-:S04]  /*73e0*/  IMAD.MOV.U32 R55, RZ, RZ, R59 ;  /* 0x000000ffff377224 */ /* 0x000fc800078e003b */
[--C-:B------:R-:W-:Y:S02]  /*73f0*/  @!P2 IMAD.IADD R65, R65, 0x1, -R4.reuse ;  /* 0x000000014141a824 */ /* 0x100fe400078e0a04 */
[----:B------:R-:W-:Y:S01]  /*7400*/  @!P4 IMAD.MOV R55, RZ, RZ, -R55 ;  /* 0x000000ffff37c224 */ /* 0x000fe200078e0a37 */
[C---:B------:R-:W-:Y:S01]  /*7410*/  ISETP.GT.U32.AND P4, PT, R4.reuse, R113, PT ;  /* 0x000000710400720c */ /* 0x040fe20003f84070 */
[----:B------:R-:W-:Y:S01]  /*7420*/  @!P6 IMAD.IADD R37, R37, 0x1, -R4 ;  /* 0x000000012525e824 */ /* 0x000fe200078e0a04 */
[----:B------:R-:W-:-:S03]  /*7430*/  ISETP.GT.U32.AND P6, PT, R4, R65, PT ;  /* 0x000000410400720c */ /* 0x000fc60003fc4070 */
[----:B------:R-:W-:Y:S01]  /*7440*/  @!P5 IMAD.MOV R58, RZ, RZ, -R58 ;  /* 0x000000ffff3ad224 */ /* 0x000fe200078e0a3a */
[----:B------:R-:W-:-:S07]  /*7450*/  ISETP.GT.U32.AND P5, PT, R4, R36, PT ;  /* 0x000000240400720c */ /* 0x000fce0003fa4070 */
[--C-:B------:R-:W-:Y:S01]  /*7460*/  @!P4 IMAD.IADD R113, R113, 0x1, -R4.reuse ;  /* 0x000000017171c824 */ /* 0x100fe200078e0a04 */
[C---:B------:R-:W-:Y:S01]  /*7470*/  ISETP.GT.U32.AND P4, PT, R4.reuse, R33, PT ;  /* 0x000000210400720c */ /* 0x040fe20003f84070 */
[----:B------:R-:W-:Y:S01]  /*7480*/  @!P6 IMAD.IADD R65, R65, 0x1, -R4 ;  /* 0x000000014141e824 */ /* 0x000fe200078e0a04 */
[----:B------:R-:W-:-:S03]  /*7490*/  ISETP.GT.U32.AND P6, PT, R4, R31, PT ;  /* 0x0000001f0400720c */ /* 0x000fc60003fc4070 */
[----:B------:R-:W-:-:S08]  /*74a0*/  @!P5 IMAD.IADD R36, R36, 0x1, -R4 ;  /* 0x000000012424d824 */ /* 0x000fd000078e0a04 */
[--C-:B------:R-:W-:Y:S01]  /*74b0*/  @!P4 IMAD.IADD R33, R33, 0x1, -R4.reuse ;  /* 0x000000012121c824 */ /* 0x100fe200078e0a04 */
[----:B------:R-:W-:Y:S01]  /*74c0*/  ISETP.GT.U32.AND P4, PT, R4, R36, PT ;  /* 0x000000240400720c */ /* 0x000fe20003f84070 */
[----:B------:R-:W-:-:S03]  /*74d0*/  @!P6 IMAD.IADD R31, R31, 0x1, -R4 ;  /* 0x000000011f1fe824 */ /* 0x000fc600078e0a04 */
[----:B------:R-:W-:-:S09]  /*74e0*/  ISETP.GT.U32.AND P6, PT, R4, R33, PT ;  /* 0x000000210400720c */ /* 0x000fd20003fc4070 */
[----:B------:R-:W-:Y:S01]  /*74f0*/  @!P4 IMAD.IADD R36, R36, 0x1, -R4 ;  /* 0x000000012424c824 */ /* 0x000fe200078e0a04 */
[----:B------:R-:W-:-:S03]  /*7500*/  ISETP.GT.U32.AND P4, PT, R4, R25, PT ;  /* 0x000000190400720c */ /* 0x000fc60003f84070 */
[----:B------:R-:W-:Y:S01]  /*7510*/  @!P6 IMAD.IADD R33, R33, 0x1, -R4 ;  /* 0x000000012121e824 */ /* 0x000fe200078e0a04 */
[----:B------:R-:W-:-:S09]  /*7520*/  ISETP.GT.U32.AND P6, PT, R4, R24, PT ;  /* 0x000000180400720c */ /* 0x000fd20003fc4070 */
[----:B------:R-:W-:-:S04]  /*7530*/  @!P4 IMAD.IADD R25, R25, 0x1, -R4 ;  /* 0x000000011919c824 */ /* 0x000fc800078e0a04 */
[----:B------:R-:W-:Y:S01]  /*7540*/  @!P6 IMAD.IADD R24, R24, 0x1, -R4 ;  /* 0x000000011818e824 */ /* 0x000fe200078e0a04 */
[----:B------:R-:W-:Y:S02]  /*7550*/  ISETP.GT.U32.AND P6, PT, R4, R25, PT ;  /* 0x000000190400720c */ /* 0x000fe40003fc4070 */
[C---:B------:R-:W-:Y:S01]  /*7560*/  LOP3.LUT R83, R0.reuse, 0xa6, RZ, 0xfc, !PT ;  /* 0x000000a600537812 */ /* 0x040fe200078efcff */
[----:B------:R-:W-:Y:S01]  /*7570*/  STL [R1+0x3ac], R82 ;  /* 0x0003ac5201007387 */ /* 0x000fe20000100800 */
[C---:B------:R-:W-:Y:S02]  /*7580*/  LOP3.LUT R85, R0.reuse, 0xae, RZ, 0xfc, !PT ;  /* 0x000000ae00557812 */ /* 0x040fe400078efcff */
[----:B------:R-:W-:Y:S01]  /*7590*/  LOP3.LUT R163, R0, 0xb6, RZ, 0xfc, !PT ;  /* 0x000000b600a37812 */ /* 0x000fe200078efcff */
[----:B------:R-:W3:Y:S01]  /*75a0*/  LDL.LU.64 R140, [R1+0x850] ;  /* 0x00085000018c7983 */ /* 0x000ee20000300a00 */
[----:B------:R-:W-:-:S05]  /*75b0*/  ISETP.GE.AND P3, PT, R161, RZ, PT ;  /* 0x000000ffa100720c */ /* 0x000fca0003f66270 */
[----:B------:R-:W-:Y:S01]  /*75c0*/  @!P6 IMAD.IADD R25, R25, 0x1, -R4 ;  /* 0x000000011919e824 */ /* 0x000fe200078e0a04 */
[----:B------:R-:W-:Y:S01]  /*75d0*/  ISETP.GT.U32.AND P6, PT, R4, R13, PT ;  /* 0x0000000d0400720c */ /* 0x000fe20003fc4070 */
[----:B------:R-:W-:Y:S01]  /*75e0*/  STL [R1+0x3a8], R83 ;  /* 0x0003a85301007387 */ /* 0x000fe20000100800 */
[----:B------:R-:W-:Y:S02]  /*75f0*/  LOP3.LUT R162, R0, 0xbe, RZ, 0xfc, !PT ;  /* 0x000000be00a27812 */ /* 0x000fe400078efcff */
[----:B------:R-:W-:Y:S01]  /*7600*/  ISETP.GE.AND P2, PT, R160, RZ, PT ;  /* 0x000000ffa000720c */ /* 0x000fe20003f46270 */
[----:B------:R-:W2:Y:S01]  /*7610*/  LDL.LU R148, [R1+0x848] ;  /* 0x0008480001947983 */ /* 0x000ea20000300800 */
[C---:B-1----:R-:W-:Y:S02]  /*7620*/  LOP3.LUT R161, R0.reuse, 0xc6, RZ, 0xfc, !PT ;  /* 0x000000c600a17812 */ /* 0x042fe400078efcff */
[C---:B------:R-:W-:Y:S01]  /*7630*/  LOP3.LUT R160, R0.reuse, 0xce, RZ, 0xfc, !PT ;  /* 0x000000ce00a07812 */ /* 0x040fe200078efcff */
[----:B------:R-:W-:Y:S01]  /*7640*/  STL [R1+0x3a4], R85 ;  /* 0x0003a45501007387 */ /* 0x000fe20000100800 */
[----:B------:R-:W-:-:S02]  /*7650*/  LOP3.LUT R40, R0, 0xd6, RZ, 0xfc, !PT ;  /* 0x000000d600287812 */ /* 0x000fc400078efcff */
[----:B------:R-:W-:Y:S01]  /*7660*/  ISETP.GE.AND P4, PT, R164, RZ, PT ;  /* 0x000000ffa400720c */ /* 0x000fe20003f86270 */
[----:B------:R-:W-:Y:S01]  /*7670*/  STL [R1+0x3a0], R163 ;  /* 0x0003a0a301007387 */ /* 0x000fe20000100800 */
[C---:B------:R-:W-:Y:S02]  /*7680*/  LOP3.LUT R165, R0.reuse, 0xde, RZ, 0xfc, !PT ;  /* 0x000000de00a57812 */ /* 0x040fe400078efcff */
[----:B0-----:R-:W-:Y:S01]  /*7690*/  LOP3.LUT R164, R0, 0xe6, RZ, 0xfc, !PT ;  /* 0x000000e600a47812 */ /* 0x001fe200078efcff */
[----:B------:R-:W-:Y:S01]  /*76a0*/  STL [R1+0x39c], R162 ;  /* 0x00039ca201007387 */ /* 0x000fe20000100800 */
[----:B------:R-:W-:-:S03]  /*76b0*/  @!P6 IMAD.IADD R13, R13, 0x1, -R4 ;  /* 0x000000010d0de824 */ /* 0x000fc600078e0a04 */
[----:B------:R-:W-:Y:S01]  /*76c0*/  STL [R1+0x398], R161 ;  /* 0x000398a101007387 */ /* 0x000fe20000100800 */
[----:B------:R-:W-:-:S03]  /*76d0*/  ISETP.GE.AND P6, PT, R150, RZ, PT ;  /* 0x000000ff9600720c */ /* 0x000fc60003fc6270 */
[----:B------:R-:W-:Y:S04]  /*76e0*/  STL [R1+0x394], R160 ;  /* 0x000394a001007387 */ /* 0x000fe80000100800 */
[----:B------:R-:W-:Y:S04]  /*76f0*/  STL [R1+0x390], R40 ;  /* 0x0003902801007387 */ /* 0x000fe80000100800 */
[----:B------:R-:W-:Y:S04]  /*7700*/  STL [R1+0x38c], R165 ;  /* 0x00038ca501007387 */ /* 0x000fe80000100800 */
[----:B------:R-:W-:Y:S04]  /*7710*/  STL [R1+0x388], R164 ;  /* 0x000388a401007387 */ /* 0x000fe80000100800 */
[----:B------:R-:W2:Y:S01]  /*7720*/  LDL.LU R150, [R1+0x844] ;  /* 0x0008440001967983 */ /* 0x000ea20000300800 */
[----:B------:R-:W-:Y:S01]  /*7730*/  @!P2 IMAD.MOV R57, RZ, RZ, -R57 ;  /* 0x000000ffff39a224 */ /* 0x000fe200078e0a39 */
[C---:B------:R-:W-:Y:S01]  /*7740*/  ISETP.GT.U32.AND P2, PT, R4.reuse, R39, PT ;  /* 0x000000270400720c */ /* 0x040fe20003f44070 */
[----:B------:R-:W-:Y:S01]  /*7750*/  @!P3 IMAD.MOV R56, RZ, RZ, -R56 ;  /* 0x000000ffff38b224 */ /* 0x000fe200078e0a38 */
[----:B------:R-:W-:-:S02]  /*7760*/  ISETP.GT.U32.AND P3, PT, R4, R37, PT ;  /* 0x000000250400720c */ /* 0x000fc40003f64070 */
[----:B------:R-:W-:Y:S02]  /*7770*/  IABS R110, R85 ;  /* 0x00000055006e7213 */ /* 0x000fe40000000000 */
[----:B------:R-:W-:-:S07]  /*7780*/  ISETP.GE.AND P5, PT, R122, RZ, PT ;  /* 0x000000ff7a00720c */ /* 0x000fce0003fa6270 */
[--C-:B------:R-:W-:Y:S01]  /*7790*/  @!P2 IMAD.IADD R39, R39, 0x1, -R4.reuse ;  /* 0x000000012727a824 */ /* 0x100fe200078e0a04 */
[C---:B------:R-:W-:Y:S01]  /*77a0*/  ISETP.GT.U32.AND P2, PT, R4.reuse, R30, PT ;  /* 0x0000001e0400720c */ /* 0x040fe20003f44070 */
[----:B------:R-:W-:Y:S01]  /*77b0*/  @!P3 IMAD.IADD R37, R37, 0x1, -R4 ;  /* 0x000000012525b824 */ /* 0x000fe200078e0a04 */
[----:B------:R-:W-:Y:S01]  /*77c0*/  ISETP.GT.U32.AND P3, PT, R4, R27, PT ;  /* 0x0000001b0400720c */ /* 0x000fe20003f64070 */
[----:B------:R-:W-:-:S04]  /*77d0*/  IMAD.HI.U32 R60, R86, R110, RZ ;  /* 0x0000006e563c7227 */ /* 0x000fc800078e00ff */
[----:B------:R-:W-:-:S04]  /*77e0*/  IMAD.MOV R59, RZ, RZ, -R60 ;  /* 0x000000ffff3b7224 */ /* 0x000fc800078e0a3c */
[----:B------:R-:W-:Y:S02]  /*77f0*/  IMAD R110, R4, R59, R110 ;  /* 0x0000003b046e7224 */ /* 0x000fe400078e026e */
[----:B------:R-:W-:Y:S02]  /*7800*/  IMAD.MOV.U32 R59, RZ, RZ, R113 ;  /* 0x000000ffff3b7224 */ /* 0x000fe400078e0071 */
[--C-:B------:R-:W-:Y:S01]  /*7810*/  @!P2 IMAD.IADD R30, R30, 0x1, -R4.reuse ;  /* 0x000000011e1ea824 */ /* 0x100fe200078e0a04 */
[C---:B------:R-:W-:Y:S01]  /*7820*/  ISETP.GT.U32.AND P2, PT, R4.reuse, R31, PT ;  /* 0x0000001f0400720c */ /* 0x040fe20003f44070 */
[----:B------:R-:W-:Y:S02]  /*7830*/  @!P3 IMAD.IADD R27, R27, 0x1, -R4 ;  /* 0x000000011b1bb824 */ /* 0x000fe400078e0a04 */
[----:B------:R-:W-:Y:S01]  /*7840*/  @!P5 IMAD.MOV R59, RZ, RZ, -R59 ;  /* 0x000000ffff3bd224 */ /* 0x000fe200078e0a3b */
[C---:B------:R-:W-:Y:S02]  /*7850*/  ISETP.GT.U32.AND P5, PT, R4.reuse, R30, PT ;  /* 0x0000001e0400720c */ /* 0x040fe40003fa4070 */
[----:B------:R-:W-:-:S07]  /*7860*/  ISETP.GT.U32.AND P3, PT, R4, R27, PT ;  /* 0x0000001b0400720c */ /* 0x000fce0003f64070 */
[----:B------:R-:W-:Y:S01]  /*7870*/  @!P2 IMAD.IADD R31, R31, 0x1, -R4 ;  /* 0x000000011f1fa824 */ /* 0x000fe200078e0a04 */
[----:B------:R-:W-:-:S03]  /*7880*/  ISETP.GT.U32.AND P2, PT, R4, R21, PT ;  /* 0x000000150400720c */ /* 0x000fc60003f44070 */
[--C-:B------:R-:W-:Y:S01]  /*7890*/  @!P5 IMAD.IADD R30, R30, 0x1, -R4.reuse ;  /* 0x000000011e1ed824 */ /* 0x100fe200078e0a04 */
[C---:B------:R-:W-:Y:S01]  /*78a0*/  ISETP.GT.U32.AND P5, PT, R4.reuse, R18, PT ;  /* 0x000000120400720c */ /* 0x040fe20003fa4070 */
[----:B------:R-:W-:Y:S01]  /*78b0*/  @!P3 IMAD.IADD R27, R27, 0x1, -R4 ;  /* 0x000000011b1bb824 */ /* 0x000fe200078e0a04 */
[----:B------:R-:W-:Y:S01]  /*78c0*/  ISETP.GT.U32.AND P3, PT, R4, R15, PT ;  /* 0x0000000f0400720c */ /* 0x000fe20003f64070 */
[----:B------:R-:W-:-:S06]  /*78d0*/  IMAD.MOV.U32 R60, RZ, RZ, R65 ;  /* 0x000000ffff3c7224 */ /* 0x000fcc00078e0041 */
[----:B------:R-:W-:Y:S01]  /*78e0*/  @!P2 IMAD.IADD R21, R21, 0x1, -R4 ;  /* 0x000000011515a824 */ /* 0x000fe200078e0a04 */
[----:B------:R-:W-:-:S03]  /*78f0*/  ISETP.GT.U32.AND P2, PT, R4, R24, PT ;  /* 0x000000180400720c */ /* 0x000fc60003f44070 */
[--C-:B------:R-:W-:Y:S01]  /*7900*/  @!P5 IMAD.IADD R18, R18, 0x1, -R4.reuse ;  /* 0x000000011212d824 */ /* 0x100fe200078e0a04 */
[----:B------:R-:W-:Y:S01]  /*7910*/  ISETP.GT.U32.AND P5, PT, R4, R21, PT ;  /* 0x000000150400720c */ /* 0x000fe20003fa4070 */
[----:B------:R-:W-:-:S03]  /*7920*/  @!P3 IMAD.IADD R15, R15, 0x1, -R4 ;  /* 0x000000010f0fb824 */ /* 0x000fc600078e0a04 */
[C---:B------:R-:W-:Y:S01]  /*7930*/  ISETP.GT.U32.AND P3, PT, R4.reuse, R18, PT ;  /* 0x000000120400720c */ /* 0x040fe20003f64070 */
[----:B------:R-:W-:Y:S01]  /*7940*/  @!P4 IMAD.MOV R60, RZ, RZ, -R60 ;  /* 0x000000ffff3cc224 */ /* 0x000fe200078e0a3c */
[----:B------:R-:W-:-:S03]  /*7950*/  ISETP.GT.U32.AND P4, PT, R4, R15, PT ;  /* 0x0000000f0400720c */ /* 0x000fc60003f84070 */
[--C-:B------:R-:W-:Y:S01]  /*7960*/  @!P2 IMAD.IADD R24, R24, 0x1, -R4.reuse ;  /* 0x000000011818a824 */ /* 0x100fe200078e0a04 */
[C---:B------:R-:W-:Y:S02]  /*7970*/  ISETP.GT.U32.AND P2, PT, R4.reuse, R10, PT ;  /* 0x0000000a0400720c */ /* 0x040fe40003f44070 */
[----:B------:R-:W-:Y:S01]  /*7980*/  IABS R123, R161 ;  /* 0x000000a1007b7213 */ /* 0x000fe20000000000 */
[----:B------:R-:W-:Y:S01]  /*7990*/  @!P5 IMAD.IADD R21, R21, 0x1, -R4 ;  /* 0x000000011515d824 */ /* 0x000fe200078e0a04 */
[----:B------:R-:W-:-:S03]  /*79a0*/  ISETP.GT.U32.AND P5, PT, R4, R9, PT ;  /* 0x000000090400720c */ /* 0x000fc60003fa4070 */
[----:B------:R-:W-:Y:S01]  /*79b0*/  @!P3 IMAD.IADD R18, R18, 0x1, -R4 ;  /* 0x000000011212b824 */ /* 0x000fe200078e0a04 */
[----:B------:R-:W-:Y:S01]  /*79c0*/  ISETP.GT.U32.AND P3, PT, R4, R7, PT ;  /* 0x000000070400720c */ /* 0x000fe20003f64070 */
[----:B------:R-:W-:-:S04]  /*79d0*/  IMAD.HI.U32 R61, R86, R123, RZ ;  /* 0x0000007b563d7227 */ /* 0x000fc800078e00ff */
[--C-:B------:R-:W-:Y:S01]  /*79e0*/  @!P4 IMAD.IADD R15, R15, 0x1, -R4.reuse ;  /* 0x000000010f0fc824 */ /* 0x100fe200078e0a04 */
[----:B------:R-:W-:Y:S01]  /*79f0*/  ISETP.GT.U32.AND P4, PT, R4, R6, PT ;  /* 0x000000060400720c */ /* 0x000fe20003f84070 */
[----:B------:R-:W-:Y:S02]  /*7a00*/  IMAD.MOV R61, RZ, RZ, -R61 ;  /* 0x000000ffff3d7224 */ /* 0x000fe400078e0a3d */
[--C-:B------:R-:W-:Y:S02]  /*7a10*/  @!P2 IMAD.IADD R10, R10, 0x1, -R4.reuse ;  /* 0x000000010a0aa824 */ /* 0x100fe400078e0a04 */
[C---:B------:R-:W-:Y:S01]  /*7a20*/  IMAD R123, R4.reuse, R61, R123 ;  /* 0x0000003d047b7224 */ /* 0x040fe200078e027b */
[----:B------:R-:W-:Y:S01]  /*7a30*/  ISETP.GE.AND P2, PT, R157, RZ, PT ;  /* 0x000000ff9d00720c */ /* 0x000fe20003f46270 */
[--C-:B------:R-:W-:Y:S01]  /*7a40*/  @!P5 IMAD.IADD R9, R9, 0x1, -R4.reuse ;  /* 0x000000010909d824 */ /* 0x100fe200078e0a04 */
[C---:B------:R-:W-:Y:S01]  /*7a50*/  ISETP.GT.U32.AND P5, PT, R4.reuse, R13, PT ;  /* 0x0000000d0400720c */ /* 0x040fe20003fa4070 */
[--C-:B------:R-:W-:Y:S01]  /*7a60*/  @!P3 IMAD.IADD R7, R7, 0x1, -R4.reuse ;  /* 0x000000010707b824 */ /* 0x100fe200078e0a04 */
[----:B------:R-:W-:Y:S01]  /*7a70*/  ISETP.GT.U32.AND P3, PT, R4, R10, PT ;  /* 0x0000000a0400720c */ /* 0x000fe20003f64070 */
[----:B------:R-:W-:Y:S01]  /*7a80*/  IMAD.MOV.U32 R61, RZ, RZ, R39 ;  /* 0x000000ffff3d7224 */ /* 0x000fe200078e0027 */
[----:B------:R-:W-:Y:S01]  /*7a90*/  IABS R107, R83 ;  /* 0x00000053006b7213 */ /* 0x000fe20000000000 */
[----:B------:R-:W-:-:S02]  /*7aa0*/  @!P4 IMAD.IADD R6, R6, 0x1, -R4 ;  /* 0x000000010606c824 */ /* 0x000fc400078e0a04 */
[----:B------:R-:W-:Y:S01]  /*7ab0*/  @!P6 IMAD.MOV R61, RZ, RZ, -R61 ;  /* 0x000000ffff3de224 */ /* 0x000fe200078e0a3d */
[C---:B------:R-:W-:Y:S01]  /*7ac0*/  ISETP.GT.U32.AND P6, PT, R4.reuse, R9, PT ;  /* 0x000000090400720c */ /* 0x040fe20003fc4070 */
[----:B------:R-:W-:Y:S01]  /*7ad0*/  IMAD.MOV.U32 R62, RZ, RZ, R37 ;  /* 0x000000ffff3e7224 */ /* 0x000fe200078e0025 */
[----:B------:R-:W-:Y:S01]  /*7ae0*/  ISETP.GT.U32.AND P4, PT, R4, R6, PT ;  /* 0x000000060400720c */ /* 0x000fe20003f84070 */
[----:B------:R-:W-:Y:S01]  /*7af0*/  IMAD.HI.U32 R3, R86, R107, RZ ;  /* 0x0000006b56037227 */ /* 0x000fe200078e00ff */
[----:B------:R-:W-:-:S03]  /*7b00*/  IABS R109, R163 ;  /* 0x000000a3006d7213 */ /* 0x000fc60000000000 */
[----:B------:R-:W-:Y:S01]  /*7b10*/  @!P2 IMAD.MOV R62, RZ, RZ, -R62 ;  /* 0x000000ffff3ea224 */ /* 0x000fe200078e0a3e */
[C---:B------:R-:W-:Y:S01]  /*7b20*/  ISETP.GT.U32.AND P2, PT, R4.reuse, R7, PT ;  /* 0x000000070400720c */ /* 0x040fe20003f44070 */
[--C-:B------:R-:W-:Y:S01]  /*7b30*/  @!P5 IMAD.IADD R13, R13, 0x1, -R4.reuse ;  /* 0x000000010d0dd824 */ /* 0x100fe200078e0a04 */
[----:B------:R-:W-:Y:S01]  /*7b40*/  ISETP.GT.U32.AND P5, PT, R4, R19, PT ;  /* 0x000000130400720c */ /* 0x000fe20003fa4070 */
[--C-:B------:R-:W-:Y:S01]  /*7b50*/  @!P3 IMAD.IADD R10, R10, 0x1, -R4.reuse ;  /* 0x000000010a0ab824 */ /* 0x100fe200078e0a04 */
[C---:B------:R-:W-:Y:S01]  /*7b60*/  ISETP.GT.U32.AND P3, PT, R4.reuse, R28, PT ;  /* 0x0000001c0400720c */ /* 0x040fe20003f64070 */
[----:B------:R-:W-:Y:S02]  /*7b70*/  IMAD.MOV R3, RZ, RZ, -R3 ;  /* 0x000000ffff037224 */ /* 0x000fe400078e0a03 */
[----:B------:R-:W-:Y:S01]  /*7b80*/  @!P6 IMAD.IADD R9, R9, 0x1, -R4 ;  /* 0x000000010909e824 */ /* 0x000fe200078e0a04 */
[C---:B------:R-:W-:Y:S01]  /*7b90*/  ISETP.GT.U32.AND P6, PT, R4.reuse, R22, PT ;  /* 0x000000160400720c */ /* 0x040fe20003fc4070 */
[----:B------:R-:W-:-:S02]  /*7ba0*/  IMAD R107, R4, R3, R107 ;  /* 0x00000003046b7224 */ /* 0x000fc400078e026b */
[----:B------:R-:W-:Y:S01]  /*7bb0*/  IMAD.HI.U32 R3, R86, R109, RZ ;  /* 0x0000006d56037227 */ /* 0x000fe200078e00ff */
[----:B------:R-:W-:-:S03]  /*7bc0*/  IABS R63, R40 ;  /* 0x00000028003f7213 */ /* 0x000fc60000000000 */
[--C-:B------:R-:W-:Y:S01]  /*7bd0*/  @!P4 IMAD.IADD R6, R6, 0x1, -R4.reuse ;  /* 0x000000010606c824 */ /* 0x100fe200078e0a04 */
[C---:B------:R-:W-:Y:S01]  /*7be0*/  ISETP.GT.U32.AND P4, PT, R4.reuse, R107, PT ;  /* 0x0000006b0400720c */ /* 0x040fe20003f84070 */
[----:B------:R-:W-:Y:S02]  /*7bf0*/  IMAD.MOV R3, RZ, RZ, -R3 ;  /* 0x000000ffff037224 */ /* 0x000fe400078e0a03 */
[--C-:B------:R-:W-:Y:S01]  /*7c00*/  @!P2 IMAD.IADD R7, R7, 0x1, -R4.reuse ;  /* 0x000000010707a824 */ /* 0x100fe200078e0a04 */
[----:B------:R-:W-:Y:S01]  /*7c10*/  ISETP.GT.U32.AND P2, PT, R4, R104, PT ;  /* 0x000000680400720c */ /* 0x000fe20003f44070 */
[--C-:B------:R-:W-:Y:S01]  /*7c20*/  @!P5 IMAD.IADD R19, R19, 0x1, -R4.reuse ;  /* 0x000000011313d824 */ /* 0x100fe200078e0a04 */
[----:B------:R-:W-:Y:S01]  /*7c30*/  ISETP.GE.AND P5, PT, R136, RZ, PT ;  /* 0x000000ff8800720c */ /* 0x000fe20003fa6270 */
[----:B------:R-:W-:Y:S02]  /*7c40*/  @!P3 IMAD.IADD R28, R28, 0x1, -R4 ;  /* 0x000000011c1cb824 */ /* 0x000fe400078e0a04 */
[----:B------:R-:W-:Y:S01]  /*7c50*/  IMAD R109, R4, R3, R109 ;  /* 0x00000003046d7224 */ /* 0x000fe200078e026d */
[----:B------:R-:W-:Y:S01]  /*7c60*/  IABS R3, R162 ;  /* 0x000000a200037213 */ /* 0x000fe20000000000 */
[----:B------:R-:W-:-:S04]  /*7c70*/  IMAD.HI.U32 R37, R86, R63, RZ ;  /* 0x0000003f56257227 */ /* 0x000fc800078e00ff */
[----:B------:R-:W-:Y:S01]  /*7c80*/  @!P6 IMAD.IADD R22, R22, 0x1, -R4 ;  /* 0x000000011616e824 */ /* 0x000fe200078e0a04 */
[C---:B------:R-:W-:Y:S01]  /*7c90*/  ISETP.GT.U32.AND P6, PT, R4.reuse, R28, PT ;  /* 0x0000001c0400720c */ /* 0x040fe20003fc4070 */
[----:B------:R-:W-:Y:S02]  /*7ca0*/  IMAD.MOV R37, RZ, RZ, -R37 ;  /* 0x000000ffff257224 */ /* 0x000fe400078e0a25 */
[----:B------:R-:W-:Y:S02]  /*7cb0*/  IMAD.MOV.U32 R113, RZ, RZ, R3 ;  /* 0x000000ffff717224 */ /* 0x000fe400078e0003 */
[C---:B------:R-:W-:Y:S01]  /*7cc0*/  IMAD R37, R4.reuse, R37, R63 ;  /* 0x0000002504257224 */ /* 0x040fe200078e023f */
[----:B------:R-:W-:Y:S01]  /*7cd0*/  ISETP.GT.U32.AND P3, PT, R4, R19, PT ;  /* 0x000000130400720c */ /* 0x000fe20003f64070 */
[----:B------:R-:W-:Y:S02]  /*7ce0*/  IMAD.MOV.U32 R63, RZ, RZ, R36 ;  /* 0x000000ffff3f7224 */ /* 0x000fe400078e0024 */
[----:B------:R-:W-:-:S02]  /*7cf0*/  @!P4 IMAD.IADD R107, R107, 0x1, -R4 ;  /* 0x000000016b6bc824 */ /* 0x000fc400078e0a04 */
[----:B------:R-:W-:Y:S01]  /*7d00*/  IMAD.HI.U32 R3, R86, R113, RZ ;  /* 0x0000007156037227 */ /* 0x000fe200078e00ff */
[----:B------:R-:W-:-:S03]  /*7d10*/  IABS R122, R160 ;  /* 0x000000a0007a7213 */ /* 0x000fc60000000000 */
[--C-:B------:R-:W-:Y:S01]  /*7d20*/  @!P2 IMAD.IADD R104, R104, 0x1, -R4.reuse ;  /* 0x000000016868a824 */ /* 0x100fe200078e0a04 */
[C---:B------:R-:W-:Y:S01]  /*7d30*/  ISETP.GT.U32.AND P2, PT, R4.reuse, R22, PT ;  /* 0x000000160400720c */ /* 0x040fe20003f44070 */
[----:B------:R-:W-:Y:S01]  /*7d40*/  @!P5 IMAD.MOV R63, RZ, RZ, -R63 ;  /* 0x000000ffff3fd224 */ /* 0x000fe200078e0a3f */
[----:B------:R-:W-:Y:S01]  /*7d50*/  ISETP.GT.U32.AND P5, PT, R4, R107, PT ;  /* 0x0000006b0400720c */ /* 0x000fe20003fa4070 */
[----:B------:R-:W-:Y:S02]  /*7d60*/  IMAD.MOV R3, RZ, RZ, -R3 ;  /* 0x000000ffff037224 */ /* 0x000fe400078e0a03 */
[----:B------:R-:W-:Y:S01]  /*7d70*/  @!P6 IMAD.IADD R28, R28, 0x1, -R4 ;  /* 0x000000011c1ce824 */ /* 0x000fe200078e0a04 */
[C---:B------:R-:W-:Y:S01]  /*7d80*/  ISETP.GT.U32.AND P6, PT, R4.reuse, R109, PT ;  /* 0x0000006d0400720c */ /* 0x040fe20003fc4070 */
[----:B------:R-:W-:Y:S02]  /*7d90*/  IMAD R113, R4, R3, R113 ;  /* 0x0000000304717224 */ /* 0x000fe400078e0271 */
[----:B------:R-:W-:-:S04]  /*7da0*/  IMAD.HI.U32 R3, R86, R122, RZ ;  /* 0x0000007a56037227 */ /* 0x000fc800078e00ff */
[----:B------:R-:W-:Y:S02]  /*7db0*/  IMAD.MOV R3, RZ, RZ, -R3 ;  /* 0x000000ffff037224 */ /* 0x000fe400078e0a03 */
[----:B------:R-:W-:Y:S01]  /*7dc0*/  @!P3 IMAD.IADD R19, R19, 0x1, -R4 ;  /* 0x000000011313b824 */ /* 0x000fe200078e0a04 */
[C---:B------:R-:W-:Y:S01]  /*7dd0*/  ISETP.GT.U32.AND P3, PT, R4.reuse, R110, PT ;  /* 0x0000006e0400720c */ /* 0x040fe20003f64070 */
[C---:B------:R-:W-:Y:S01]  /*7de0*/  IMAD R122, R4.reuse, R3, R122 ;  /* 0x00000003047a7224 */ /* 0x040fe200078e027a */
[----:B------:R-:W-:Y:S01]  /*7df0*/  ISETP.GT.U32.AND P4, PT, R4, R104, PT ;  /* 0x000000680400720c */ /* 0x000fe20003f84070 */
[--C-:B------:R-:W-:Y:S01]  /*7e00*/  @!P2 IMAD.IADD R22, R22, 0x1, -R4.reuse ;  /* 0x000000011616a824 */ /* 0x100fe200078e0a04 */
[C---:B------:R-:W-:Y:S01]  /*7e10*/  ISETP.GT.U32.AND P2, PT, R4.reuse, R113, PT ;  /* 0x000000710400720c */ /* 0x040fe20003f44070 */
[--C-:B------:R-:W-:Y:S01]  /*7e20*/  @!P5 IMAD.IADD R107, R107, 0x1, -R4.reuse ;  /* 0x000000016b6bd824 */ /* 0x100fe200078e0a04 */
[C---:B------:R-:W-:Y:S01]  /*7e30*/  ISETP.GT.U32.AND P5, PT, R4.reuse, R123, PT ;  /* 0x0000007b0400720c */ /* 0x040fe20003fa4070 */
[----:B------:R-:W-:Y:S01]  /*7e40*/  @!P6 IMAD.IADD R109, R109, 0x1, -R4 ;  /* 0x000000016d6de824 */ /* 0x000fe200078e0a04 */
[----:B------:R-:W-:-:S02]  /*7e50*/  ISETP.GT.U32.AND P6, PT, R4, R122, PT ;  /* 0x0000007a0400720c */ /* 0x000fc40003fc4070 */
[----:B------:R-:W-:Y:S02]  /*7e60*/  IABS R3, R165 ;  /* 0x000000a500037213 */ /* 0x000fe40000000000 */
[----:B------:R-:W-:Y:S01]  /*7e70*/  IABS R64, R164 ;  /* 0x000000a400407213 */ /* 0x000fe20000000000 */
[--C-:B------:R-:W-:Y:S02]  /*7e80*/  @!P3 IMAD.IADD R110, R110, 0x1, -R4.reuse ;  /* 0x000000016e6eb824 */ /* 0x100fe400078e0a04 */
[--C-:B------:R-:W-:Y:S01]  /*7e90*/  @!P4 IMAD.IADD R104, R104, 0x1, -R4.reuse ;  /* 0x000000016868c824 */ /* 0x100fe200078e0a04 */
[----:B------:R-:W-:Y:S01]  /*7ea0*/  ISETP.GE.AND P4, PT, R139, RZ, PT ;  /* 0x000000ff8b00720c */ /* 0x000fe20003f86270 */
[--C-:B------:R-:W-:Y:S02]  /*7eb0*/  @!P2 IMAD.IADD R113, R113, 0x1, -R4.reuse ;  /* 0x000000017171a824 */ /* 0x100fe400078e0a04 */
[----:B------:R-:W-:Y:S01]  /*7ec0*/  @!P5 IMAD.IADD R123, R123, 0x1, -R4 ;  /* 0x000000017b7bd824 */ /* 0x000fe200078e0a04 */
[----:B------:R-:W-:Y:S01]  /*7ed0*/  ISETP.GT.U32.AND P5, PT, R4, R110, PT ;  /* 0x0000006e0400720c */ /* 0x000fe20003fa4070 */
[----:B------:R-:W-:-:S02]  /*7ee0*/  IMAD.MOV.U32 R39, RZ, RZ, R3 ;  /* 0x000000ffff277224 */ /* 0x000fc400078e0003 */
[----:B------:R-:W-:Y:S02]  /*7ef0*/  IMAD.MOV.U32 R3, RZ, RZ, R64 ;  /* 0x000000ffff037224 */ /* 0x000fe400078e0040 */
[----:B------:R-:W-:Y:S01]  /*7f00*/  @!P6 IMAD.IADD R122, R122, 0x1, -R4 ;  /* 0x000000017a7ae824 */ /* 0x000fe200078e0a04 */
[----:B------:R-:W-:Y:S01]  /*7f10*/  ISETP.GT.U32.AND P6, PT, R4, R113, PT ;  /* 0x000000710400720c */ /* 0x000fe20003fc4070 */
[----:B------:R-:W-:Y:S01]  /*7f20*/  IMAD.HI.U32 R65, R86, R3, RZ ;  /* 0x0000000356417227 */ /* 0x000fe200078e00ff */
[----:B------:R-:W-:Y:S02]  /*7f30*/  ISETP.GE.AND P3, PT, R138, RZ, PT ;  /* 0x000000ff8a00720c */ /* 0x000fe40003f66270 */
[----:B------:R-:W-:Y:S01]  /*7f40*/  ISETP.GE.AND P2, PT, R137, RZ, PT ;  /* 0x000000ff8900720c */ /* 0x000fe20003f46270 */
[----:B------:R-:W-:Y:S01]  /*7f50*/  IMAD.MOV.U32 R138, RZ, RZ, R33 ;  /* 0x000000ffff8a7224 */ /* 0x000fe200078e0021 */
[C---:B------:R-:W-:Y:S01]  /*7f60*/  LOP3.LUT R136, R0.reuse, 0xee, RZ, 0xfc, !PT ;  /* 0x000000ee00887812 */ /* 0x040fe200078efcff */
[----:B------:R-:W-:Y:S01]  /*7f70*/  IMAD.MOV R36, RZ, RZ, -R65 ;  /* 0x000000ffff247224 */ /* 0x000fe200078e0a41 */
[----:B------:R-:W-:Y:S01]  /*7f80*/  LOP3.LUT R157, R0, 0xf6, RZ, 0xfc, !PT ;  /* 0x000000f6009d7812 */ /* 0x000fe200078efcff */
[----:B------:R-:W-:Y:S01]  /*7f90*/  @!P4 IMAD.MOV R138, RZ, RZ, -R138 ;  /* 0x000000ffff8ac224 */ /* 0x000fe200078e0a8a */
[C---:B------:R-:W-:Y:S01]  /*7fa0*/  ISETP.GT.U32.AND P4, PT, R4.reuse, R109, PT ;  /* 0x0000006d0400720c */ /* 0x040fe20003f84070 */
[----:B------:R-:W-:Y:S01]  /*7fb0*/  IMAD R36, R4, R36, R3 ;  /* 0x0000002404247224 */ /* 0x000fe200078e0203 */
[----:B------:R-:W-:Y:S01]  /*7fc0*/  IABS R65, R136 ;  /* 0x0000008800417213 */ /* 0x000fe20000000000 */
[----:B------:R-:W-:Y:S01]  /*7fd0*/  @!P5 IMAD.IADD R110, R110, 0x1, -R4 ;  /* 0x000000016e6ed824 */ /* 0x000fe200078e0a04 */
[----:B------:R-:W-:Y:S01]  /*7fe0*/  ISETP.GT.U32.AND P5, PT, R4, R37, PT ;  /* 0x000000250400720c */ /* 0x000fe20003fa4070 */
[----:B------:R-:W-:Y:S01]  /*7ff0*/  IMAD.HI.U32 R64, R86, R39, RZ ;  /* 0x0000002756407227 */ /* 0x000fe200078e00ff */
[----:B------:R-:W-:-:S03]  /*8000*/  IABS R3, R157 ;  /* 0x0000009d00037213 */ /* 0x000fc60000000000 */
[----:B------:R-:W-:Y:S02]  /*8010*/  IMAD.MOV.U32 R139, RZ, RZ, R31 ;  /* 0x000000ffff8b7224 */ /* 0x000fe400078e001f */
[----:B------:R-:W-:Y:S01]  /*8020*/  @!P6 IMAD.IADD R113, R113, 0x1, -R4 ;  /* 0x000000017171e824 */ /* 0x000fe200078e0a04 */
[C---:B------:R-:W-:Y:S01]  /*8030*/  ISETP.GT.U32.AND P6, PT, R4.reuse, R36, PT ;  /* 0x000000240400720c */ /* 0x040fe20003fc4070 */
[----:B------:R-:W-:Y:S02]  /*8040*/  IMAD.MOV R64, RZ, RZ, -R64 ;  /* 0x000000ffff407224 */ /* 0x000fe400078e0a40 */
[----:B------:R-:W-:Y:S02]  /*8050*/  IMAD.MOV.U32 R137, RZ, RZ, R30 ;  /* 0x000000ffff897224 */ /* 0x000fe400078e001e */
[----:B------:R-:W-:Y:S01]  /*8060*/  @!P3 IMAD.MOV R139, RZ, RZ, -R139 ;  /* 0x000000ffff8bb224 */ /* 0x000fe200078e0a8b */
[----:B------:R-:W-:Y:S01]  /*8070*/  ISETP.GT.U32.AND P3, PT, R4, R122, PT ;  /* 0x0000007a0400720c */ /* 0x000fe20003f64070 */
[----:B------:R-:W-:-:S04]  /*8080*/  IMAD.HI.U32 R33, R86, R65, RZ ;  /* 0x0000004156217227 */ /* 0x000fc800078e00ff */
[----:B------:R-:W-:-:S04]  /*8090*/  IMAD.HI.U32 R86, R86, R3, RZ ;  /* 0x0000000356567227 */ /* 0x000fc800078e00ff */
[C---:B------:R-:W-:Y:S02]  /*80a0*/  IMAD R39, R4.reuse, R64, R39 ;  /* 0x0000004004277224 */ /* 0x040fe400078e0227 */
[----:B------:R-:W-:Y:S01]  /*80b0*/  @!P2 IMAD.MOV R137, RZ, RZ, -R137 ;  /* 0x000000ffff89a224 */ /* 0x000fe200078e0a89 */
[C---:B------:R-:W-:Y:S01]  /*80c0*/  ISETP.GT.U32.AND P2, PT, R4.reuse, R123, PT ;  /* 0x0000007b0400720c */ /* 0x040fe20003f44070 */
[----:B------:R-:W-:Y:S02]  /*80d0*/  IMAD.MOV R86, RZ, RZ, -R86 ;  /* 0x000000ffff567224 */ /* 0x000fe400078e0a56 */
[--C-:B------:R-:W-:Y:S01]  /*80e0*/  @!P4 IMAD.IADD R109, R109, 0x1, -R4.reuse ;  /* 0x000000016d6dc824 */ /* 0x100fe200078e0a04 */
[----:B------:R-:W-:Y:S01]  /*80f0*/  ISETP.GT.U32.AND P4, PT, R4, R39, PT ;  /* 0x000000270400720c */ /* 0x000fe20003f84070 */
[----:B------:R-:W-:Y:S02]  /*8100*/  @!P5 IMAD.IADD R37, R37, 0x1, -R4 ;  /* 0x000000012525d824 */ /* 0x000fe400078e0a04 */
[----:B------:R-:W-:-:S02]  /*8110*/  IMAD.MOV R33, RZ, RZ, -R33 ;  /* 0x000000ffff217224 */ /* 0x000fc400078e0a21 */
[----:B------:R-:W-:Y:S02]  /*8120*/  IMAD R64, R4, R86, R3 ;  /* 0x0000005604407224 */ /* 0x000fe400078e0203 */
[--C-:B------:R-:W-:Y:S01]  /*8130*/  @!P6 IMAD.IADD R36, R36, 0x1, -R4.reuse ;  /* 0x000000012424e824 */ /* 0x100fe200078e0a04 */
[C---:B------:R-:W-:Y:S01]  /*8140*/  ISETP.GT.U32.AND P6, PT, R4.reuse, R37, PT ;  /* 0x000000250400720c */ /* 0x040fe20003fc4070 */
[----:B------:R-:W-:Y:S02]  /*8150*/  IMAD R65, R4, R33, R65 ;  /* 0x0000002104417224 */ /* 0x000fe400078e0241 */
[--C-:B------:R-:W-:Y:S01]  /*8160*/  @!P3 IMAD.IADD R122, R122, 0x1, -R4.reuse ;  /* 0x000000017a7ab824 */ /* 0x100fe200078e0a04 */
[C---:B------:R-:W-:Y:S01]  /*8170*/  ISETP.GT.U32.AND P3, PT, R4.reuse, R64, PT ;  /* 0x000000400400720c */ /* 0x040fe20003f64070 */
[--C-:B------:R-:W-:Y:S01]  /*8180*/  @!P2 IMAD.IADD R123, R123, 0x1, -R4.reuse ;  /* 0x000000017b7ba824 */ /* 0x100fe200078e0a04 */
[----:B------:R-:W-:Y:S01]  /*8190*/  ISETP.GT.U32.AND P2, PT, R4, R65, PT ;  /* 0x000000410400720c */ /* 0x000fe20003f44070 */
[----:B------:R-:W-:Y:S01]  /*81a0*/  @!P4 IMAD.IADD R39, R39, 0x1, -R4 ;  /* 0x000000012727c824 */ /* 0x000fe200078e0a04 */
[----:B------:R-:W-:-:S02]  /*81b0*/  ISETP.GE.AND P4, PT, R155, RZ, PT ;  /* 0x000000ff9b00720c */ /* 0x000fc40003f86270 */
[----:B------:R-:W-:-:S03]  /*81c0*/  ISETP.GE.AND P5, PT, R156, RZ, PT ;  /* 0x000000ff9c00720c */ /* 0x000fc60003fa6270 */
[--C-:B------:R-:W-:Y:S01]  /*81d0*/  @!P6 IMAD.IADD R37, R37, 0x1, -R4.reuse ;  /* 0x000000012525e824 */ /* 0x100fe200078e0a04 */
[----:B------:R-:W-:Y:S02]  /*81e0*/  ISETP.GE.AND P6, PT, R151, RZ, PT ;  /* 0x000000ff9700720c */ /* 0x000fe40003fc6270 */
[----:B------:R-:W0:Y:S01]  /*81f0*/  S2R R151, SR_TID.X ;  /* 0x0000000000977919 */ /* 0x000e220000002100 */
[--C-:B------:R-:W-:Y:S01]  /*8200*/  @!P3 IMAD.IADD R64, R64, 0x1, -R4.reuse ;  /* 0x000000014040b824 */ /* 0x100fe200078e0a04 */
[----:B------:R-:W-:Y:S01]  /*8210*/  ISETP.GT.U32.AND P3, PT, R4, R36, PT ;  /* 0x000000240400720c */ /* 0x000fe20003f64070 */
[----:B------:R-:W-:Y:S02]  /*8220*/  @!P2 IMAD.IADD R65, R65, 0x1, -R4 ;  /* 0x000000014141a824 */ /* 0x000fe400078e0a04 */
[----:B------:R-:W-:Y:S02]  /*8230*/  IMAD.MOV.U32 R155, RZ, RZ, R25 ;  /* 0x000000ffff9b7224 */ /* 0x000fe400078e0019 */
[----:B------:R-:W-:-:S02]  /*8240*/  IMAD.MOV.U32 R156, RZ, RZ, R27 ;  /* 0x000000ffff9c7224 */ /* 0x000fc400078e001b */
[----:B------:R-:W-:Y:S01]  /*8250*/  @!P4 IMAD.MOV R155, RZ, RZ, -R155 ;  /* 0x000000ffff9bc224 */ /* 0x000fe200078e0a9b */
[C---:B------:R-:W-:Y:S01]  /*8260*/  ISETP.GT.U32.AND P4, PT, R4.reuse, R65, PT ;  /* 0x000000410400720c */ /* 0x040fe20003f84070 */
[----:B------:R-:W-:Y:S01]  /*8270*/  @!P5 IMAD.MOV R156, RZ, RZ, -R156 ;  /* 0x000000ffff9cd224 */ /* 0x000fe200078e0a9c */
[----:B------:R-:W-:-:S03]  /*8280*/  ISETP.GT.U32.AND P5, PT, R4, R64, PT ;  /* 0x000000400400720c */ /* 0x000fc60003fa4070 */
[--C-:B------:R-:W-:Y:S01]  /*8290*/  @!P3 IMAD.IADD R36, R36, 0x1, -R4.reuse ;  /* 0x000000012424b824 */ /* 0x100fe200078e0a04 */
[----:B------:R-:W-:Y:S02]  /*82a0*/  ISETP.GE.AND P3, PT, R154, RZ, PT ;  /* 0x000000ff9a00720c */ /* 0x000fe40003f66270 */
[----:B------:R-:W-:Y:S02]  /*82b0*/  SHF.R.S32.HI R30, RZ, 0x6, R89 ;  /* 0x00000006ff1e7819 */ /* 0x000fe40000011459 */
[----:B------:R-:W-:Y:S02]  /*82c0*/  LOP3.LUT R89, R89, 0x3f, RZ, 0xc0, !PT ;  /* 0x0000003f59597812 */ /* 0x000fe400078ec0ff */
[----:B------:R-:W-:Y:S01]  /*82d0*/  ISETP.GT.U32.AND P2, PT, R4, R39, PT ;  /* 0x000000270400720c */ /* 0x000fe20003f44070 */
[----:B------:R-:W-:Y:S01]  /*82e0*/  @!P4 IMAD.IADD R65, R65, 0x1, -R4 ;  /* 0x000000014141c824 */ /* 0x000fe200078e0a04 */
[----:B------:R-:W-:Y:S01]  /*82f0*/  ISETP.GE.AND P4, PT, R153, RZ, PT ;  /* 0x000000ff9900720c */ /* 0x000fe20003f86270 */
[----:B------:R-:W-:Y:S01]  /*8300*/  IMAD.MOV.U32 R153, RZ, RZ, R21 ;  /* 0x000000ffff997224 */ /* 0x000fe200078e0015 */
[----:B------:R-:W-:-:S04]  /*8310*/  @!UP1 UIADD3 UR4, UPT, UPT, -UR6, 0x100000, URZ ;  /* 0x0010000006049890 */ /* 0x000fc8000fffe1ff */
[----:B------:R-:W-:Y:S02]  /*8320*/  @!UP1 USHF.L.U32 UR5, UR4, 0xb, URZ ;  /* 0x0000000b04059899 */ /* 0x000fe400080006ff */
[----:B------:R-:W-:Y:S01]  /*8330*/  @!UP1 USHF.L.U32 UR4, UR4, 0x1, URZ ;  /* 0x0000000104049899 */ /* 0x000fe200080006ff */
[----:B------:R-:W-:Y:S01]  /*8340*/  IMAD.SHL.U32 R3, R89, 0x2, RZ ;  /* 0x0000000259037824 */ /* 0x000fe200078e00ff */
[----:B------:R-:W-:Y:S01]  /*8350*/  SGXT R30, R30, 0x1 ;  /* 0x000000011e1e781a */ /* 0x000fe20000000200 */
[----:B------:R-:W-:Y:S01]  /*8360*/  @!P5 IMAD.IADD R64, R64, 0x1, -R4 ;  /* 0x000000014040d824 */ /* 0x000fe200078e0a04 */
[----:B------:R-:W-:Y:S01]  /*8370*/  ISETP.GE.AND P5, PT, R152, RZ, PT ;  /* 0x000000ff9800720c */ /* 0x000fe20003fa6270 */
[----:B------:R-:W-:Y:S01]  /*8380*/  @!P3 IMAD.MOV R153, RZ, RZ, -R153 ;  /* 0x000000ffff99b224 */ /* 0x000fe200078e0a99 */
[----:B------:R-:W-:Y:S01]  /*8390*/  ISETP.GE.AND P3, PT, R145, RZ, PT ;  /* 0x000000ff9100720c */ /* 0x000fe20003f66270 */
[----:B------:R-:W-:Y:S01]  /*83a0*/  VOTEU.ALL UP1, P1 ;  /* 0x0000000000ff7886 */ /* 0x000fe20000820000 */
[----:B------:R-:W-:Y:S01]  /*83b0*/  LOP3.LUT R3, R3, 0x90, R30, 0x78, !PT ;  /* 0x0000009003037812 */ /* 0x000fe200078e781e */
[----:B------:R-:W-:Y:S01]  /*83c0*/  IMAD.MOV.U32 R154, RZ, RZ, R24 ;  /* 0x000000ffff9a7224 */ /* 0x000fe200078e0018 */
[----:B0-----:R-:W-:Y:S01]  /*83d0*/  SHF.R.U32.HI R151, RZ, 0x5, R151 ;  /* 0x00000005ff977819 */ /* 0x001fe20000011697 */
[----:B------:R-:W-:Y:S01]  /*83e0*/  IMAD.MOV.U32 R152, RZ, RZ, R18 ;  /* 0x000000ffff987224 */ /* 0x000fe200078e0012 */
[----:B------:R-:W-:Y:S01]  /*83f0*/  STL [R1+0x384], R136 ;  /* 0x0003848801007387 */ /* 0x000fe20000100800 */
[----:B------:R-:W-:Y:S01]  /*8400*/  @!P2 IMAD.IADD R39, R39, 0x1, -R4 ;  /* 0x000000012727a824 */ /* 0x000fe200078e0a04 */
[----:B------:R0:W1:Y:S01]  /*8410*/  @!UP1 SYNCS.EXCH.64 URZ, [UR9+0x14008], UR4 ;  /* 0x0140080409ff95b2 */ /* 0x0000620008000100 */
[----:B------:R-:W-:Y:S01]  /*8420*/  ISETP.NE.U32.AND P2, PT, R151, RZ, PT ;  /* 0x000000ff9700720c */ /* 0x000fe20003f45070 */
[----:B------:R-:W-:Y:S01]  /*8430*/  STL [R1+0x4fc], R0 ;  /* 0x0004fc0001007387 */ /* 0x000fe20000100800 */
[----:B------:R-:W-:-:S02]  /*8440*/  @!P6 IMAD.MOV R154, RZ, RZ, -R154 ;  /* 0x000000ffff9ae224 */ /* 0x000fc400078e0a9a */
[----:B------:R-:W-:Y:S01]  /*8450*/  IMAD.MOV.U32 R151, RZ, RZ, R15 ;  /* 0x000000ffff977224 */ /* 0x000fe200078e000f */
[----:B--2---:R2:W-:Y:S01]  /*8460*/  STS.U16 [R3+UR9+0x10400], R150 ;  /* 0x0104009603007988 */ /* 0x0045e20008000409 */
[----:B------:R-:W-:-:S03]  /*8470*/  @!P4 IMAD.MOV R152, RZ, RZ, -R152 ;  /* 0x000000ffff98c224 */ /* 0x000fc600078e0a98 */
[----:B------:R-:W-:Y:S01]  /*8480*/  STL [R1+0x5ec], R0 ;  /* 0x0005ec0001007387 */ /* 0x000fe20000100800 */
[----:B------:R-:W-:Y:S01]  /*8490*/  @!P5 IMAD.MOV R151, RZ, RZ, -R151 ;  /* 0x000000ffff97d224 */ /* 0x000fe200078e0a97 */
[----:B------:R-:W-:Y:S01]  /*84a0*/  LOP3.LUT R89, R3, 0x20, RZ, 0x3c, !PT ;  /* 0x0000002003597812 */ /* 0x000fe200078e3cff */
[----:B0-----:R-:W0:Y:S01]  /*84b0*/  LDCU UR4, c[0x0][0x3b0] ;  /* 0x00007600ff0477ac */ /* 0x001e220008000800 */
[----:B------:R-:W-:Y:S01]  /*84c0*/  STL [R1+0x6d8], R0 ;  /* 0x0006d80001007387 */ /* 0x000fe20000100800 */
[----:B--2---:R-:W-:-:S03]  /*84d0*/  IMAD.MOV.U32 R150, RZ, RZ, R13 ;  /* 0x000000ffff967224 */ /* 0x004fc600078e000d */
[----:B------:R-:W-:Y:S01]  /*84e0*/  STL [R1+0x380], R157 ;  /* 0x0003809d01007387 */ /* 0x000fe20000100800 */
[----:B------:R-:W-:-:S03]  /*84f0*/  @!P3 IMAD.MOV R150, RZ, RZ, -R150 ;  /* 0x000000ffff96b224 */ /* 0x000fc600078e0a96 */
[----:B------:R-:W-:Y:S01]  /*8500*/  STL [R1+0x790], R156 ;  /* 0x0007909c01007387 */ /* 0x000fe20000100800 */
[----:B------:R-:W-:-:S03]  /*8510*/  ISETP.GE.AND P6, PT, R158, RZ, PT ;  /* 0x000000ff9e00720c */ /* 0x000fc60003fc6270 */
[----:B------:R-:W-:Y:S01]  /*8520*/  STL.64 [R1+0x750], R154 ;  /* 0x0007509a01007387 */ /* 0x000fe20000100a00 */
[----:B------:R-:W-:-:S03]  /*8530*/  ISETP.GE.AND P4, PT, R159, RZ, PT ;  /* 0x000000ff9f00720c */ /* 0x000fc60003f86270 */
[----:B------:R-:W2:Y:S01]  /*8540*/  LDL.LU R145, [R1+0x840] ;  /* 0x0008400001917983 */ /* 0x000ea20000300800 */
[----:B------:R-:W-:-:S03]  /*8550*/  ISETP.GE.AND P5, PT, R147, RZ, PT ;  /* 0x000000ff9300720c */ /* 0x000fc60003fa6270 */
[----:B------:R-:W-:Y:S04]  /*8560*/  STL.64 [R1+0x758], R152 ;  /* 0x0007589801007387 */ /* 0x000fe80000100a00 */
[----:B------:R-:W2:Y:S04]  /*8570*/  LDL.LU R158, [R1+0x83c] ;  /* 0x00083c00019e7983 */ /* 0x000ea80000300800 */
[----:B------:R-:W2:Y:S04]  /*8580*/  LDL.LU R159, [R1+0x838] ;  /* 0x00083800019f7983 */ /* 0x000ea80000300800 */
[----:B------:R-:W-:Y:S04]  /*8590*/  STL.64 [R1+0x768], R150 ;  /* 0x0007689601007387 */ /* 0x000fe80000100a00 */
[----:B------:R-:W2:Y:S01]  /*85a0*/  LDL.LU R147, [R1+0x834] ;  /* 0x0008340001937983 */ /* 0x000ea20000300800 */
[----:B------:R-:W-:-:S03]  /*85b0*/  ISETP.GE.AND P3, PT, R144, RZ, PT ;  /* 0x000000ff9000720c */ /* 0x000fc60003f66270 */
[----:B------:R-:W2:Y:S04]  /*85c0*/  LDL.LU R144, [R1+0x830] ;  /* 0x0008300001907983 */ /* 0x000ea80000300800 */
[----:B------:R0:W-:Y:S04]  /*85d0*/  STS.U16 [R3+UR9+0x10800], R148 ;  /* 0x0108009403007988 */ /* 0x0001e80008000409 */
[----:B----4-:R4:W-:Y:S04]  /*85e0*/  STS.U16 [R3+UR9+0x10c00], R149 ;  /* 0x010c009503007988 */ /* 0x0109e80008000409 */
[----:B------:R-:W-:Y:S01]  /*85f0*/  STS.U16 [R3+UR9+0x10000], R34 ;  /* 0x0100002203007988 */ /* 0x000fe20008000409 */
[----:B0-----:R-:W-:-:S03]  /*8600*/  IMAD.MOV.U32 R148, RZ, RZ, R9 ;  /* 0x000000ffff947224 */ /* 0x001fc600078e0009 */
[----:B------:R0:W-:Y:S01]  /*8610*/  STS.U16 [R3+UR9+0x11000], R146 ;  /* 0x0110009203007988 */ /* 0x0001e20008000409 */
[----:B----4-:R-:W-:-:S03]  /*8620*/  IMAD.MOV.U32 R149, RZ, RZ, R10 ;  /* 0x000000ffff957224 */ /* 0x010fc600078e000a */
[----:B---3--:R-:W-:Y:S01]  /*8630*/  STS.U16 [R3+UR9+0x11800], R141 ;  /* 0x0118008d03007988 */ /* 0x008fe20008000409 */
[----:B------:R-:W-:-:S03]  /*8640*/  @!P4 IMAD.MOV R148, RZ, RZ, -R148 ;  /* 0x000000ffff94c224 */ /* 0x000fc600078e0a94 */
[----:B------:R3:W-:Y:S01]  /*8650*/  STS.U16 [R3+UR9+0x11c00], R143 ;  /* 0x011c008f03007988 */ /* 0x0007e20008000409 */
[----:B------:R-:W-:Y:S01]  /*8660*/  @!P6 IMAD.MOV R149, RZ, RZ, -R149 ;  /* 0x000000ffff95e224 */ /* 0x000fe200078e0a95 */
[----:B------:R-:W-:Y:S02]  /*8670*/  ISETP.GE.AND P6, PT, R51, RZ, PT ;  /* 0x000000ff3300720c */ /* 0x000fe40003fc6270 */
[----:B------:R-:W-:Y:S01]  /*8680*/  ISETP.GE.AND P4, PT, R80, RZ, PT ;  /* 0x000000ff5000720c */ /* 0x000fe20003f86270 */
[----:B0-----:R-:W-:Y:S01]  /*8690*/  IMAD.MOV.U32 R146, RZ, RZ, R6 ;  /* 0x000000ffff927224 */ /* 0x001fe200078e0006 */
[----:B------:R-:W-:Y:S03]  /*86a0*/  STL [R1+0x794], R3 ;  /* 0x0007940301007387 */ /* 0x000fe60000100800 */
[----:B------:R-:W-:Y:S01]  /*86b0*/  @!P3 IMAD.MOV R146, RZ, RZ, -R146 ;  /* 0x000000ffff92b224 */ /* 0x000fe200078e0a92 */
[----:B------:R0:W-:Y:S01]  /*86c0*/  STL.64 [R1+0x770], R148 ;  /* 0x0007709401007387 */ /* 0x0001e20000100a00 */
[----:B---3--:R-:W-:Y:S01]  /*86d0*/  IMAD.MOV.U32 R143, RZ, RZ, R22 ;  /* 0x000000ffff8f7224 */ /* 0x008fe200078e0016 */
[----:B------:R-:W-:-:S02]  /*86e0*/  PRMT R152, RZ, 0x7610, R152 ;  /* 0x00007610ff987816 */ /* 0x000fc40000000098 */
[----:B------:R-:W3:Y:S01]  /*86f0*/  LDL.LU R51, [R1+0x82c] ;  /* 0x00082c0001337983 */ /* 0x000ee20000300800 */
[----:B------:R-:W-:-:S03]  /*8700*/  PRMT R151, RZ, 0x7610, R151 ;  /* 0x00007610ff977816 */ /* 0x000fc60000000097 */
[----:B------:R-:W4:Y:S01]  /*8710*/  LDL.LU R80, [R1+0x828] ;  /* 0x0008280001507983 */ /* 0x000f220000300800 */
[----:B------:R-:W-:Y:S02]  /*8720*/  PRMT R150, RZ, 0x7610, R150 ;  /* 0x00007610ff967816 */ /* 0x000fe40000000096 */
[----:B------:R-:W-:Y:S02]  /*8730*/  PRMT R141, RZ, 0x7610, R141 ;  /* 0x00007610ff8d7816 */ /* 0x000fe4000000008d */
[----:B0-----:R-:W-:Y:S02]  /*8740*/  PRMT R149, RZ, 0x7610, R149 ;  /* 0x00007610ff957816 */ /* 0x001fe40000000095 */
[----:B------:R-:W-:Y:S01]  /*8750*/  PRMT R148, RZ, 0x7610, R148 ;  /* 0x00007610ff947816 */ /* 0x000fe20000000094 */
[----:B--2---:R0:W-:Y:S04]  /*8760*/  STS.U16 [R3+UR9+0x11400], R145 ;  /* 0x0114009103007988 */ /* 0x0041e80008000409 */
[----:B------:R-:W-:Y:S04]  /*8770*/  STS.U16 [R89+UR9+0x10d00], R159 ;  /* 0x010d009f59007988 */ /* 0x000fe80008000409 */
[----:B------:R2:W-:Y:S01]  /*8780*/  STS.U16 [R89+UR9+0x11100], R147 ;  /* 0x0111009359007988 */ /* 0x0005e20008000409 */
[----:B0-----:R-:W-:-:S02]  /*8790*/  IMAD.MOV.U32 R145, RZ, RZ, R19 ;  /* 0x000000ffff917224 */ /* 0x001fc400078e0013 */
[----:B--2---:R-:W-:Y:S01]  /*87a0*/  IMAD.MOV.U32 R147, RZ, RZ, R7 ;  /* 0x000000ffff937224 */ /* 0x004fe200078e0007 */
[----:B------:R-:W-:Y:S03]  /*87b0*/  STS.U16 [R89+UR9+0x11500], R158 ;  /* 0x0115009e59007988 */ /* 0x000fe60008000409 */
[----:B------:R-:W-:Y:S01]  /*87c0*/  @!P5 IMAD.MOV R147, RZ, RZ, -R147 ;  /* 0x000000ffff93d224 */ /* 0x000fe200078e0a93 */
[----:B------:R-:W-:Y:S01]  /*87d0*/  ISETP.GE.AND P5, PT, R81, RZ, PT ;  /* 0x000000ff5100720c */ /* 0x000fe20003fa6270 */
[----:B------:R0:W-:Y:S01]  /*87e0*/  STS.U16 [R89+UR9+0x11900], R144 ;  /* 0x0119009059007988 */ /* 0x0001e20008000409 */
[----:B------:R-:W-:Y:S02]  /*87f0*/  @!P6 IMAD.MOV R145, RZ, RZ, -R145 ;  /* 0x000000ffff91e224 */ /* 0x000fe400078e0a91 */
[----:B0-----:R-:W-:Y:S01]  /*8800*/  IMAD.MOV.U32 R144, RZ, RZ, R28 ;  /* 0x000000ffff907224 */ /* 0x001fe200078e001c */
[----:B------:R-:W-:Y:S03]  /*8810*/  STL.64 [R1+0x778], R146 ;  /* 0x0007789201007387 */ /* 0x000fe60000100a00 */
[----:B------:R-:W-:Y:S01]  /*8820*/  @!P4 IMAD.MOV R144, RZ, RZ, -R144 ;  /* 0x000000ffff90c224 */ /* 0x000fe200078e0a90 */
[----:B------:R-:W-:Y:S01]  /*8830*/  ISETP.GE.AND P4, PT, R82, RZ, PT ;  /* 0x000000ff5200720c */ /* 0x000fe20003f86270 */
[----:B------:R-:W2:Y:S03]  /*8840*/  LDL.LU R81, [R1+0x824] ;  /* 0x0008240001517983 */ /* 0x000ea60000300800 */
[----:B------:R-:W-:Y:S01]  /*8850*/  @!P5 IMAD.MOV R143, RZ, RZ, -R143 ;  /* 0x000000ffff8fd224 */ /* 0x000fe200078e0a8f */
[----:B------:R-:W-:Y:S01]  /*8860*/  ISETP.GE.AND P5, PT, R83, RZ, PT ;  /* 0x000000ff5300720c */ /* 0x000fe20003fa6270 */
[----:B------:R-:W-:Y:S04]  /*8870*/  STS.U16 [R89+UR9+0x11d00], R140 ;  /* 0x011d008c59007988 */ /* 0x000fe80008000409 */
[----:B------:R0:W-:Y:S04]  /*8880*/  STS.U16 [R89+UR9+0x10500], R142 ;  /* 0x0105008e59007988 */ /* 0x0001e80008000409 */
[----:B------:R-:W-:Y:S04]  /*8890*/  STL.64 [R1+0x780], R144 ;  /* 0x0007809001007387 */ /* 0x000fe80000100a00 */
[----:B------:R-:W2:Y:S01]  /*88a0*/  LDL.LU R82, [R1+0x820] ;  /* 0x0008200001527983 */ /* 0x000ea20000300800 */
[----:B0-----:R-:W-:-:S03]  /*88b0*/  PRMT R142, RZ, 0x7610, R142 ;  /* 0x00007610ff8e7816 */ /* 0x001fc6000000008e */
[----:B------:R-:W2:Y:S04]  /*88c0*/  LDL.LU R83, [R1+0x81c] ;  /* 0x00081c0001537983 */ /* 0x000ea80000300800 */
[----:B------:R-:W-:Y:S04]  /*88d0*/  STL.S16 [R1+0x228], R152 ;  /* 0x0002289801007387 */ /* 0x000fe80000100600 */
[----:B------:R-:W-:Y:S04]  /*88e0*/  STL.S16 [R1+0x224], R151 ;  /* 0x0002249701007387 */ /* 0x000fe80000100600 */
[----:B------:R-:W-:Y:S04]  /*88f0*/  STL.S16 [R1+0x220], R150 ;  /* 0x0002209601007387 */ /* 0x000fe80000100600 */
[----:B------:R0:W-:Y:S04]  /*8900*/  STL.S16 [R1+0x21c], R142 ;  /* 0x00021c8e01007387 */ /* 0x0001e80000100600 */
[----:B------:R-:W-:Y:S01]  /*8910*/  STL.S16 [R1+0x218], R149 ;  /* 0x0002189501007387 */ /* 0x000fe20000100600 */
[----:B------:R-:W-:-:S03]  /*8920*/  PRMT R147, RZ, 0x7610, R147 ;  /* 0x00007610ff937816 */ /* 0x000fc60000000093 */
[----:B------:R1:W-:Y:S01]  /*8930*/  STL.S16 [R1+0x164], R141 ;  /* 0x0001648d01007387 */ /* 0x0003e20000100600 */
[----:B0-----:R-:W-:-:S04]  /*8940*/  IMAD.MOV.U32 R142, RZ, RZ, R104 ;  /* 0x000000ffff8e7224 */ /* 0x001fc800078e0068 */
[----:B------:R-:W-:Y:S02]  /*8950*/  @!P4 IMAD.MOV R142, RZ, RZ, -R142 ;  /* 0x000000ffff8ec224 */ /* 0x000fe400078e0a8e */
[----:B-1----:R-:W-:Y:S01]  /*8960*/  IMAD.MOV.U32 R141, RZ, RZ, R107 ;  /* 0x000000ffff8d7224 */ /* 0x002fe200078e006b */
[----:B------:R-:W-:Y:S01]  /*8970*/  STL.S16 [R1+0x140], R148 ;  /* 0x0001409401007387 */ /* 0x000fe20000100600 */
[----:B------:R-:W-:Y:S02]  /*8980*/  ISETP.GE.AND P4, PT, R85, RZ, PT ;  /* 0x000000ff5500720c */ /* 0x000fe40003f86270 */
[----:B------:R-:W-:Y:S01]  /*8990*/  @!P5 IMAD.MOV R141, RZ, RZ, -R141 ;  /* 0x000000ffff8dd224 */ /* 0x000fe200078e0a8d */
[----:B------:R0:W-:Y:S01]  /*89a0*/  STL.64 [R1+0x788], R142 ;  /* 0x0007888e01007387 */ /* 0x0001e20000100a00 */
[----:B------:R-:W-:Y:S02]  /*89b0*/  PRMT R146, RZ, 0x7610, R146 ;  /* 0x00007610ff927816 */ /* 0x000fe40000000092 */
[----:B------:R-:W-:Y:S01]  /*89c0*/  PRMT R145, RZ, 0x7610, R145 ;  /* 0x00007610ff917816 */ /* 0x000fe20000000091 */
[----:B------:R-:W-:Y:S01]  /*89d0*/  STL.S16 [R1+0x124], R147 ;  /* 0x0001249301007387 */ /* 0x000fe20000100600 */
[----:B------:R-:W-:-:S02]  /*89e0*/  PRMT R144, RZ, 0x7610, R144 ;  /* 0x00007610ff907816 */ /* 0x000fc40000000090 */
[----:B------:R-:W-:Y:S01]  /*89f0*/  ISETP.GE.AND P5, PT, R163, RZ, PT ;  /* 0x000000ffa300720c */ /* 0x000fe20003fa6270 */
[----:B------:R-:W2:Y:S01]  /*8a00*/  LDL.LU R85, [R1+0x818] ;  /* 0x0008180001557983 */ /* 0x000ea20000300800 */
[----:B------:R-:W-:-:S03]  /*8a10*/  PRMT R140, RZ, 0x7610, R140 ;  /* 0x00007610ff8c7816 */ /* 0x000fc6000000008c */
[----:B------:R-:W-:Y:S04]  /*8a20*/  STL [R1+0x798], R141 ;  /* 0x0007988d01007387 */ /* 0x000fe80000100800 */
[----:B------:R-:W2:Y:S04]  /*8a30*/  LDL.LU R163, [R1+0x814] ;  /* 0x0008140001a37983 */ /* 0x000ea80000300800 */
[----:B------:R-:W-:Y:S04]  /*8a40*/  STL.S16 [R1+0x120], R146 ;  /* 0x0001209201007387 */ /* 0x000fe80000100600 */
[----:B------:R-:W-:Y:S01]  /*8a50*/  STL.S16 [R1+0x104], R145 ;  /* 0x0001049101007387 */ /* 0x000fe20000100600 */
[----:B0-----:R-:W-:-:S03]  /*8a60*/  PRMT R143, RZ, 0x7610, R143 ;  /* 0x00007610ff8f7816 */ /* 0x001fc6000000008f */
[----:B------:R-:W-:Y:S01]  /*8a70*/  STL.S16 [R1+0x100], R144 ;  /* 0x0001009001007387 */ /* 0x000fe20000100600 */
[----:B------:R-:W-:-:S03]  /*8a80*/  PRMT R142, RZ, 0x7610, R142 ;  /* 0x00007610ff8e7816 */ /* 0x000fc6000000008e */
[----:B------:R0:W-:Y:S01]  /*8a90*/  STL.S16 [R1+0xe4], R140 ;  /* 0x0000e48c01007387 */ /* 0x0001e20000100600 */
[----:B------:R-:W-:Y:S02]  /*8aa0*/  PRMT R107, RZ, 0x7610, R107 ;  /* 0x00007610ff6b7816 */ /* 0x000fe4000000006b */
[----:B------:R-:W-:Y:S01]  /*8ab0*/  PRMT R104, RZ, 0x7610, R104 ;  /* 0x00007610ff687816 */ /* 0x000fe20000000068 */
[----:B------:R-:W-:Y:S01]  /*8ac0*/  STL.S16 [R1+0xe0], R143 ;  /* 0x0000e08f01007387 */ /* 0x000fe20000100600 */
[----:B0-----:R-:W-:-:S03]  /*8ad0*/  IMAD.MOV.U32 R140, RZ, RZ, R110 ;  /* 0x000000ffff8c7224 */ /* 0x001fc600078e006e */
[----:B------:R-:W-:Y:S01]  /*8ae0*/  STL.S16 [R1+0xc4], R142 ;  /* 0x0000c48e01007387 */ /* 0x000fe20000100600 */
[----:B------:R-:W-:-:S03]  /*8af0*/  @!P4 IMAD.MOV R140, RZ, RZ, -R140 ;  /* 0x000000ffff8cc224 */ /* 0x000fc600078e0a8c */
[----:B------:R0:W-:Y:S01]  /*8b00*/  STL.S16 [R1+0xc0], R107 ;  /* 0x0000c06b01007387 */ /* 0x0001e20000100600 */
[----:B------:R-:W-:-:S03]  /*8b10*/  ISETP.GE.AND P4, PT, R162, RZ, PT ;  /* 0x000000ffa200720c */ /* 0x000fc60003f86270 */
[----:B------:R-:W-:Y:S04]  /*8b20*/  STL [R1+0x79c], R140 ;  /* 0x00079c8c01007387 */ /* 0x000fe80000100800 */
[----:B------:R1:W-:Y:S04]  /*8b30*/  STL.S16 [R1+0xa4], R104 ;  /* 0x0000a46801007387 */ /* 0x0003e80000100600 */
[----:B------:R-:W2:Y:S01]  /*8b40*/  LDL.LU R162, [R1+0x810] ;  /* 0x0008100001a27983 */ /* 0x000ea20000300800 */
[----:B------:R-:W-:-:S04]  /*8b50*/  IMAD.MOV.U32 R110, RZ, RZ, R109 ;  /* 0x000000ffff6e7224 */ /* 0x000fc800078e006d */
[----:B------:R-:W-:Y:S01]  /*8b60*/  @!P5 IMAD.MOV R110, RZ, RZ, -R110 ;  /* 0x000000ffff6ed224 */ /* 0x000fe200078e0a6e */
[----:B------:R-:W-:Y:S01]  /*8b70*/  ISETP.GE.AND P5, PT, R161, RZ, PT ;  /* 0x000000ffa100720c */ /* 0x000fe20003fa6270 */
[----:B------:R-:W-:Y:S01]  /*8b80*/  @!P4 IMAD.MOV R113, RZ, RZ, -R113 ;  /* 0x000000ffff71c224 */ /* 0x000fe200078e0a71 */
[----:B------:R-:W-:Y:S02]  /*8b90*/  PRMT R34, RZ, 0x7610, R34 ;  /* 0x00007610ff227816 */ /* 0x000fe40000000022 */
[----:B------:R-:W-:Y:S02]  /*8ba0*/  PRMT R33, RZ, 0x7610, R33 ;  /* 0x00007610ff217816 */ /* 0x000fe40000000021 */
[----:B------:R-:W-:Y:S01]  /*8bb0*/  ISETP.GE.AND P4, PT, R160, RZ, PT ;  /* 0x000000ffa000720c */ /* 0x000fe20003f86270 */
[----:B------:R-:W-:Y:S01]  /*8bc0*/  STL [R1+0x7a0], R110 ;  /* 0x0007a06e01007387 */ /* 0x000fe20000100800 */
[----:B------:R-:W-:Y:S02]  /*8bd0*/  PRMT R31, RZ, 0x7610, R31 ;  /* 0x00007610ff1f7816 */ /* 0x000fe4000000001f */
[----:B------:R-:W-:Y:S01]  /*8be0*/  PRMT R30, RZ, 0x7610, R30 ;  /* 0x00007610ff1e7816 */ /* 0x000fe2000000001e */
[----:B------:R-:W2:Y:S02]  /*8bf0*/  LDL.LU R161, [R1+0x80c] ;  /* 0x00080c0001a17983 */ /* 0x000ea40000300800 */
[----:B------:R-:W-:Y:S01]  /*8c00*/  @!P5 IMAD.MOV R123, RZ, RZ, -R123 ;  /* 0x000000ffff7bd224 */ /* 0x000fe200078e0a7b */
[----:B------:R-:W-:Y:S01]  /*8c10*/  ISETP.GE.AND P5, PT, R40, RZ, PT ;  /* 0x000000ff2800720c */ /* 0x000fe20003fa6270 */
[----:B------:R-:W-:Y:S01]  /*8c20*/  STL.S16 [R1+0xa0], R34 ;  /* 0x0000a02201007387 */ /* 0x000fe20000100600 */
[----:B------:R-:W-:-:S02]  /*8c30*/  PRMT R28, RZ, 0x7610, R28 ;  /* 0x00007610ff1c7816 */ /* 0x000fc4000000001c */
[----:B------:R-:W-:Y:S01]  /*8c40*/  PRMT R27, RZ, 0x7610, R27 ;  /* 0x00007610ff1b7816 */ /* 0x000fe2000000001b */
[----:B------:R-:W-:Y:S01]  /*8c50*/  STL.S16 [R1+0x84], R33 ;  /* 0x0000842101007387 */ /* 0x000fe20000100600 */
[----:B------:R-:W-:Y:S02]  /*8c60*/  PRMT R25, RZ, 0x7610, R25 ;  /* 0x00007610ff197816 */ /* 0x000fe40000000019 */
[----:B------:R-:W-:Y:S01]  /*8c70*/  PRMT R24, RZ, 0x7610, R24 ;  /* 0x00007610ff187816 */ /* 0x000fe20000000018 */
[----:B------:R-:W-:Y:S01]  /*8c80*/  STL.S16 [R1+0x80], R31 ;  /* 0x0000801f01007387 */ /* 0x000fe20000100600 */
[----:B------:R-:W-:-:S03]  /*8c90*/  PRMT R22, RZ, 0x7610, R22 ;  /* 0x00007610ff167816 */ /* 0x000fc60000000016 */
[----:B------:R-:W-:Y:S01]  /*8ca0*/  STL.S16 [R1+0x64], R30 ;  /* 0x0000641e01007387 */ /* 0x000fe20000100600 */
[----:B------:R-:W-:-:S03]  /*8cb0*/  PRMT R21, RZ, 0x7610, R21 ;  /* 0x00007610ff157816 */ /* 0x000fc60000000015 */
[----:B------:R-:W-:Y:S01]  /*8cc0*/  STL.S16 [R1+0x60], R28 ;  /* 0x0000601c01007387 */ /* 0x000fe20000100600 */
[----:B------:R-:W-:-:S03]  /*8cd0*/  IMAD.MOV.U32 R109, RZ, RZ, R37 ;  /* 0x000000ffff6d7224 */ /* 0x000fc600078e0025 */
[----:B------:R-:W-:Y:S01]  /*8ce0*/  STL.S16 [R1+0x44], R27 ;  /* 0x0000441b01007387 */ /* 0x000fe20000100600 */
[----:B------:R-:W-:-:S03]  /*8cf0*/  PRMT R19, RZ, 0x7610, R19 ;  /* 0x00007610ff137816 */ /* 0x000fc60000000013 */
[----:B------:R-:W-:Y:S01]  /*8d00*/  STL.S16 [R1+0x40], R25 ;  /* 0x0000401901007387 */ /* 0x000fe20000100600 */
[----:B------:R-:W-:-:S03]  /*8d10*/  @!P4 IMAD.MOV R122, RZ, RZ, -R122 ;  /* 0x000000ffff7ac224 */ /* 0x000fc600078e0a7a */
[----:B------:R-:W-:Y:S01]  /*8d20*/  STL [R1+0x7a4], R113 ;  /* 0x0007a47101007387 */ /* 0x000fe20000100800 */
[----:B------:R-:W-:-:S03]  /*8d30*/  PRMT R18, RZ, 0x7610, R18 ;  /* 0x00007610ff127816 */ /* 0x000fc60000000012 */
[----:B------:R-:W-:Y:S01]  /*8d40*/  STL.S16 [R1+0x24], R24 ;  /* 0x0000241801007387 */ /* 0x000fe20000100600 */
[----:B------:R-:W-:-:S03]  /*8d50*/  @!P5 IMAD.MOV R109, RZ, RZ, -R109 ;  /* 0x000000ffff6dd224 */ /* 0x000fc600078e0a6d */
[----:B------:R-:W2:Y:S01]  /*8d60*/  LDL.LU R160, [R1+0x808] ;  /* 0x0008080001a07983 */ /* 0x000ea20000300800 */
[----:B------:R-:W-:-:S03]  /*8d70*/  PRMT R15, RZ, 0x7610, R15 ;  /* 0x00007610ff0f7816 */ /* 0x000fc6000000000f */
[----:B------:R-:W-:Y:S01]  /*8d80*/  STL [R1+0x7a8], R123 ;  /* 0x0007a87b01007387 */ /* 0x000fe20000100800 */
[----:B------:R-:W-:-:S03]  /*8d90*/  PRMT R13, RZ, 0x7610, R13 ;  /* 0x00007610ff0d7816 */ /* 0x000fc6000000000d */
[----:B------:R-:W-:Y:S01]  /*8da0*/  STL.S16 [R1+0x20], R22 ;  /* 0x0000201601007387 */ /* 0x000fe20000100600 */
[----:B------:R-:W-:-:S03]  /*8db0*/  PRMT R10, RZ, 0x7610, R10 ;  /* 0x00007610ff0a7816 */ /* 0x000fc6000000000a */
[----:B------:R-:W-:Y:S01]  /*8dc0*/  STL.S16 [R1+0x4], R21 ;  /* 0x0000041501007387 */ /* 0x000fe20000100600 */
[----:B------:R-:W-:-:S03]  /*8dd0*/  PRMT R9, RZ, 0x7610, R9 ;  /* 0x00007610ff097816 */ /* 0x000fc60000000009 */
[----:B------:R-:W-:Y:S01]  /*8de0*/  STL.S16 [R1], R19 ;  /* 0x0000001301007387 */ /* 0x000fe20000100600 */
[----:B------:R-:W-:-:S03]  /*8df0*/  PRMT R7, RZ, 0x7610, R7 ;  /* 0x00007610ff077816 */ /* 0x000fc60000000007 */
[----:B------:R-:W-:Y:S01]  /*8e00*/  STL [R1+0x7ac], R122 ;  /* 0x0007ac7a01007387 */ /* 0x000fe20000100800 */
[----:B------:R-:W-:-:S03]  /*8e10*/  PRMT R4, RZ, 0x7610, R4 ;  /* 0x00007610ff047816 */ /* 0x000fc60000000004 */
[----:B------:R-:W-:Y:S01]  /*8e20*/  STL.S16 [R1+0x284], R18 ;  /* 0x0002841201007387 */ /* 0x000fe20000100600 */
[----:B------:R-:W-:-:S03]  /*8e30*/  ISETP.GE.AND P4, PT, R165, RZ, PT ;  /* 0x000000ffa500720c */ /* 0x000fc60003f86270 */
[----:B------:R-:W-:Y:S01]  /*8e40*/  STL [R1+0x7b8], R109 ;  /* 0x0007b86d01007387 */ /* 0x000fe20000100800 */
[----:B---3--:R-:W-:-:S03]  /*8e50*/  ISETP.NE.AND P3, PT, R51, RZ, PT ;  /* 0x000000ff3300720c */ /* 0x008fc60003f65270 */
[----:B------:R3:W-:Y:S01]  /*8e60*/  STL.S16 [R1+0x260], R15 ;  /* 0x0002600f01007387 */ /* 0x0007e20000100600 */
[----:B------:R-:W-:-:S03]  /*8e70*/  LOP3.LUT R89, RZ, R51, RZ, 0x33, !PT ;  /* 0x00000033ff597212 */ /* 0x000fc600078e33ff */
[----:B------:R-:W-:Y:S04]  /*8e80*/  STL.S16 [R1+0x298], R13 ;  /* 0x0002980d01007387 */ /* 0x000fe80000100600 */
[----:B------:R-:W-:Y:S01]  /*8e90*/  STL.S16 [R1+0x294], R10 ;  /* 0x0002940a01007387 */ /* 0x000fe20000100600 */
[----:B------:R-:W-:-:S03]  /*8ea0*/  ISETP.GE.AND P5, PT, R164, RZ, PT ;  /* 0x000000ffa400720c */ /* 0x000fc60003fa6270 */
[----:B------:R-:W-:Y:S04]  /*8eb0*/  STL.S16 [R1+0x290], R9 ;  /* 0x0002900901007387 */ /* 0x000fe80000100600 */
[----:B------:R-:W-:Y:S04]  /*8ec0*/  STL.S16 [R1+0x28c], R7 ;  /* 0x00028c0701007387 */ /* 0x000fe80000100600 */
[----:B------:R2:W-:Y:S01]  /*8ed0*/  STL.S16 [R1+0x288], R4 ;  /* 0x0002880401007387 */ /* 0x0005e20000100600 */
[----:B0-----:R-:W-:Y:S01]  /*8ee0*/  IMAD.MOV.U32 R107, RZ, RZ, R39 ;  /* 0x000000ffff6b7224 */ /* 0x001fe200078e0027 */
[----:B------:R-:W-:Y:S01]  /*8ef0*/  PRMT R6, RZ, 0x7610, R6 ;  /* 0x00007610ff067816 */ /* 0x000fe20000000006 */
[----:B-1----:R-:W-:Y:S01]  /*8f00*/  IMAD.MOV.U32 R104, RZ, RZ, R36 ;  /* 0x000000ffff687224 */ /* 0x002fe200078e0024 */
[C---:B------:R-:W-:Y:S01]  /*8f10*/  SEL R37, R89.reuse, R106, !P3 ;  /* 0x0000006a59257207 */ /* 0x040fe20005800000 */
[----:B------:R-:W-:Y:S01]  /*8f20*/  @!P4 IMAD.MOV R107, RZ, RZ, -R107 ;  /* 0x000000ffff6bc224 */ /* 0x000fe200078e0a6b */
[C---:B----4-:R-:W-:Y:S01]  /*8f30*/  SEL R80, R89.reuse, R80, !P3 ;  /* 0x0000005059507207 */ /* 0x050fe20005800000 */
[----:B------:R-:W-:Y:S01]  /*8f40*/  STL.S16 [R1+0x25c], R6 ;  /* 0x00025c0601007387 */ /* 0x000fe20000100600 */
[----:B------:R-:W-:Y:S01]  /*8f50*/  @!P5 IMAD.MOV R104, RZ, RZ, -R104 ;  /* 0x000000ffff68d224 */ /* 0x000fe200078e0a68 */
[----:B------:R-:W-:-:S02]  /*8f60*/  SEL R90, R89, R90, !P3 ;  /* 0x0000005a595a7207 */ /* 0x000fc40005800000 */
[----:B------:R0:W-:Y:S01]  /*8f70*/  STL [R1+0x7e8], R107 ;  /* 0x0007e86b01007387 */ /* 0x0001e20000100800 */
[C---:B------:R-:W-:Y:S01]  /*8f80*/  SEL R79, R89.reuse, R79, !P3 ;  /* 0x0000004f594f7207 */ /* 0x040fe20005800000 */
[----:B------:R-:W-:Y:S01]  /*8f90*/  IMAD R80, R80, UR4, RZ ;  /* 0x0000000450507c24 */ /* 0x000fe2000f8e02ff */
[C---:B------:R-:W-:Y:S02]  /*8fa0*/  SEL R78, R89.reuse, R78, !P3 ;  /* 0x0000004e594e7207 */ /* 0x040fe40005800000 */
[C---:B------:R-:W-:Y:S02]  /*8fb0*/  SEL R91, R89.reuse, R91, !P3 ;  /* 0x0000005b595b7207 */ /* 0x040fe40005800000 */
[C---:B---3--:R-:W-:Y:S01]  /*8fc0*/  SEL R15, R89.reuse, R26, !P3 ;  /* 0x0000001a590f7207 */ /* 0x048fe20005800000 */
[----:B------:R-:W-:Y:S01]  /*8fd0*/  IMAD R26, R90, UR4, RZ ;  /* 0x000000045a1a7c24 */ /* 0x000fe2000f8e02ff */
[----:B------:R-:W-:Y:S01]  /*8fe0*/  SEL R77, R89, R77, !P3 ;  /* 0x0000004d594d7207 */ /* 0x000fe20005800000 */
[----:B------:R-:W-:Y:S01]  /*8ff0*/  IMAD R79, R79, UR4, RZ ;  /* 0x000000044f4f7c24 */ /* 0x000fe2000f8e02ff */
[----:B------:R-:W-:Y:S01]  /*9000*/  STL [R1+0x7f8], R104 ;  /* 0x0007f86801007387 */ /* 0x000fe20000100800 */
[C---:B------:R-:W-:Y:S01]  /*9010*/  SEL R76, R89.reuse, R76, !P3 ;  /* 0x0000004c594c7207 */ /* 0x040fe20005800000 */
[----:B------:R-:W-:Y:S01]  /*9020*/  IMAD R78, R78, UR4, RZ ;  /* 0x000000044e4e7c24 */ /* 0x000fe2000f8e02ff */
[----:B------:R-:W-:Y:S01]  /*9030*/  SEL R28, R89, R11, !P3 ;  /* 0x0000000b591c7207 */ /* 0x000fe20005800000 */
[----:B------:R-:W-:Y:S01]  /*9040*/  IMAD R11, R91, UR4, RZ ;  /* 0x000000045b0b7c24 */ /* 0x000fe2000f8e02ff */
[----:B------:R-:W-:Y:S01]  /*9050*/  SEL R75, R89, R75, !P3 ;  /* 0x0000004b594b7207 */ /* 0x000fe20005800000 */
[----:B------:R-:W-:Y:S01]  /*9060*/  IMAD R77, R77, UR4, RZ ;  /* 0x000000044d4d7c24 */ /* 0x000fe2000f8e02ff */
[C---:B------:R-:W-:Y:S01]  /*9070*/  SEL R95, R89.reuse, R95, !P3 ;  /* 0x0000005f595f7207 */ /* 0x040fe20005800000 */
[----:B------:R-:W-:Y:S01]  /*9080*/  IMAD R76, R76, UR4, RZ ;  /* 0x000000044c4c7c24 */ /* 0x000fe2000f8e02ff */
[----:B------:R-:W-:-:S02]  /*9090*/  SEL R22, R89, R94, !P3 ;  /* 0x0000005e59167207 */ /* 0x000fc40005800000 */
[----:B------:R-:W-:Y:S01]  /*90a0*/  SEL R74, R89, R74, !P3 ;  /* 0x0000004a594a7207 */ /* 0x000fe20005800000 */
[----:B------:R-:W-:Y:S01]  /*90b0*/  IMAD R75, R75, UR4, RZ ;  /* 0x000000044b4b7c24 */ /* 0x000fe2000f8e02ff */
[----:B------:R-:W-:Y:S01]  /*90c0*/  SEL R19, R89, R20, !P3 ;  /* 0x0000001459137207 */ /* 0x000fe20005800000 */
[----:B------:R-:W-:Y:S01]  /*90d0*/  IMAD R20, R95, UR4, RZ ;  /* 0x000000045f147c24 */ /* 0x000fe2000f8e02ff */
[----:B------:R-:W-:Y:S01]  /*90e0*/  SEL R84, R89, R84, !P3 ;  /* 0x0000005459547207 */ /* 0x000fe20005800000 */
[----:B------:R-:W-:-:S04]  /*90f0*/  IMAD R74, R74, UR4, RZ ;  /* 0x000000044a4a7c24 */ /* 0x000fc8000f8e02ff */
[----:B------:R-:W-:Y:S01]  /*9100*/  IMAD R84, R84, UR4, RZ ;  /* 0x0000000454547c24 */ /* 0x000fe2000f8e02ff */
[----:B--2---:R-:W-:-:S05]  /*9110*/  SEL R81, R89, R81, !P3 ;  /* 0x0000005159517207 */ /* 0x004fca0005800000 */
[----:B------:R-:W-:Y:S01]  /*9120*/  IMAD R81, R81, UR4, RZ ;  /* 0x0000000451517c24 */ /* 0x000fe2000f8e02ff */
[C---:B------:R-:W-:Y:S02]  /*9130*/  SEL R82, R89.reuse, R82, !P3 ;  /* 0x0000005259527207 */ /* 0x040fe40005800000 */
[----:B------:R-:W-:-:S03]  /*9140*/  SEL R83, R89, R83, !P3 ;  /* 0x0000005359537207 */ /* 0x000fc60005800000 */
[----:B------:R-:W-:Y:S02]  /*9150*/  IMAD R82, R82, UR4, RZ ;  /* 0x0000000452527c24 */ /* 0x000fe4000f8e02ff */
[----:B------:R-:W-:Y:S01]  /*9160*/  IMAD R83, R83, UR4, RZ ;  /* 0x0000000453537c24 */ /* 0x000fe2000f8e02ff */
[----:B------:R-:W-:-:S05]  /*9170*/  SEL R4, R89, R85, !P3 ;  /* 0x0000005559047207 */ /* 0x000fca0005800000 */
[----:B------:R-:W-:Y:S02]  /*9180*/  IMAD R4, R4, UR4, RZ ;  /* 0x0000000404047c24 */ /* 0x000fe4000f8e02ff */
[----:B------:R-:W-:Y:S01]  /*9190*/  IMAD.MOV.U32 R85, RZ, RZ, R79 ;  /* 0x000000ffff557224 */ /* 0x000fe200078e004f */
[C---:B------:R-:W-:Y:S02]  /*91a0*/  SEL R25, R89.reuse, R92, !P3 ;  /* 0x0000005c59197207 */ /* 0x040fe40005800000 */
[----:B------:R-:W-:Y:S02]  /*91b0*/  SEL R24, R89, R93, !P3 ;  /* 0x0000005d59187207 */ /* 0x000fe40005800000 */
[CC--:B------:R-:W-:Y:S02]  /*91c0*/  LEA R106, P4, R4.reuse, R162.reuse, 0x1 ;  /* 0x000000a2046a7211 */ /* 0x0c0fe400078808ff */
[----:B------:R-:W-:Y:S02]  /*91d0*/  LEA R144, P5, R83, R162, 0x1 ;  /* 0x000000a253907211 */ /* 0x000fe400078a08ff */
[----:B0-----:R-:W-:-:S02]  /*91e0*/  LEA.HI.X.SX32 R107, R4, R163, 0x1, P4 ;  /* 0x000000a3046b7211 */ /* 0x001fc400020f0eff */
[CC--:B------:R-:W-:Y:S02]  /*91f0*/  LEA R142, P4, R82.reuse, R162.reuse, 0x1 ;  /* 0x000000a2528e7211 */ /* 0x0c0fe400078808ff */
[-C--:B------:R-:W-:Y:S02]  /*9200*/  LEA.HI.X.SX32 R145, R83, R163.reuse, 0x1, P5 ;  /* 0x000000a353917211 */ /* 0x080fe400028f0eff */
[CC--:B------:R-:W-:Y:S02]  /*9210*/  LEA R4, P5, R81.reuse, R162.reuse, 0x1 ;  /* 0x000000a251047211 */ /* 0x0c0fe400078a08ff */
[-C--:B------:R-:W-:Y:S02]  /*9220*/  LEA.HI.X.SX32 R143, R82, R163.reuse, 0x1, P4 ;  /* 0x000000a3528f7211 */ /* 0x080fe400020f0eff */
[----:B------:R-:W-:Y:S01]  /*9230*/  LEA R90, P4, R80, R162, 0x1 ;  /* 0x000000a2505a7211 */ /* 0x000fe200078808ff */
[----:B------:R-:W-:Y:S01]  /*9240*/  IMAD.MOV.U32 R83, RZ, RZ, R5 ;  /* 0x000000ffff537224 */ /* 0x000fe200078e0005 */
[----:B------:R-:W-:Y:S01]  /*9250*/  STL.64 [R1+0x178], R106 ;  /* 0x0001786a01007387 */ /* 0x000fe20000100a00 */
[----:B------:R-:W-:-:S02]  /*9260*/  LEA.HI.X.SX32 R83, R81, R163, 0x1, P5 ;  /* 0x000000a351537211 */ /* 0x000fc400028f0eff */
[----:B------:R-:W-:Y:S01]  /*9270*/  LEA.HI.X.SX32 R91, R80, R163, 0x1, P4 ;  /* 0x000000a3505b7211 */ /* 0x000fe200020f0eff */
[----:B------:R0:W-:Y:S01]  /*9280*/  STL.64 [R1+0x170], R144 ;  /* 0x0001709001007387 */ /* 0x0001e20000100a00 */
[----:B------:R-:W-:-:S03]  /*9290*/  LEA R94, P4, R78, R162, 0x1 ;  /* 0x000000a24e5e7211 */ /* 0x000fc600078808ff */
[----:B------:R-:W-:Y:S04]  /*92a0*/  STL [R1+0x158], R4 ;  /* 0x0001580401007387 */ /* 0x000fe80000100800 */
[----:B------:R-:W-:Y:S01]  /*92b0*/  STL.64 [R1+0x168], R142 ;  /* 0x0001688e01007387 */ /* 0x000fe20000100a00 */
[----:B0-----:R-:W-:-:S03]  /*92c0*/  LEA R144, P5, R79, R162, 0x1 ;  /* 0x000000a24f907211 */ /* 0x001fc600078a08ff */
[----:B------:R-:W-:Y:S01]  /*92d0*/  STL.64 [R1+0x7b0], R142 ;  /* 0x0007b08e01007387 */ /* 0x000fe20000100a00 */
[-C--:B------:R-:W-:Y:S02]  /*92e0*/  LEA.HI.X.SX32 R95, R78, R163.reuse, 0x1, P4 ;  /* 0x000000a34e5f7211 */ /* 0x080fe400020f0eff */
[----:B------:R-:W-:Y:S01]  /*92f0*/  LEA.HI.X.SX32 R145, R79, R163, 0x1, P5 ;  /* 0x000000a34f917211 */ /* 0x000fe200028f0eff */
[----:B------:R-:W-:Y:S01]  /*9300*/  STL [R1+0x15c], R83 ;  /* 0x00015c5301007387 */ /* 0x000fe20000100800 */
[----:B------:R-:W-:-:S03]  /*9310*/  LEA R146, P4, R76, R162, 0x1 ;  /* 0x000000a24c927211 */ /* 0x000fc600078808ff */
[----:B------:R0:W-:Y:S01]  /*9320*/  STL.64 [R1+0x150], R90 ;  /* 0x0001505a01007387 */ /* 0x0001e20000100a00 */
[----:B------:R-:W-:Y:S02]  /*9330*/  LEA.HI.X.SX32 R147, R76, R163, 0x1, P4 ;  /* 0x000000a34c937211 */ /* 0x000fe400020f0eff */
[-C--:B------:R-:W-:Y:S02]  /*9340*/  LEA R80, P4, R74, R162.reuse, 0x1 ;  /* 0x000000a24a507211 */ /* 0x080fe400078808ff */
[----:B0-----:R-:W-:-:S04]  /*9350*/  LEA R90, P5, R77, R162, 0x1 ;  /* 0x000000a24d5a7211 */ /* 0x001fc800078a08ff */
[-C--:B------:R-:W-:Y:S02]  /*9360*/  LEA.HI.X.SX32 R91, R77, R163.reuse, 0x1, P5 ;  /* 0x000000a34d5b7211 */ /* 0x080fe400028f0eff */
[CC--:B------:R-:W-:Y:S01]  /*9370*/  LEA R154, P5, R75.reuse, R162.reuse, 0x1 ;  /* 0x000000a24b9a7211 */ /* 0x0c0fe200078a08ff */
[----:B------:R-:W-:Y:S01]  /*9380*/  STL.64 [R1+0x148], R144 ;  /* 0x0001489001007387 */ /* 0x000fe20000100a00 */
[-C--:B------:R-:W-:Y:S02]  /*9390*/  LEA.HI.X.SX32 R81, R74, R163.reuse, 0x1, P4 ;  /* 0x000000a34a517211 */ /* 0x080fe400020f0eff */
[-C--:B------:R-:W-:Y:S01]  /*93a0*/  LEA.HI.X.SX32 R155, R75, R163.reuse, 0x1, P5 ;  /* 0x000000a34b9b7211 */ /* 0x080fe200028f0eff */
[----:B------:R-:W-:Y:S01]  /*93b0*/  STL.64 [R1+0x7c0], R144 ;  /* 0x0007c09001007387 */ /* 0x000fe20000100a00 */
[-C--:B------:R-:W-:Y:S02]  /*93c0*/  LEA R148, P5, R84, R162.reuse, 0x1 ;  /* 0x000000a254947211 */ /* 0x080fe400078a08ff */
[----:B------:R-:W-:Y:S01]  /*93d0*/  LEA R78, P4, R26, R162, 0x1 ;  /* 0x000000a21a4e7211 */ /* 0x000fe200078808ff */
[----:B------:R-:W-:Y:S01]  /*93e0*/  STL.64 [R1+0x138], R94 ;  /* 0x0001385e01007387 */ /* 0x000fe20000100a00 */
[----:B------:R-:W-:-:S03]  /*93f0*/  LEA.HI.X.SX32 R149, R84, R163, 0x1, P5 ;  /* 0x000000a354957211 */ /* 0x000fc600028f0eff */
[----:B------:R-:W-:Y:S01]  /*9400*/  STL.64 [R1+0x130], R90 ;  /* 0x0001305a01007387 */ /* 0x000fe20000100a00 */
[----:B------:R-:W-:-:S03]  /*9410*/  LEA.HI.X.SX32 R85, R26, R163, 0x1, P4 ;  /* 0x000000a31a557211 */ /* 0x000fc600020f0eff */
[----:B------:R-:W-:Y:S04]  /*9420*/  STL.64 [R1+0x128], R146 ;  /* 0x0001289201007387 */ /* 0x000fe80000100a00 */
[----:B------:R-:W-:Y:S04]  /*9430*/  STL.64 [R1+0x7c8], R146 ;  /* 0x0007c89201007387 */ /* 0x000fe80000100a00 */
[----:B------:R-:W-:Y:S04]  /*9440*/  STL.64 [R1+0x118], R154 ;  /* 0x0001189a01007387 */ /* 0x000fe80000100a00 */
[----:B------:R-:W-:Y:S04]  /*9450*/  STL [R1+0xf8], R78 ;  /* 0x0000f84e01007387 */ /* 0x000fe80000100800 */
[----:B------:R0:W-:Y:S04]  /*9460*/  STL.64 [R1+0x110], R80 ;  /* 0x0001105001007387 */ /* 0x0001e80000100a00 */
[----:B------:R-:W-:Y:S04]  /*9470*/  STL.64 [R1+0x108], R148 ;  /* 0x0001089401007387 */ /* 0x000fe80000100a00 */
[----:B------:R-:W-:Y:S04]  /*9480*/  STL.64 [R1+0x7d0], R148 ;  /* 0x0007d09401007387 */ /* 0x000fe80000100a00 */
[----:B------:R-:W-:Y:S04]  /*9490*/  STL [R1+0xfc], R85 ;  /* 0x0000fc5501007387 */ /* 0x000fe80000100800 */
[----:B------:R-:W2:Y:S01]  /*94a0*/  LDL.64 R92, [R1+0x190] ;  /* 0x00019000015c7983 */ /* 0x000ea20000100a00 */
[----:B------:R-:W-:Y:S01]  /*94b0*/  IMAD R24, R24, UR4, RZ ;  /* 0x0000000418187c24 */ /* 0x000fe2000f8e02ff */
[----:B------:R-:W-:Y:S01]  /*94c0*/  LEA R76, P5, R11, R162, 0x1 ;  /* 0x000000a20b4c7211 */ /* 0x000fe200078a08ff */
[----:B------:R-:W-:Y:S01]  /*94d0*/  IMAD R25, R25, UR4, RZ ;  /* 0x0000000419197c24 */ /* 0x000fe2000f8e02ff */
[----:B------:R-:W-:-:S02]  /*94e0*/  SEL R97, R89, R97, !P3 ;  /* 0x0000006159617207 */ /* 0x000fc40005800000 */
[----:B------:R-:W-:Y:S02]  /*94f0*/  LEA.HI.X.SX32 R77, R11, R163, 0x1, P5 ;  /* 0x000000a30b4d7211 */ /* 0x000fe400028f0eff */
[-C--:B0-----:R-:W-:Y:S01]  /*9500*/  LEA R80, P5, R24, R162.reuse, 0x1 ;  /* 0x000000a218507211 */ /* 0x081fe200078a08ff */
[----:B------:R-:W-:Y:S01]  /*9510*/  IMAD R22, R22, UR4, RZ ;  /* 0x0000000416167c24 */ /* 0x000fe2000f8e02ff */
[----:B------:R-:W-:Y:S02]  /*9520*/  LEA R150, P4, R25, R162, 0x1 ;  /* 0x000000a219967211 */ /* 0x000fe400078808ff */
[----:B------:R-:W-:Y:S01]  /*9530*/  SEL R21, R89, R17, !P3 ;  /* 0x0000001159157207 */ /* 0x000fe20005800000 */
[----:B------:R-:W-:Y:S01]  /*9540*/  IMAD R17, R97, UR4, RZ ;  /* 0x0000000461117c24 */ /* 0x000fe2000f8e02ff */
[----:B------:R-:W-:Y:S02]  /*9550*/  LEA.HI.X.SX32 R81, R24, R163, 0x1, P5 ;  /* 0x000000a318517211 */ /* 0x000fe400028f0eff */
[----:B------:R-:W-:-:S02]  /*9560*/  SEL R18, R89, R96, !P3 ;  /* 0x0000006059127207 */ /* 0x000fc40005800000 */
[----:B------:R-:W-:Y:S02]  /*9570*/  SEL R99, R89, R99, !P3 ;  /* 0x0000006359637207 */ /* 0x000fe40005800000 */
[-C--:B------:R-:W-:Y:S02]  /*9580*/  LEA R164, P5, R20, R162.reuse, 0x1 ;  /* 0x000000a214a47211 */ /* 0x080fe400078a08ff */
[-C--:B------:R-:W-:Y:S02]  /*9590*/  LEA.HI.X.SX32 R151, R25, R163.reuse, 0x1, P4 ;  /* 0x000000a319977211 */ /* 0x080fe400020f0eff */
[----:B------:R-:W-:Y:S01]  /*95a0*/  LEA R146, P4, R22, R162, 0x1 ;  /* 0x000000a216927211 */ /* 0x000fe200078808ff */
[----:B------:R-:W-:Y:S01]  /*95b0*/  IMAD R18, R18, UR4, RZ ;  /* 0x0000000412127c24 */ /* 0x000fe2000f8e02ff */
[----:B------:R-:W-:Y:S01]  /*95c0*/  SEL R27, R89, R14, !P3 ;  /* 0x0000000e591b7207 */ /* 0x000fe20005800000 */
[----:B------:R-:W-:Y:S01]  /*95d0*/  IMAD R14, R99, UR4, RZ ;  /* 0x00000004630e7c24 */ /* 0x000fe2000f8e02ff */
[----:B------:R-:W-:-:S02]  /*95e0*/  LEA.HI.X.SX32 R165, R20, R163, 0x1, P5 ;  /* 0x000000a314a57211 */ /* 0x000fc400028f0eff */
[C---:B------:R-:W-:Y:S02]  /*95f0*/  SEL R98, R89.reuse, R98, !P3 ;  /* 0x0000006259627207 */ /* 0x040fe40005800000 */
[----:B------:R-:W-:Y:S02]  /*9600*/  SEL R10, R89, R102, !P3 ;  /* 0x00000066590a7207 */ /* 0x000fe40005800000 */
[----:B------:R-:W-:Y:S01]  /*9610*/  LEA R144, P5, R17, R162, 0x1 ;  /* 0x000000a211907211 */ /* 0x000fe200078a08ff */
[----:B------:R0:W-:Y:S01]  /*9620*/  STL.64 [R1+0xf0], R76 ;  /* 0x0000f04c01007387 */ /* 0x0001e20000100a00 */
[-C--:B------:R-:W-:Y:S01]  /*9630*/  LEA.HI.X.SX32 R147, R22, R163.reuse, 0x1, P4 ;  /* 0x000000a316937211 */ /* 0x080fe200020f0eff */
[----:B------:R-:W-:Y:S01]  /*9640*/  IMAD R10, R10, UR4, RZ ;  /* 0x000000040a0a7c24 */ /* 0x000fe2000f8e02ff */
[----:B------:R-:W-:Y:S01]  /*9650*/  SEL R33, R89, R16, !P3 ;  /* 0x0000001059217207 */ /* 0x000fe20005800000 */
[----:B------:R-:W-:Y:S01]  /*9660*/  STL.64 [R1+0xe8], R150 ;  /* 0x0000e89601007387 */ /* 0x000fe20000100a00 */
[----:B------:R-:W-:Y:S01]  /*9670*/  LEA.HI.X.SX32 R145, R17, R163, 0x1, P5 ;  /* 0x000000a311917211 */ /* 0x000fe200028f0eff */
[----:B------:R-:W-:Y:S01]  /*9680*/  IMAD R16, R98, UR4, RZ ;  /* 0x0000000462107c24 */ /* 0x000fe2000f8e02ff */
[C---:B------:R-:W-:Y:S01]  /*9690*/  SEL R100, R89.reuse, R100, !P3 ;  /* 0x0000006459647207 */ /* 0x040fe20005800000 */
[----:B------:R-:W-:Y:S01]  /*96a0*/  STL.64 [R1+0x7d8], R150 ;  /* 0x0007d89601007387 */ /* 0x000fe20000100a00 */
[----:B------:R-:W-:-:S02]  /*96b0*/  SEL R108, R89, R108, !P3 ;  /* 0x0000006c596c7207 */ /* 0x000fc40005800000 */
[-C--:B------:R-:W-:Y:S01]  /*96c0*/  LEA R74, P5, R14, R162.reuse, 0x1 ;  /* 0x000000a20e4a7211 */ /* 0x080fe200078a08ff */
[----:B------:R-:W-:Y:S01]  /*96d0*/  STL.64 [R1+0xd8], R80 ;  /* 0x0000d85001007387 */ /* 0x000fe20000100a00 */
[C---:B0-----:R-:W-:Y:S01]  /*96e0*/  LEA R76, P4, R18.reuse, R162, 0x1 ;  /* 0x000000a2124c7211 */ /* 0x041fe200078808ff */
[--C-:B------:R-:W-:Y:S02]  /*96f0*/  IMAD.MOV.U32 R82, RZ, RZ, R4.reuse ;  /* 0x000000ffff527224 */ /* 0x100fe400078e0004 */
[----:B------:R-:W-:Y:S01]  /*9700*/  STL.64 [R1+0xd0], R146 ;  /* 0x0000d09201007387 */ /* 0x000fe20000100a00 */
[C---:B------:R-:W-:Y:S01]  /*9710*/  SEL R31, R89.reuse, R12, !P3 ;  /* 0x0000000c591f7207 */ /* 0x040fe20005800000 */
[----:B------:R-:W-:Y:S02]  /*9720*/  IMAD.MOV.U32 R82, RZ, RZ, R4 ;  /* 0x000000ffff527224 */ /* 0x000fe400078e0004 */
[----:B------:R-:W-:Y:S01]  /*9730*/  STL.64 [R1+0x7e0], R146 ;  /* 0x0007e09201007387 */ /* 0x000fe20000100a00 */
[-C--:B------:R-:W-:Y:S01]  /*9740*/  LEA.HI.X.SX32 R77, R18, R163.reuse, 0x1, P4 ;  /* 0x000000a3124d7211 */ /* 0x080fe200020f0eff */
[----:B------:R-:W-:Y:S01]  /*9750*/  IMAD R12, R100, UR4, RZ ;  /* 0x00000004640c7c24 */ /* 0x000fe2000f8e02ff */
[----:B------:R-:W-:Y:S01]  /*9760*/  LEA.HI.X.SX32 R75, R14, R163, 0x1, P5 ;  /* 0x000000a30e4b7211 */ /* 0x000fe200028f0eff */
[----:B------:R-:W-:Y:S01]  /*9770*/  STL.64 [R1+0xc8], R164 ;  /* 0x0000c8a401007387 */ /* 0x000fe20000100a00 */
[C---:B------:R-:W-:Y:S01]  /*9780*/  SEL R105, R89.reuse, R105, !P3 ;  /* 0x0000006959697207 */ /* 0x040fe20005800000 */
[----:B------:R-:W-:Y:S01]  /*9790*/  IMAD R4, R108, UR4, RZ ;  /* 0x000000046c047c24 */ /* 0x000fe2000f8e02ff */
[----:B------:R-:W-:Y:S01]  /*97a0*/  SEL R112, R89, R112, !P3 ;  /* 0x0000007059707207 */ /* 0x000fe20005800000 */
[----:B------:R0:W-:Y:S01]  /*97b0*/  STL.64 [R1+0x7f0], R164 ;  /* 0x0007f0a401007387 */ /* 0x0001e20000100a00 */
[----:B------:R-:W-:-:S02]  /*97c0*/  LEA R152, P4, R16, R162, 0x1 ;  /* 0x000000a210987211 */ /* 0x000fc400078808ff */
[C---:B------:R-:W-:Y:S02]  /*97d0*/  SEL R13, R89.reuse, R29, !P3 ;  /* 0x0000001d590d7207 */ /* 0x040fe40005800000 */
[----:B------:R-:W-:Y:S01]  /*97e0*/  SEL R29, R89, R8, !P3 ;  /* 0x00000008591d7207 */ /* 0x000fe20005800000 */
[----:B------:R-:W-:Y:S01]  /*97f0*/  IMAD R8, R105, UR4, RZ ;  /* 0x0000000469087c24 */ /* 0x000fe2000f8e02ff */
[C---:B------:R-:W-:Y:S02]  /*9800*/  SEL R30, R89.reuse, R5, !P3 ;  /* 0x00000005591e7207 */ /* 0x040fe40005800000 */
[----:B0-----:R-:W-:Y:S01]  /*9810*/  LEA R164, P5, R10, R162, 0x1 ;  /* 0x000000a20aa47211 */ /* 0x001fe200078a08ff */
[----:B------:R-:W-:Y:S01]  /*9820*/  IMAD R5, R112, UR4, RZ ;  /* 0x0000000470057c24 */ /* 0x000fe2000f8e02ff */
[-C--:B------:R-:W-:Y:S02]  /*9830*/  LEA.HI.X.SX32 R153, R16, R163.reuse, 0x1, P4 ;  /* 0x000000a310997211 */ /* 0x080fe400020f0eff */
[----:B------:R-:W-:Y:S01]  /*9840*/  LEA.HI.X.SX32 R165, R10, R163, 0x1, P5 ;  /* 0x000000a30aa57211 */ /* 0x000fe200028f0eff */
[----:B------:R-:W0:Y:S01]  /*9850*/  S2R R40, SR_TID.X ;  /* 0x0000000000287919 */ /* 0x000e220000002100 */
[----:B------:R-:W-:-:S02]  /*9860*/  SEL R9, R89, R35, !P3 ;  /* 0x0000002359097207 */ /* 0x000fc40005800000 */
[-C--:B------:R-:W-:Y:S02]  /*9870*/  LEA R142, P4, R12, R162.reuse, 0x1 ;  /* 0x000000a20c8e7211 */ /* 0x080fe400078808ff */
[-C--:B------:R-:W-:Y:S01]  /*9880*/  LEA R150, P5, R4, R162.reuse, 0x1 ;  /* 0x000000a204967211 */ /* 0x080fe200078a08ff */
[----:B------:R-:W-:Y:S01]  /*9890*/  IMAD R9, R9, UR4, RZ ;  /* 0x0000000409097c24 */ /* 0x000fe2000f8e02ff */
[-C--:B------:R-:W-:Y:S02]  /*98a0*/  LEA.HI.X.SX32 R143, R12, R163.reuse, 0x1, P4 ;  /* 0x000000a30c8f7211 */ /* 0x080fe400020f0eff */
[-C--:B------:R-:W-:Y:S02]  /*98b0*/  LEA.HI.X.SX32 R151, R4, R163.reuse, 0x1, P5 ;  /* 0x000000a304977211 */ /* 0x080fe400028f0eff */
[CC--:B------:R-:W-:Y:S02]  /*98c0*/  LEA R146, P4, R8.reuse, R162.reuse, 0x1 ;  /* 0x000000a208927211 */ /* 0x0c0fe400078808ff */
[----:B------:R-:W-:Y:S01]  /*98d0*/  LEA R4, P5, R5, R162, 0x1 ;  /* 0x000000a205047211 */ /* 0x000fe200078a08ff */
[----:B------:R-:W-:Y:S01]  /*98e0*/  IMAD R13, R13, UR4, RZ ;  /* 0x000000040d0d7c24 */ /* 0x000fe2000f8e02ff */
[----:B------:R-:W-:-:S02]  /*98f0*/  LEA.HI.X.SX32 R147, R8, R163, 0x1, P4 ;  /* 0x000000a308937211 */ /* 0x000fc400020f0eff */
[----:B------:R-:W-:Y:S02]  /*9900*/  LEA.HI.X.SX32 R5, R5, R163, 0x1, P5 ;  /* 0x000000a305057211 */ /* 0x000fe400028f0eff */
[----:B------:R-:W-:Y:S02]  /*9910*/  SEL R23, R89, R23, !P3 ;  /* 0x0000001759177207 */ /* 0x000fe40005800000 */
[----:B------:R-:W-:-:S03]  /*9920*/  LEA R8, P5, R9, R162, 0x1 ;  /* 0x000000a209087211 */ /* 0x000fc600078a08ff */
[----:B------:R-:W-:Y:S01]  /*9930*/  IMAD R17, R23, UR4, RZ ;  /* 0x0000000417117c24 */ /* 0x000fe2000f8e02ff */
[----:B------:R-:W-:Y:S02]  /*9940*/  LEA.HI.X.SX32 R9, R9, R163, 0x1, P5 ;  /* 0x000000a309097211 */ /* 0x000fe400028f0eff */
[----:B------:R-:W-:Y:S01]  /*9950*/  LEA R12, P5, R13, R162, 0x1 ;  /* 0x000000a20d0c7211 */ /* 0x000fe200078a08ff */
[----:B------:R-:W-:-:S03]  /*9960*/  IMAD R21, R21, UR4, RZ ;  /* 0x0000000415157c24 */ /* 0x000fc6000f8e02ff */
[----:B------:R-:W-:Y:S02]  /*9970*/  LEA.HI.X.SX32 R13, R13, R163, 0x1, P5 ;  /* 0x000000a30d0d7211 */ /* 0x000fe400028f0eff */
[----:B------:R-:W-:Y:S01]  /*9980*/  LEA R16, P5, R17, R162, 0x1 ;  /* 0x000000a211107211 */ /* 0x000fe200078a08ff */
[----:B------:R-:W-:-:S03]  /*9990*/  IMAD R25, R28, UR4, RZ ;  /* 0x000000041c197c24 */ /* 0x000fc6000f8e02ff */
[-C--:B------:R-:W-:Y:S02]  /*99a0*/  LEA.HI.X.SX32 R17, R17, R163.reuse, 0x1, P5 ;  /* 0x000000a311117211 */ /* 0x080fe400028f0eff */
[-C--:B------:R-:W-:Y:S01]  /*99b0*/  LEA R20, P5, R21, R162.reuse, 0x1 ;  /* 0x000000a215147211 */ /* 0x080fe200078a08ff */
[----:B------:R-:W-:Y:S02]  /*99c0*/  IMAD R23, R27, UR4, RZ ;  /* 0x000000041b177c24 */ /* 0x000fe4000f8e02ff */
[----:B------:R-:W-:Y:S01]  /*99d0*/  IMAD R27, R29, UR4, RZ ;  /* 0x000000041d1b7c24 */ /* 0x000fe2000f8e02ff */
[----:B------:R-:W-:Y:S01]  /*99e0*/  LEA.HI.X.SX32 R21, R21, R163, 0x1, P5 ;  /* 0x000000a315157211 */ /* 0x000fe200028f0eff */
[----:B------:R-:W-:Y:S01]  /*99f0*/  IMAD R29, R30, UR4, RZ ;  /* 0x000000041e1d7c24 */ /* 0x000fe2000f8e02ff */
[----:B------:R-:W-:Y:S02]  /*9a00*/  LEA R24, P5, R25, R162, 0x1 ;  /* 0x000000a219187211 */ /* 0x000fe400078a08ff */
[----:B------:R-:W-:-:S02]  /*9a10*/  SEL R6, R89, R111, !P3 ;  /* 0x0000006f59067207 */ /* 0x000fc40005800000 */
[----:B0-----:R-:W-:Y:S01]  /*9a20*/  SHF.R.U32.HI R40, RZ, 0x6, R40 ;  /* 0x00000006ff287819 */ /* 0x001fe20000011628 */
[----:B------:R-:W-:Y:S01]  /*9a30*/  IMAD R33, R33, UR4, RZ ;  /* 0x0000000421217c24 */ /* 0x000fe2000f8e02ff */
[----:B------:R-:W-:Y:S02]  /*9a40*/  SEL R32, R89, R32, !P3 ;  /* 0x0000002059207207 */ /* 0x000fe40005800000 */
[-C--:B------:R-:W-:Y:S01]  /*9a50*/  LEA.HI.X.SX32 R25, R25, R163.reuse, 0x1, P5 ;  /* 0x000000a319197211 */ /* 0x080fe200028f0eff */
[----:B------:R-:W-:Y:S01]  /*9a60*/  IMAD R6, R6, UR4, RZ ;  /* 0x0000000406067c24 */ /* 0x000fe2000f8e02ff */
[----:B------:R-:W-:Y:S02]  /*9a70*/  LEA R28, P5, R29, R162, 0x1 ;  /* 0x000000a21d1c7211 */ /* 0x000fe400078a08ff */
[----:B------:R-:W-:Y:S02]  /*9a80*/  SEL R7, R89, R38, !P3 ;  /* 0x0000002659077207 */ /* 0x000fe40005800000 */
[----:B------:R-:W-:Y:S01]  /*9a90*/  SGXT.U32 R40, R40, 0x1 ;  /* 0x000000012828781a */ /* 0x000fe20000000000 */
[----:B------:R-:W-:Y:S01]  /*9aa0*/  IMAD R11, R32, UR4, RZ ;  /* 0x00000004200b7c24 */ /* 0x000fe2000f8e02ff */
[----:B------:R-:W-:Y:S01]  /*9ab0*/  LEA.HI.X.SX32 R29, R29, R163, 0x1, P5 ;  /* 0x000000a31d1d7211 */ /* 0x000fe200028f0eff */
[----:B------:R-:W-:Y:S01]  /*9ac0*/  IMAD R7, R7, UR4, RZ ;  /* 0x0000000407077c24 */ /* 0x000fe2000f8e02ff */
[----:B------:R-:W-:-:S02]  /*9ad0*/  LEA R32, P5, R33, R162, 0x1 ;  /* 0x000000a221207211 */ /* 0x000fc400078a08ff */
[----:B------:R-:W-:Y:S02]  /*9ae0*/  LOP3.LUT R36, R40, 0x2, RZ, 0xfc, !PT ;  /* 0x0000000228247812 */ /* 0x000fe400078efcff */
[C---:B------:R-:W-:Y:S02]  /*9af0*/  LEA R148, P4, R6.reuse, R162, 0x1 ;  /* 0x000000a206947211 */ /* 0x040fe400078808ff */
[-C--:B------:R-:W-:Y:S02]  /*9b00*/  LEA.HI.X.SX32 R33, R33, R163.reuse, 0x1, P5 ;  /* 0x000000a321217211 */ /* 0x080fe400028f0eff */
[----:B------:R-:W-:Y:S02]  /*9b10*/  LEA.HI.X.SX32 R149, R6, R163, 0x1, P4 ;  /* 0x000000a306957211 */ /* 0x000fe400020f0eff */
[----:B------:R-:W-:Y:S02]  /*9b20*/  ISETP.LT.AND P5, PT, R36, R2, P0 ;  /* 0x000000022400720c */ /* 0x000fe400007a1270 */
[----:B------:R-:W-:Y:S01]  /*9b30*/  LEA R6, P4, R7, R162, 0x1 ;  /* 0x000000a207067211 */ /* 0x000fe200078808ff */
[----:B------:R-:W-:Y:S01]  /*9b40*/  IMAD R15, R15, UR4, RZ ;  /* 0x000000040f0f7c24 */ /* 0x000fe2000f8e02ff */
[----:B------:R-:W-:-:S02]  /*9b50*/  PRMT R51, RZ, 0x7610, R51 ;  /* 0x00007610ff337816 */ /* 0x000fc40000000033 */
[----:B------:R-:W-:Y:S02]  /*9b60*/  LEA.HI.X.SX32 R7, R7, R163, 0x1, P4 ;  /* 0x000000a307077211 */ /* 0x000fe400020f0eff */
[----:B------:R-:W-:Y:S01]  /*9b70*/  LEA R10, P4, R11, R162, 0x1 ;  /* 0x000000a20b0a7211 */ /* 0x000fe200078808ff */
[----:B------:R-:W-:-:S03]  /*9b80*/  IMAD R19, R19, UR4, RZ ;  /* 0x0000000413137c24 */ /* 0x000fc6000f8e02ff */
[----:B------:R-:W-:Y:S02]  /*9b90*/  LEA.HI.X.SX32 R11, R11, R163, 0x1, P4 ;  /* 0x000000a30b0b7211 */ /* 0x000fe400020f0eff */
[----:B------:R-:W-:-:S04]  /*9ba0*/  LEA R14, P4, R15, R162, 0x1 ;  /* 0x000000a20f0e7211 */ /* 0x000fc800078808ff */
[----:B------:R-:W-:Y:S02]  /*9bb0*/  LEA.HI.X.SX32 R15, R15, R163, 0x1, P4 ;  /* 0x000000a30f0f7211 */ /* 0x000fe400020f0eff */
[----:B------:R-:W-:-:S04]  /*9bc0*/  LEA R18, P4, R19, R162, 0x1 ;  /* 0x000000a213127211 */ /* 0x000fc800078808ff */
[----:B------:R-:W-:Y:S02]  /*9bd0*/  LEA.HI.X.SX32 R19, R19, R163, 0x1, P4 ;  /* 0x000000a313137211 */ /* 0x000fe400020f0eff */
[-C--:B------:R-:W-:Y:S01]  /*9be0*/  LEA R22, P4, R23, R162.reuse, 0x1 ;  /* 0x000000a217167211 */ /* 0x080fe200078808ff */
[----:B------:R-:W-:Y:S01]  /*9bf0*/  IMAD R31, R31, UR4, RZ ;  /* 0x000000041f1f7c24 */ /* 0x000fe2000f8e02ff */
[----:B------:R-:W-:Y:S02]  /*9c00*/  SEL R35, R89, R101, !P3 ;  /* 0x0000006559237207 */ /* 0x000fe40005800000 */
[----:B------:R-:W-:Y:S02]  /*9c10*/  LEA.HI.X.SX32 R23, R23, R163, 0x1, P4 ;  /* 0x000000a317177211 */ /* 0x000fe400020f0eff */
[----:B------:R-:W-:Y:S01]  /*9c20*/  LEA R26, P4, R27, R162, 0x1 ;  /* 0x000000a21b1a7211 */ /* 0x000fe200078808ff */
[----:B------:R-:W-:-:S03]  /*9c30*/  IMAD R35, R35, UR4, RZ ;  /* 0x0000000423237c24 */ /* 0x000fc6000f8e02ff */
[----:B------:R-:W-:Y:S02]  /*9c40*/  LEA.HI.X.SX32 R27, R27, R163, 0x1, P4 ;  /* 0x000000a31b1b7211 */ /* 0x000fe400020f0eff */
[-C--:B------:R-:W-:Y:S01]  /*9c50*/  LEA R30, P4, R31, R162.reuse, 0x1 ;  /* 0x000000a21f1e7211 */ /* 0x080fe200078808ff */
[----:B------:R-:W-:Y:S01]  /*9c60*/  IMAD R37, R37, UR4, RZ ;  /* 0x0000000425257c24 */ /* 0x000fe2000f8e02ff */
[----:B------:R-:W-:Y:S02]  /*9c70*/  SEL R39, R89, R103, !P3 ;  /* 0x0000006759277207 */ /* 0x000fe40005800000 */
[-C--:B------:R-:W-:Y:S02]  /*9c80*/  LEA.HI.X.SX32 R31, R31, R163.reuse, 0x1, P4 ;  /* 0x000000a31f1f7211 */ /* 0x080fe400020f0eff */
[----:B------:R-:W-:Y:S01]  /*9c90*/  LEA R34, P4, R35, R162, 0x1 ;  /* 0x000000a223227211 */ /* 0x000fe200078808ff */
[----:B------:R-:W-:Y:S01]  /*9ca0*/  IMAD R39, R39, UR4, RZ ;  /* 0x0000000427277c24 */ /* 0x000fe2000f8e02ff */
[----:B------:R-:W-:Y:S02]  /*9cb0*/  STL.64 [R1+0xb8], R76 ;  /* 0x0000b84c01007387 */ /* 0x000fe40000100a00 */
[----:B------:R-:W-:-:S02]  /*9cc0*/  LEA.HI.X.SX32 R35, R35, R163, 0x1, P4 ;  /* 0x000000a323237211 */ /* 0x000fc400020f0eff */
[CC--:B------:R-:W-:Y:S01]  /*9cd0*/  LEA R36, P4, R37.reuse, R162.reuse, 0x1 ;  /* 0x000000a225247211 */ /* 0x0c0fe200078808ff */
[----:B------:R-:W-:Y:S03]  /*9ce0*/  STL.64 [R1+0xb0], R144 ;  /* 0x0000b09001007387 */ /* 0x000fe60000100a00 */
[----:B------:R-:W-:Y:S01]  /*9cf0*/  LEA.HI.X.SX32 R37, R37, R163, 0x1, P4 ;  /* 0x000000a325257211 */ /* 0x000fe200020f0eff */
[----:B------:R-:W-:Y:S01]  /*9d00*/  STL [R1+0x7fc], R145 ;  /* 0x0007fc9101007387 */ /* 0x000fe20000100800 */
[----:B------:R-:W-:-:S03]  /*9d10*/  LEA R38, P4, R39, R162, 0x1 ;  /* 0x000000a227267211 */ /* 0x000fc600078808ff */
[----:B------:R-:W-:Y:S04]  /*9d20*/  STL.64 [R1+0xa8], R152 ;  /* 0x0000a89801007387 */ /* 0x000fe80000100a00 */
[----:B------:R0:W-:Y:S01]  /*9d30*/  STL.64 [R1+0x98], R74 ;  /* 0x0000984a01007387 */ /* 0x0001e20000100a00 */
[----:B------:R-:W-:-:S03]  /*9d40*/  LEA.HI.X.SX32 R39, R39, R163, 0x1, P4 ;  /* 0x000000a327277211 */ /* 0x000fc600020f0eff */
[----:B------:R-:W-:Y:S01]  /*9d50*/  STL.64 [R1+0x90], R142 ;  /* 0x0000908e01007387 */ /* 0x000fe20000100a00 */
[----:B------:R-:W-:-:S03]  /*9d60*/  ISETP.GE.AND P4, PT, R136, RZ, PT ;  /* 0x000000ff8800720c */ /* 0x000fc60003f86270 */
[----:B------:R-:W-:Y:S01]  /*9d70*/  STL.64 [R1+0x78], R164 ;  /* 0x000078a401007387 */ /* 0x000fe20000100a00 */
[----:B------:R-:W-:-:S03]  /*9d80*/  ISETP.GE.AND P6, PT, R157, RZ, PT ;  /* 0x000000ff9d00720c */ /* 0x000fc60003fc6270 */
[----:B------:R-:W-:Y:S04]  /*9d90*/  STL.64 [R1+0x58], R146 ;  /* 0x0000589201007387 */ /* 0x000fe80000100a00 */
[----:B------:R-:W-:Y:S04]  /*9da0*/  STL.64 [R1+0x38], R150 ;  /* 0x0000389601007387 */ /* 0x000fe80000100a00 */
[----:B------:R-:W-:Y:S04]  /*9db0*/  STL.64 [R1+0x18], R148 ;  /* 0x0000189401007387 */ /* 0x000fe80000100a00 */
[----:B------:R-:W3:Y:S04]  /*9dc0*/  LDL.LU R136, [R1+0x804] ;  /* 0x0008040001887983 */ /* 0x000ee80000300800 */
[----:B------:R-:W4:Y:S04]  /*9dd0*/  LDL.LU R157, [R1+0x800] ;  /* 0x00080000019d7983 */ /* 0x000f280000300800 */
[----:B--2---:R4:W2:Y:S01]  /*9de0*/  @P5 LDG.E.U16 R51, desc[UR20][R92.64] ;  /* 0x000000145c335981 */ /* 0x0048a2000c1e1500 */
[--C-:B------:R-:W-:Y:S01]  /*9df0*/  IMAD.MOV.U32 R84, RZ, RZ, R78.reuse ;  /* 0x000000ffff547224 */ /* 0x100fe200078e004e */
[C---:B------:R-:W-:Y:S01]  /*9e00*/  LOP3.LUT R79, R40.reuse, 0x4, RZ, 0xfc, !PT ;  /* 0x00000004284f7812 */ /* 0x040fe200078efcff */
[----:B------:R-:W-:Y:S01]  /*9e10*/  IMAD.MOV.U32 R84, RZ, RZ, R78 ;  /* 0x000000ffff547224 */ /* 0x000fe200078e004e */
[----:B------:R-:W-:Y:S01]  /*9e20*/  LOP3.LUT R78, R40, 0x6, RZ, 0xfc, !PT ;  /* 0x00000006284e7812 */ /* 0x000fe200078efcff */
[----:B------:R-:W-:Y:S01]  /*9e30*/  IMAD.MOV.U32 R91, RZ, RZ, R65 ;  /* 0x000000ffff5b7224 */ /* 0x000fe200078e0041 */
[----:B------:R-:W-:-:S03]  /*9e40*/  ISETP.LT.AND P5, PT, R79, R2, P0 ;  /* 0x000000024f00720c */ /* 0x000fc600007a1270 */
[----:B------:R-:W-:Y:S01]  /*9e50*/  @!P4 IMAD.MOV R91, RZ, RZ, -R91 ;  /* 0x000000ffff5bc224 */ /* 0x000fe200078e0a5b */
[----:B------:R-:W-:Y:S02]  /*9e60*/  ISETP.LT.AND P4, PT, R78, R2, P0 ;  /* 0x000000024e00720c */ /* 0x000fe40000781270 */
[C---:B------:R-:W-:Y:S02]  /*9e70*/  SEL R97, R89.reuse, R118, !P3 ;  /* 0x0000007659617207 */ /* 0x040fe40005800000 */
[C---:B------:R-:W-:Y:S02]  /*9e80*/  SEL R99, R89.reuse, R116, !P3 ;  /* 0x0000007459637207 */ /* 0x040fe40005800000 */
[C---:B------:R-:W-:Y:S02]  /*9e90*/  SEL R101, R89.reuse, R114, !P3 ;  /* 0x0000007259657207 */ /* 0x040fe40005800000 */
[C---:B------:R-:W-:Y:S02]  /*9ea0*/  SEL R103, R89.reuse, R73, !P3 ;  /* 0x0000004959677207 */ /* 0x040fe40005800000 */
[----:B------:R-:W-:-:S02]  /*9eb0*/  SEL R105, R89, R71, !P3 ;  /* 0x0000004759697207 */ /* 0x000fc40005800000 */
[C---:B------:R-:W-:Y:S02]  /*9ec0*/  SEL R111, R89.reuse, R69, !P3 ;  /* 0x00000045596f7207 */ /* 0x040fe40005800000 */
[C---:B------:R-:W-:Y:S02]  /*9ed0*/  SEL R112, R89.reuse, R67, !P3 ;  /* 0x0000004359707207 */ /* 0x040fe40005800000 */
[C---:B------:R-:W-:Y:S01]  /*9ee0*/  SEL R40, R89.reuse, R134, !P3 ;  /* 0x0000008659287207 */ /* 0x040fe20005800000 */
[----:B------:R-:W-:Y:S01]  /*9ef0*/  IMAD.MOV.U32 R134, RZ, RZ, R74 ;  /* 0x000000ffff867224 */ /* 0x000fe200078e004a */
[C---:B------:R-:W-:Y:S01]  /*9f00*/  SEL R67, R89.reuse, R42, !P3 ;  /* 0x0000002a59437207 */ /* 0x040fe20005800000 */
[----:B------:R-:W-:Y:S01]  /*9f10*/  IMAD.MOV.U32 R42, RZ, RZ, R106 ;  /* 0x000000ffff2a7224 */ /* 0x000fe200078e006a */
[C---:B------:R-:W-:Y:S02]  /*9f20*/  SEL R114, R89.reuse, R41, !P3 ;  /* 0x0000002959727207 */ /* 0x040fe40005800000 */
[C---:B0-----:R-:W-:Y:S01]  /*9f30*/  SEL R74, R89.reuse, R132, !P3 ;  /* 0x00000084594a7207 */ /* 0x041fe20005800000 */
[----:B------:R-:W-:Y:S01]  /*9f40*/  IMAD.MOV.U32 R132, RZ, RZ, R76 ;  /* 0x000000ffff847224 */ /* 0x000fe200078e004c */
[C---:B------:R-:W-:Y:S01]  /*9f50*/  SEL R106, R89.reuse, R45, !P3 ;  /* 0x0000002d596a7207 */ /* 0x040fe20005800000 */
        /* <DEDUP_REMOVED lines=9> */
[----:B----4-:R-:W-:Y:S01]  /*9ff0*/  SEL R93, R89, R157, !P3 ;  /* 0x0000009d595d7207 */ /* 0x010fe20005800000 */
[----:B--2---:R0:W-:Y:S02]  /*a000*/  STL [R1+0x160], R51 ;  /* 0x0001603301007387 */ /* 0x0041e40000100800 */
[----:B0-----:R-:W0:Y:S02]  /*a010*/  S2R R51, SR_TID.X ;  /* 0x0000000000337919 */ /* 0x001e240000002100 */
[----:B------:R-:W-:Y:S04]  /*a020*/  STL [R1+0x500], R2 ;  /* 0x0005000201007387 */ /* 0x000fe80000100800 */
[----:B------:R-:W-:Y:S04]  /*a030*/  STL [R1+0x658], R2 ;  /* 0x0006580201007387 */ /* 0x000fe80000100800 */
[----:B------:R1:W-:Y:S04]  /*a040*/  STL [R1+0x724], R93 ;  /* 0x0007245d01007387 */ /* 0x0003e80000100800 */
[----:B-1----:R-:W2:Y:S01]  /*a050*/  LDL.LU R93, [R1+0x104] ;  /* 0x00010400015d7983 */ /* 0x002ea20000300800 */
[----:B0-----:R-:W-:-:S04]  /*a060*/  LOP3.LUT R51, R51, 0x3f, RZ, 0xc0, !PT ;  /* 0x0000003f33337812 */ /* 0x001fc800078ec0ff */
[----:B------:R-:W-:Y:S02]  /*a070*/  ISETP.LT.AND P0, PT, R51, R2, P0 ;  /* 0x000000023300720c */ /* 0x000fe40000701270 */
[C---:B------:R-:W-:Y:S01]  /*a080*/  SEL R51, R89.reuse, R135, !P3 ;  /* 0x0000008759337207 */ /* 0x040fe20005800000 */
[----:B------:R-:W-:Y:S01]  /*a090*/  IMAD.MOV.U32 R135, RZ, RZ, R75 ;  /* 0x000000ffff877224 */ /* 0x000fe200078e004b */
[C---:B------:R-:W-:Y:S01]  /*a0a0*/  SEL R75, R89.reuse, R131, !P3 ;  /* 0x00000083594b7207 */ /* 0x040fe20005800000 */
[----:B------:R-:W-:Y:S01]  /*a0b0*/  IMAD.MOV.U32 R131, RZ, RZ, R95 ;  /* 0x000000ffff837224 */ /* 0x000fe200078e005f */
[----:B------:R-:W-:-:S05]  /*a0c0*/  SEL R95, R89, R120, !P3 ;  /* 0x00000078595f7207 */ /* 0x000fca0005800000 */
[----:B------:R0:W-:Y:S04]  /*a0d0*/  STL [R1+0x728], R95 ;  /* 0x0007285f01007387 */ /* 0x0001e80000100800 */
[----:B0-----:R-:W4:Y:S04]  /*a0e0*/  LDL.LU R95, [R1+0x120] ;  /* 0x00012000015f7983 */ /* 0x001f280000300800 */
[----:B------:R0:W-:Y:S04]  /*a0f0*/  STL [R1+0x72c], R97 ;  /* 0x00072c6101007387 */ /* 0x0001e80000100800 */
[----:B0-----:R-:W3:Y:S04]  /*a100*/  LDL.LU R97, [R1+0x124] ;  /* 0x0001240001617983 */ /* 0x001ee80000300800 */
        /* <DEDUP_REMOVED lines=14> */
[----:B------:R-:W3:Y:S01]  /*a1f0*/  LDL.64 R154, [R1+0x188] ;  /* 0x00018800019a7983 */ /* 0x000ee20000100a00 */
[----:B------:R-:W-:-:S02]  /*a200*/  SEL R129, R89, R129, !P3 ;  /* 0x0000008159817207 */ /* 0x000fc40005800000 */
[C---:B------:R-:W-:Y:S02]  /*a210*/  SEL R128, R89.reuse, R128, !P3 ;  /* 0x0000008059807207 */ /* 0x040fe40005800000 */
[C---:B------:R-:W-:Y:S02]  /*a220*/  SEL R125, R89.reuse, R125, !P3 ;  /* 0x0000007d597d7207 */ /* 0x040fe40005800000 */
[C---:B------:R-:W-:Y:S02]  /*a230*/  SEL R124, R89.reuse, R124, !P3 ;  /* 0x0000007c597c7207 */ /* 0x040fe40005800000 */
[C---:B------:R-:W-:Y:S01]  /*a240*/  SEL R102, R89.reuse, R47, !P3 ;  /* 0x0000002f59667207 */ /* 0x040fe20005800000 */
[----:B------:R-:W-:Y:S01]  /*a250*/  IMAD R47, R74, UR4, RZ ;  /* 0x000000044a2f7c24 */ /* 0x000fe2000f8e02ff */
[C---:B------:R-:W-:Y:S01]  /*a260*/  SEL R121, R89.reuse, R121, !P3 ;  /* 0x0000007959797207 */ /* 0x040fe20005800000 */
[----:B------:R-:W-:Y:S01]  /*a270*/  IMAD.MOV.U32 R74, RZ, RZ, R42 ;  /* 0x000000ffff4a7224 */ /* 0x000fe200078e002a */
[C---:B------:R-:W-:Y:S01]  /*a280*/  SEL R108, R89.reuse, R50, !P3 ;  /* 0x00000032596c7207 */ /* 0x040fe20005800000 */
[----:B------:R-:W-:Y:S01]  /*a290*/  IMAD R50, R40, UR4, RZ ;  /* 0x0000000428327c24 */ /* 0x000fe2000f8e02ff */
[----:B------:R-:W-:Y:S01]  /*a2a0*/  SEL R119, R89, R119, !P3 ;  /* 0x0000007759777207 */ /* 0x000fe20005800000 */
[----:B------:R-:W-:Y:S01]  /*a2b0*/  IMAD R40, R129, UR4, RZ ;  /* 0x0000000481287c24 */ /* 0x000fe2000f8e02ff */
[C---:B------:R-:W-:Y:S01]  /*a2c0*/  SEL R92, R89.reuse, R63, !P3 ;  /* 0x0000003f595c7207 */ /* 0x040fe20005800000 */
[----:B------:R-:W-:Y:S01]  /*a2d0*/  IMAD.MOV.U32 R63, RZ, RZ, R45 ;  /* 0x000000ffff3f7224 */ /* 0x000fe200078e002d */
[C---:B------:R-:W-:Y:S01]  /*a2e0*/  SEL R100, R89.reuse, R49, !P3 ;  /* 0x0000003159647207 */ /* 0x040fe20005800000 */
[----:B------:R-:W-:Y:S01]  /*a2f0*/  IMAD R42, R128, UR4, RZ ;  /* 0x00000004802a7c24 */ /* 0x000fe2000f8e02ff */
[----:B------:R-:W-:Y:S01]  /*a300*/  SEL R78, R89, R52, !P3 ;  /* 0x00000034594e7207 */ /* 0x000fe20005800000 */
[----:B------:R-:W3:Y:S01]  /*a310*/  LDL.64 R128, [R1+0x180] ;  /* 0x0001800001807983 */ /* 0x000ee20000100a00 */
[----:B------:R-:W-:Y:S01]  /*a320*/  IMAD R45, R125, UR4, RZ ;  /* 0x000000047d2d7c24 */ /* 0x000fe2000f8e02ff */
[----:B------:R-:W-:Y:S01]  /*a330*/  SEL R98, R89, R53, !P3 ;  /* 0x0000003559627207 */ /* 0x000fe20005800000 */
[----:B------:R-:W-:Y:S01]  /*a340*/  IMAD R52, R51, UR4, RZ ;  /* 0x0000000433347c24 */ /* 0x000fe2000f8e02ff */
[----:B------:R-:W3:Y:S01]  /*a350*/  LDL.LU R125, [R1+0xc4] ;  /* 0x0000c400017d7983 */ /* 0x000ee20000300800 */
[----:B------:R-:W-:-:S02]  /*a360*/  IMAD R49, R124, UR4, RZ ;  /* 0x000000047c317c24 */ /* 0x000fc4000f8e02ff */
[----:B------:R-:W-:Y:S01]  /*a370*/  IMAD R51, R121, UR4, RZ ;  /* 0x0000000479337c24 */ /* 0x000fe2000f8e02ff */
[----:B------:R-:W3:Y:S01]  /*a380*/  LDL.LU R124, [R1+0xe0] ;  /* 0x0000e000017c7983 */ /* 0x000ee20000300800 */
[----:B------:R-:W-:Y:S01]  /*a390*/  IMAD R53, R119, UR4, RZ ;  /* 0x0000000477357c24 */ /* 0x000fe2000f8e02ff */
[----:B------:R-:W-:Y:S02]  /*a3a0*/  PRMT R86, RZ, 0x7610, R86 ;  /* 0x00007610ff567816 */ /* 0x000fe40000000056 */
[----:B------:R-:W3:Y:S04]  /*a3b0*/  LDL.LU R121, [R1+0xe4] ;  /* 0x0000e40001797983 */ /* 0x000ee80000300800 */
[----:B------:R-:W3:Y:S01]  /*a3c0*/  LDL.LU R119, [R1+0x100] ;  /* 0x0001000001777983 */ /* 0x000ee20000300800 */
[----:B------:R-:W-:-:S02]  /*a3d0*/  SEL R116, R89, R43, !P3 ;  /* 0x0000002b59747207 */ /* 0x000fc40005800000 */
[C---:B------:R-:W-:Y:S02]  /*a3e0*/  SEL R126, R89.reuse, R126, !P3 ;  /* 0x0000007e597e7207 */ /* 0x040fe40005800000 */
[C---:B------:R-:W-:Y:S02]  /*a3f0*/  SEL R127, R89.reuse, R127, !P3 ;  /* 0x0000007f597f7207 */ /* 0x040fe40005800000 */
[C---:B------:R-:W-:Y:S02]  /*a400*/  SEL R73, R89.reuse, R46, !P3 ;  /* 0x0000002e59497207 */ /* 0x040fe40005800000 */
[C---:B------:R-:W-:Y:S02]  /*a410*/  SEL R65, R89.reuse, R133, !P3 ;  /* 0x0000008559417207 */ /* 0x040fe40005800000 */
[C---:B------:R-:W-:Y:S01]  /*a420*/  SEL R69, R89.reuse, R88, !P3 ;  /* 0x0000005859457207 */ /* 0x040fe20005800000 */
[----:B------:R-:W-:Y:S01]  /*a430*/  IMAD.MOV.U32 R90, RZ, RZ, R64 ;  /* 0x000000ffff5a7224 */ /* 0x000fe200078e0040 */
[----:B--2---:R-:W2:Y:S04]  /*a440*/  @P0 LDG.E.U16 R93, desc[UR20][R164.64] ;  /* 0x00000014a45d0981 */ /* 0x004ea8000c1e1500 */
[----:B----4-:R-:W4:Y:S01]  /*a450*/  @P0 LDG.E.U16 R95, desc[UR20][R134.64] ;  /* 0x00000014865f0981 */ /* 0x010f22000c1e1500 */
[----:B------:R-:W-:-:S02]  /*a460*/  SEL R71, R89, R44, !P3 ;  /* 0x0000002c59477207 */ /* 0x000fc40005800000 */
[C---:B------:R-:W-:Y:S02]  /*a470*/  SEL R79, R89.reuse, R54, !P3 ;  /* 0x00000036594f7207 */ /* 0x040fe40005800000 */
[C---:B------:R-:W-:Y:S02]  /*a480*/  SEL R117, R89.reuse, R117, !P3 ;  /* 0x0000007559757207 */ /* 0x040fe40005800000 */
[C---:B------:R-:W-:Y:S02]  /*a490*/  SEL R87, R89.reuse, R87, !P3 ;  /* 0x0000005759577207 */ /* 0x040fe40005800000 */
[C---:B------:R-:W-:Y:S02]  /*a4a0*/  SEL R96, R89.reuse, R55, !P3 ;  /* 0x0000003759607207 */ /* 0x040fe40005800000 */
[C---:B------:R-:W-:Y:S02]  /*a4b0*/  SEL R70, R89.reuse, R70, !P3 ;  /* 0x0000004659467207 */ /* 0x040fe40005800000 */
[----:B------:R-:W-:-:S02]  /*a4c0*/  SEL R115, R89, R115, !P3 ;  /* 0x0000007359737207 */ /* 0x000fc40005800000 */
[C---:B------:R-:W-:Y:S02]  /*a4d0*/  SEL R66, R89.reuse, R66, !P3 ;  /* 0x0000004259427207 */ /* 0x040fe40005800000 */
[C---:B------:R-:W-:Y:S02]  /*a4e0*/  SEL R72, R89.reuse, R72, !P3 ;  /* 0x0000004859487207 */ /* 0x040fe40005800000 */
[----:B------:R-:W-:Y:S02]  /*a4f0*/  SEL R68, R89, R68, !P3 ;  /* 0x0000004459447207 */ /* 0x000fe40005800000 */
[----:B------:R-:W-:Y:S02]  /*a500*/  PRMT R161, RZ, 0x7610, R161 ;  /* 0x00007610ffa17816 */ /* 0x000fe400000000a1 */
[----:B------:R-:W-:Y:S01]  /*a510*/  PRMT R160, RZ, 0x7610, R160 ;  /* 0x00007610ffa07816 */ /* 0x000fe200000000a0 */
[----:B------:R-:W-:Y:S01]  /*a520*/  IMAD R85, R85, UR4, RZ ;  /* 0x0000000455557c24 */ /* 0x000fe2000f8e02ff */
[----:B------:R-:W-:Y:S01]  /*a530*/  PRMT R159, RZ, 0x7610, R159 ;  /* 0x00007610ff9f7816 */ /* 0x000fe2000000009f */
[----:B---3--:R-:W3:Y:S04]  /*a540*/  @P0 LDG.E.U16 R103, desc[UR20][R58.64] ;  /* 0x000000143a670981 */ /* 0x008ee8000c1e1500 */
[----:B------:R-:W2:Y:S01]  /*a550*/  @P5 LDG.E.U16 R86, desc[UR20][R154.64] ;  /* 0x000000149a565981 */ /* 0x000ea2000c1e1500 */
[----:B------:R-:W-:-:S02]  /*a560*/  IMAD.MOV.U32 R43, RZ, RZ, R107 ;  /* 0x000000ffff2b7224 */ /* 0x000fc400078e006b */
[----:B------:R-:W-:Y:S02]  /*a570*/  IMAD R46, R75, UR4, RZ ;  /* 0x000000044b2e7c24 */ /* 0x000fe4000f8e02ff */
[----:B------:R-:W-:Y:S02]  /*a580*/  IMAD R41, R127, UR4, RZ ;  /* 0x000000047f297c24 */ /* 0x000fe4000f8e02ff */
[----:B------:R-:W-:Y:S01]  /*a590*/  IMAD.MOV.U32 R133, RZ, RZ, R77 ;  /* 0x000000ffff857224 */ /* 0x000fe200078e004d */
[C---:B------:R-:W-:Y:S01]  /*a5a0*/  SEL R88, R89.reuse, R61, !P3 ;  /* 0x0000003d59587207 */ /* 0x040fe20005800000 */
[----:B------:R-:W-:Y:S01]  /*a5b0*/  IMAD.MOV.U32 R75, RZ, RZ, R43 ;  /* 0x000000ffff4b7224 */ /* 0x000fe200078e002b */
[----:B------:R-:W-:Y:S01]  /*a5c0*/  SEL R64, R89, R136, !P3 ;  /* 0x0000008859407207 */ /* 0x000fe20005800000 */
[----:B------:R-:W-:Y:S01]  /*a5d0*/  IMAD R43, R126, UR4, RZ ;  /* 0x000000047e2b7c24 */ /* 0x000fe2000f8e02ff */
[----:B------:R-:W3:Y:S04]  /*a5e0*/  @P0 LDG.E.U16 R97, desc[UR20][R132.64] ;  /* 0x0000001484610981 */ /* 0x000ee8000c1e1500 */
[----:B------:R-:W3:Y:S04]  /*a5f0*/  LDL.LU R126, [R1+0xc0] ;  /* 0x0000c000017e7983 */ /* 0x000ee80000300800 */
[----:B------:R-:W3:Y:S04]  /*a600*/  LDL.LU R127, [R1+0xa4] ;  /* 0x0000a400017f7983 */ /* 0x000ee80000300800 */
[----:B------:R-:W3:Y:S01]  /*a610*/  @P4 LDG.E.U16 R114, desc[UR20][R128.64] ;  /* 0x0000001480724981 */ /* 0x000ee2000c1e1500 */
[----:B------:R-:W-:Y:S01]  /*a620*/  IMAD.MOV.U32 R61, RZ, RZ, R131 ;  /* 0x000000ffff3d7224 */ /* 0x000fe200078e0083 */
[----:B------:R-:W-:-:S02]  /*a630*/  PRMT R109, RZ, 0x7610, R109 ;  /* 0x00007610ff6d7816 */ /* 0x000fc4000000006d */
[----:B------:R-:W-:Y:S02]  /*a640*/  PRMT R122, RZ, 0x7610, R122 ;  /* 0x00007610ff7a7816 */ /* 0x000fe4000000007a */
[----:B------:R-:W-:Y:S01]  /*a650*/  PRMT R123, RZ, 0x7610, R123 ;  /* 0x00007610ff7b7816 */ /* 0x000fe2000000007b */
[----:B------:R-:W3:Y:S04]  /*a660*/  @P0 LDG.E.U16 R124, desc[UR20][R148.64] ;  /* 0x00000014947c0981 */ /* 0x000ee8000c1e1500 */
[----:B------:R-:W3:Y:S04]  /*a670*/  LDL.LU R128, [R1+0xa0] ;  /* 0x0000a00001807983 */ /* 0x000ee80000300800 */
[----:B------:R-:W3:Y:S04]  /*a680*/  LDL.LU R129, [R1+0x84] ;  /* 0x0000840001817983 */ /* 0x000ee80000300800 */
[----:B------:R-:W3:Y:S04]  /*a690*/  @P0 LDG.E.U16 R119, desc[UR20][R146.64] ;  /* 0x0000001492770981 */ /* 0x000ee8000c1e1500 */
[----:B------:R-:W3:Y:S04]  /*a6a0*/  LDL.LU R118, [R1+0x80] ;  /* 0x0000800001767983 */ /* 0x000ee80000300800 */
[----:B------:R-:W3:Y:S04]  /*a6b0*/  @P0 LDG.E.U16 R121, desc[UR20][R150.64] ;  /* 0x0000001496790981 */ /* 0x000ee8000c1e1500 */
[----:B------:R-:W3:Y:S04]  /*a6c0*/  LDL R145, [R1+0x284] ;  /* 0x0002840001917983 */ /* 0x000ee80000100800 */
[----:B------:R-:W3:Y:S04]  /*a6d0*/  LDL R104, [R1+0x260] ;  /* 0x0002600001687983 */ /* 0x000ee80000100800 */
[----:B------:R-:W3:Y:S04]  /*a6e0*/  LDL.64 R164, [R1+0x170] ;  /* 0x0001700001a47983 */ /* 0x000ee80000100a00 */
[----:B------:R-:W3:Y:S04]  /*a6f0*/  LDL R107, [R1+0x298] ;  /* 0x00029800016b7983 */ /* 0x000ee80000100800 */
[----:B------:R-:W3:Y:S04]  /*a700*/  LDL.64 R146, [R1+0x150] ;  /* 0x0001500001927983 */ /* 0x000ee80000100a00 */
[----:B------:R-:W3:Y:S04]  /*a710*/  LDL.64 R150, [R1+0x130] ;  /* 0x0001300001967983 */ /* 0x000ee80000100a00 */
[----:B------:R-:W3:Y:S04]  /*a720*/  LDL.64 R148, [R1+0x110] ;  /* 0x0001100001947983 */ /* 0x000ee80000100a00 */
[----:B------:R-:W3:Y:S04]  /*a730*/  LDL.LU R120, [R1+0x64] ;  /* 0x0000640001787983 */ /* 0x000ee80000300800 */
[----:B------:R-:W3:Y:S04]  /*a740*/  LDL.LU R131, [R1+0x60] ;  /* 0x0000600001837983 */ /* 0x000ee80000300800 */
[----:B------:R-:W3:Y:S04]  /*a750*/  LDL.LU R132, [R1+0x44] ;  /* 0x0000440001847983 */ /* 0x000ee80000300800 */
[----:B------:R-:W3:Y:S04]  /*a760*/  LDL.LU R133, [R1+0x40] ;  /* 0x0000400001857983 */ /* 0x000ee80000300800 */
[----:B------:R-:W3:Y:S01]  /*a770*/  LDL.LU R134, [R1+0x24] ;  /* 0x0000240001867983 */ /* 0x000ee20000300800 */
[----:B------:R-:W-:Y:S01]  /*a780*/  IMAD R64, R64, UR4, RZ ;  /* 0x0000000440407c24 */ /* 0x000fe2000f8e02ff */
[----:B------:R-:W-:Y:S01]  /*a790*/  SEL R77, R89, R48, !P3 ;  /* 0x00000030594d7207 */ /* 0x000fe20005800000 */
[----:B------:R-:W-:Y:S01]  /*a7a0*/  IMAD.MOV.U32 R44, RZ, RZ, R82 ;  /* 0x000000ffff2c7224 */ /* 0x000fe200078e0052 */
[----:B------:R-:W3:Y:S01]  /*a7b0*/  @P0 LDG.E.U16 R112, desc[UR20][R74.64] ;  /* 0x000000144a700981 */ /* 0x000ee2000c1e1500 */
[----:B------:R-:W-:-:S02]  /*a7c0*/  IMAD.MOV.U32 R54, RZ, RZ, R80 ;  /* 0x000000ffff367224 */ /* 0x000fc400078e0050 */
[----:B------:R-:W-:Y:S01]  /*a7d0*/  IMAD R117, R117, UR4, RZ ;  /* 0x0000000475757c24 */ /* 0x000fe2000f8e02ff */
[----:B------:R-:W3:Y:S01]  /*a7e0*/  @P0 LDG.E.U16 R161, desc[UR20][R32.64] ;  /* 0x0000001420a10981 */ /* 0x000ee2000c1e1500 */
[----:B------:R-:W-:Y:S02]  /*a7f0*/  IMAD.MOV.U32 R55, RZ, RZ, R81 ;  /* 0x000000ffff377224 */ /* 0x000fe400078e0051 */
[----:B------:R-:W-:Y:S01]  /*a800*/  IMAD R87, R87, UR4, RZ ;  /* 0x0000000457577c24 */ /* 0x000fe2000f8e02ff */
[----:B------:R-:W3:Y:S01]  /*a810*/  @P0 LDG.E.U16 R160, desc[UR20][R34.64] ;  /* 0x0000001422a00981 */ /* 0x000ee2000c1e1500 */
[----:B------:R-:W-:Y:S02]  /*a820*/  IMAD R70, R70, UR4, RZ ;  /* 0x0000000446467c24 */ /* 0x000fe4000f8e02ff */
[----:B------:R-:W-:Y:S01]  /*a830*/  IMAD R115, R115, UR4, RZ ;  /* 0x0000000473737c24 */ /* 0x000fe2000f8e02ff */
[----:B------:R-:W3:Y:S01]  /*a840*/  @P0 LDG.E.U16 R159, desc[UR20][R36.64] ;  /* 0x00000014249f0981 */ /* 0x000ee2000c1e1500 */
[----:B------:R-:W-:-:S02]  /*a850*/  IMAD R72, R72, UR4, RZ ;  /* 0x0000000448487c24 */ /* 0x000fc4000f8e02ff */
[----:B------:R-:W-:Y:S01]  /*a860*/  IMAD R69, R69, UR4, RZ ;  /* 0x0000000445457c24 */ /* 0x000fe2000f8e02ff */
[----:B------:R-:W-:Y:S01]  /*a870*/  PRMT R113, RZ, 0x7610, R113 ;  /* 0x00007610ff717816 */ /* 0x000fe20000000071 */
[----:B------:R-:W-:Y:S01]  /*a880*/  IMAD R73, R73, UR4, RZ ;  /* 0x0000000449497c24 */ /* 0x000fe2000f8e02ff */
[----:B------:R-:W-:Y:S01]  /*a890*/  PRMT R110, RZ, 0x7610, R110 ;  /* 0x00007610ff6e7816 */ /* 0x000fe2000000006e */
[----:B------:R-:W3:Y:S01]  /*a8a0*/  @P0 LDG.E.U16 R122, desc[UR20][R142.64] ;  /* 0x000000148e7a0981 */ /* 0x000ee2000c1e1500 */
[----:B------:R-:W-:Y:S02]  /*a8b0*/  PRMT R140, RZ, 0x7610, R140 ;  /* 0x00007610ff8c7816 */ /* 0x000fe4000000008c */
[----:B------:R-:W-:Y:S02]  /*a8c0*/  PRMT R0, RZ, 0x7610, R0 ;  /* 0x00007610ff007816 */ /* 0x000fe40000000000 */
[----:B------:R-:W-:Y:S02]  /*a8d0*/  PRMT R141, RZ, 0x7610, R141 ;  /* 0x00007610ff8d7816 */ /* 0x000fe4000000008d */
[----:B------:R-:W-:-:S02]  /*a8e0*/  PRMT R3, RZ, 0x7610, R3 ;  /* 0x00007610ff037816 */ /* 0x000fc40000000003 */
[----:B------:R-:W-:Y:S01]  /*a8f0*/  PRMT R156, RZ, 0x7610, R156 ;  /* 0x00007610ff9c7816 */ /* 0x000fe2000000009c */
[----:B------:R-:W-:Y:S01]  /*a900*/  IMAD R67, R67, UR4, RZ ;  /* 0x0000000443437c24 */ /* 0x000fe2000f8e02ff */
[----:B------:R-:W3:Y:S04]  /*a910*/  @P0 LDG.E.U16 R125, desc[UR20][R4.64] ;  /* 0x00000014047d0981 */ /* 0x000ee8000c1e1500 */
[----:B--2---:R-:W-:Y:S04]  /*a920*/  STL [R1+0x144], R86 ;  /* 0x0001445601007387 */ /* 0x004fe80000100800 */
[----:B------:R-:W2:Y:S04]  /*a930*/  LDL.LU R135, [R1+0x20] ;  /* 0x0000200001877983 */ /* 0x000ea80000300800 */
[----:B------:R-:W4:Y:S04]  /*a940*/  LDL.LU R136, [R1+0x4] ;  /* 0x0000040001887983 */ /* 0x000f280000300800 */
[----:B------:R-:W4:Y:S04]  /*a950*/  LDL.LU R157, [R1] ;  /* 0x00000000019d7983 */ /* 0x000f280000300800 */
[----:B------:R-:W-:Y:S04]  /*a960*/  STL.64 [R1+0x508], R4 ;  /* 0x0005080401007387 */ /* 0x000fe80000100a00 */
[----:B------:R-:W-:Y:S04]  /*a970*/  STL [R1+0x660], R4 ;  /* 0x0006600401007387 */ /* 0x000fe80000100800 */
[----:B------:R-:W-:Y:S04]  /*a980*/  STL [R1+0x65c], R5 ;  /* 0x00065c0501007387 */ /* 0x000fe80000100800 */
[----:B------:R-:W-:Y:S04]  /*a990*/  STL [R1+0x520], R6 ;  /* 0x0005200601007387 */ /* 0x000fe80000100800 */
[----:B------:R-:W-:Y:S04]  /*a9a0*/  STL [R1+0x510], R7 ;  /* 0x0005100701007387 */ /* 0x000fe80000100800 */
[----:B------:R-:W-:Y:S04]  /*a9b0*/  STL.64 [R1+0x600], R6 ;  /* 0x0006000601007387 */ /* 0x000fe80000100a00 */
[----:B------:R-:W-:Y:S04]  /*a9c0*/  STL.64 [R1+0x518], R8 ;  /* 0x0005180801007387 */ /* 0x000fe80000100a00 */
[----:B------:R-:W-:Y:S04]  /*a9d0*/  STL [R1+0x668], R8 ;  /* 0x0006680801007387 */ /* 0x000fe80000100800 */
[----:B------:R-:W-:Y:S04]  /*a9e0*/  STL [R1+0x664], R9 ;  /* 0x0006640901007387 */ /* 0x000fe80000100800 */
[----:B------:R-:W-:Y:S04]  /*a9f0*/  STL.64 [R1+0x528], R10 ;  /* 0x0005280a01007387 */ /* 0x000fe80000100a00 */
[----:B------:R-:W-:Y:S04]  /*aa00*/  STL [R1+0x670], R10 ;  /* 0x0006700a01007387 */ /* 0x000fe80000100800 */
[----:B------:R-:W-:Y:S04]  /*aa10*/  STL [R1+0x66c], R11 ;  /* 0x00066c0b01007387 */ /* 0x000fe80000100800 */
[----:B------:R-:W-:Y:S04]  /*aa20*/  STL.64 [R1+0x538], R12 ;  /* 0x0005380c01007387 */ /* 0x000fe80000100a00 */
[----:B------:R-:W-:Y:S04]  /*aa30*/  STL [R1+0x678], R12 ;  /* 0x0006780c01007387 */ /* 0x000fe80000100800 */
[----:B------:R-:W-:Y:S04]  /*aa40*/  STL [R1+0x674], R13 ;  /* 0x0006740d01007387 */ /* 0x000fe80000100800 */
[----:B------:R-:W-:Y:S04]  /*aa50*/  STL [R1+0x550], R14 ;  /* 0x0005500e01007387 */ /* 0x000fe80000100800 */
[----:B------:R-:W-:Y:S04]  /*aa60*/  STL [R1+0x540], R15 ;  /* 0x0005400f01007387 */ /* 0x000fe80000100800 */
[----:B------:R-:W-:Y:S04]  /*aa70*/  STL.64 [R1+0x640], R14 ;  /* 0x0006400e01007387 */ /* 0x000fe80000100a00 */
[----:B------:R-:W-:Y:S04]  /*aa80*/  STL.64 [R1+0x548], R16 ;  /* 0x0005481001007387 */ /* 0x000fe80000100a00 */
[----:B------:R-:W-:Y:S04]  /*aa90*/  STL.64 [R1+0x5f0], R16 ;  /* 0x0005f01001007387 */ /* 0x000fe80000100a00 */
[----:B------:R-:W-:Y:S04]  /*aaa0*/  STL.64 [R1+0x558], R18 ;  /* 0x0005581201007387 */ /* 0x000fe80000100a00 */
[----:B------:R-:W-:Y:S04]  /*aab0*/  STL [R1+0x67c], R18 ;  /* 0x00067c1201007387 */ /* 0x000fe80000100800 */
[----:B------:R-:W-:Y:S04]  /*aac0*/  STL.64 [R1+0x560], R20 ;  /* 0x0005601401007387 */ /* 0x000fe80000100a00 */
[----:B------:R-:W-:Y:S04]  /*aad0*/  STL [R1+0x684], R20 ;  /* 0x0006841401007387 */ /* 0x000fe80000100800 */
[----:B------:R-:W-:Y:S04]  /*aae0*/  STL [R1+0x680], R21 ;  /* 0x0006801501007387 */ /* 0x000fe80000100800 */
[----:B------:R-:W-:Y:S04]  /*aaf0*/  STL.64 [R1+0x568], R22 ;  /* 0x0005681601007387 */ /* 0x000fe80000100a00 */
[----:B------:R0:W-:Y:S04]  /*ab00*/  STL.64 [R1+0x608], R22 ;  /* 0x0006081601007387 */ /* 0x0001e80000100a00 */
[----:B------:R-:W-:Y:S04]  /*ab10*/  STL.64 [R1+0x570], R24 ;  /* 0x0005701801007387 */ /* 0x000fe80000100a00 */
[----:B------:R-:W-:Y:S04]  /*ab20*/  STL.64 [R1+0x5f8], R24 ;  /* 0x0005f81801007387 */ /* 0x000fe80000100a00 */
[----:B------:R-:W-:Y:S04]  /*ab30*/  STL.64 [R1+0x578], R26 ;  /* 0x0005781a01007387 */ /* 0x000fe80000100a00 */
[----:B------:R-:W-:Y:S04]  /*ab40*/  STL.64 [R1+0x610], R26 ;  /* 0x0006101a01007387 */ /* 0x000fe80000100a00 */
[----:B------:R-:W-:Y:S01]  /*ab50*/  STL [R1+0x584], R28 ;  /* 0x0005841c01007387 */ /* 0x000fe20000100800 */
[----:B------:R-:W-:-:S03]  /*ab60*/  LEA R154, P5, R64, R162, 0x1 ;  /* 0x000000a2409a7211 */ /* 0x000fc600078a08ff */
[----:B------:R-:W-:Y:S01]  /*ab70*/  STL [R1+0x580], R29 ;  /* 0x0005801d01007387 */ /* 0x000fe20000100800 */
[----:B------:R-:W-:-:S03]  /*ab80*/  IMAD R48, R65, UR4, RZ ;  /* 0x0000000441307c24 */ /* 0x000fc6000f8e02ff */
[----:B------:R-:W-:Y:S04]  /*ab90*/  STL.64 [R1+0x618], R28 ;  /* 0x0006181c01007387 */ /* 0x000fe80000100a00 */
[----:B------:R-:W-:Y:S04]  /*aba0*/  STL.64 [R1+0x588], R30 ;  /* 0x0005881e01007387 */ /* 0x000fe80000100a00 */
[----:B------:R-:W-:Y:S01]  /*abb0*/  STL.64 [R1+0x620], R30 ;  /* 0x0006201e01007387 */ /* 0x000fe20000100a00 */
[----:B------:R-:W-:-:S03]  /*abc0*/  LEA.HI.X.SX32 R155, R64, R163, 0x1, P5 ;  /* 0x000000a3409b7211 */ /* 0x000fc600028f0eff */
[----:B---3--:R0:W3:Y:S01]  /*abd0*/  @P0 LDG.E.U16 R133, desc[UR20][R22.64] ;  /* 0x0000001416850981 */ /* 0x0080e2000c1e1500 */
[C---:B------:R-:W-:Y:S01]  /*abe0*/  SEL R80, R89.reuse, R60, !P3 ;  /* 0x0000003c59507207 */ /* 0x040fe20005800000 */
[----:B------:R-:W-:Y:S01]  /*abf0*/  IMAD.MOV.U32 R60, RZ, RZ, R130 ;  /* 0x000000ffff3c7224 */ /* 0x000fe200078e0082 */
[----:B------:R-:W-:Y:S01]  /*ac00*/  SEL R130, R89, R62, !P3 ;  /* 0x0000003e59827207 */ /* 0x000fe20005800000 */
[----:B------:R-:W-:Y:S01]  /*ac10*/  IMAD.MOV.U32 R62, RZ, RZ, R44 ;  /* 0x000000ffff3e7224 */ /* 0x000fe200078e002c */
[----:B------:R1:W3:Y:S04]  /*ac20*/  @P0 LDG.E.U16 R120, desc[UR20][R16.64] ;  /* 0x0000001410780981 */ /* 0x0002e8000c1e1500 */
[----:B------:R1:W3:Y:S01]  /*ac30*/  @P0 LDG.E.U16 R118, desc[UR20][R14.64] ;  /* 0x000000140e760981 */ /* 0x0002e2000c1e1500 */
[----:B0-----:R-:W-:Y:S01]  /*ac40*/  LEA R22, P5, R50, R162, 0x1 ;  /* 0x000000a232167211 */ /* 0x001fe200078a08ff */
[----:B------:R-:W-:-:S02]  /*ac50*/  IMAD R44, R76, UR4, RZ ;  /* 0x000000044c2c7c24 */ /* 0x000fc4000f8e02ff */
[----:B------:R-:W3:Y:S01]  /*ac60*/  @P0 LDG.E.U16 R134, desc[UR20][R24.64] ;  /* 0x0000001418860981 */ /* 0x000ee2000c1e1500 */
[-C--:B------:R-:W-:Y:S02]  /*ac70*/  LEA.HI.X.SX32 R23, R50, R163.reuse, 0x1, P5 ;  /* 0x000000a332177211 */ /* 0x080fe400028f0eff */
[CC--:B-1----:R-:W-:Y:S01]  /*ac80*/  LEA R16, P5, R47.reuse, R162.reuse, 0x1 ;  /* 0x000000a22f107211 */ /* 0x0c2fe200078a08ff */
[----:B------:R0:W3:Y:S03]  /*ac90*/  @P0 LDG.E.U16 R126, desc[UR20][R6.64] ;  /* 0x00000014067e0981 */ /* 0x0000e6000c1e1500 */
[-C--:B------:R-:W-:Y:S01]  /*aca0*/  LEA.HI.X.SX32 R17, R47, R163.reuse, 0x1, P5 ;  /* 0x000000a32f117211 */ /* 0x080fe200028f0eff */
[----:B------:R-:W3:Y:S01]  /*acb0*/  @P0 LDG.E.U16 R105, desc[UR20][R60.64] ;  /* 0x000000143c690981 */ /* 0x000ee2000c1e1500 */
[----:B------:R-:W-:Y:S02]  /*acc0*/  LEA R14, P5, R44, R162, 0x1 ;  /* 0x000000a22c0e7211 */ /* 0x000fe400078a08ff */
[----:B------:R-:W-:Y:S01]  /*acd0*/  SEL R81, R89, R56, !P3 ;  /* 0x0000003859517207 */ /* 0x000fe20005800000 */
[----:B------:R-:W-:Y:S01]  /*ace0*/  IMAD R65, R66, UR4, RZ ;  /* 0x0000000442417c24 */ /* 0x000fe2000f8e02ff */
[----:B------:R-:W-:Y:S01]  /*acf0*/  LEA.HI.X.SX32 R15, R44, R163, 0x1, P5 ;  /* 0x000000a32c0f7211 */ /* 0x000fe200028f0eff */
[----:B------:R-:W3:Y:S01]  /*ad00*/  @P0 LDG.E.U16 R99, desc[UR20][R54.64] ;  /* 0x0000001436630981 */ /* 0x000ee2000c1e1500 */
[----:B0-----:R-:W-:-:S03]  /*ad10*/  LEA R6, P5, R42, R162, 0x1 ;  /* 0x000000a22a067211 */ /* 0x001fc600078a08ff */
[----:B------:R0:W3:Y:S01]  /*ad20*/  @P0 LDG.E.U16 R111, desc[UR20][R62.64] ;  /* 0x000000143e6f0981 */ /* 0x0000e2000c1e1500 */
[-C--:B------:R-:W-:Y:S02]  /*ad30*/  LEA.HI.X.SX32 R7, R42, R163.reuse, 0x1, P5 ;  /* 0x000000a32a077211 */ /* 0x080fe400028f0eff */
[C---:B------:R-:W-:Y:S01]  /*ad40*/  LEA R42, P5, R43.reuse, R162, 0x1 ;  /* 0x000000a22b2a7211 */ /* 0x040fe200078a08ff */
[----:B------:R-:W3:Y:S03]  /*ad50*/  @P0 LDG.E.U16 R107, desc[UR20][R164.64] ;  /* 0x00000014a46b0981 */ /* 0x000ee6000c1e1500 */
[----:B------:R-:W-:Y:S01]  /*ad60*/  LEA.HI.X.SX32 R43, R43, R163, 0x1, P5 ;  /* 0x000000a32b2b7211 */ /* 0x000fe200028f0eff */
[----:B------:R-:W-:Y:S01]  /*ad70*/  IMAD.MOV.U32 R56, RZ, RZ, R84 ;  /* 0x000000ffff387224 */ /* 0x000fe200078e0054 */
[----:B------:R-:W3:Y:S04]  /*ad80*/  @P0 LDG.E.U16 R131, desc[UR20][R18.64] ;  /* 0x0000001412830981 */ /* 0x000ee8000c1e1500 */
[----:B------:R-:W3:Y:S01]  /*ad90*/  @P0 LDG.E.U16 R101, desc[UR20][R56.64] ;  /* 0x0000001438650981 */ /* 0x000ee2000c1e1500 */
[----:B0-----:R-:W-:-:S02]  /*ada0*/  IMAD R63, R68, UR4, RZ ;  /* 0x00000004443f7c24 */ /* 0x001fc4000f8e02ff */
[----:B------:R-:W-:Y:S01]  /*adb0*/  IMAD R75, R77, UR4, RZ ;  /* 0x000000044d4b7c24 */ /* 0x000fe2000f8e02ff */
[----:B------:R-:W3:Y:S01]  /*adc0*/  @P0 LDG.E.U16 R132, desc[UR20][R20.64] ;  /* 0x0000001414840981 */ /* 0x000ee2000c1e1500 */
[----:B------:R-:W-:Y:S02]  /*add0*/  IMAD R77, R78, UR4, RZ ;  /* 0x000000044e4d7c24 */ /* 0x000fe4000f8e02ff */
[----:B------:R-:W-:Y:S01]  /*ade0*/  IMAD R81, R81, UR4, RZ ;  /* 0x0000000451517c24 */ /* 0x000fe2000f8e02ff */
[----:B------:R-:W-:Y:S04]  /*adf0*/  STL [R1+0x5a0], R32 ;  /* 0x0005a02001007387 */ /* 0x000fe80000100800 */
[----:B------:R-:W-:Y:S04]  /*ae00*/  STL [R1+0x590], R33 ;  /* 0x0005902101007387 */ /* 0x000fe80000100800 */
[----:B------:R0:W-:Y:S01]  /*ae10*/  STL.64 [R1+0x628], R32 ;  /* 0x0006282001007387 */ /* 0x0001e20000100a00 */
[----:B------:R-:W-:-:S03]  /*ae20*/  IMAD R71, R71, UR4, RZ ;  /* 0x0000000447477c24 */ /* 0x000fc6000f8e02ff */
[----:B------:R-:W3:Y:S04]  /*ae30*/  @P0 LDG.E.U16 R129, desc[UR20][R12.64] ;  /* 0x000000140c810981 */ /* 0x000ee8000c1e1500 */
[----:B------:R-:W3:Y:S04]  /*ae40*/  @P0 LDG.E.U16 R128, desc[UR20][R10.64] ;  /* 0x000000140a800981 */ /* 0x000ee8000c1e1500 */
[----:B0-----:R-:W3:Y:S04]  /*ae50*/  LDL R32, [R1+0x288] ;  /* 0x0002880001207983 */ /* 0x001ee80000100800 */
[----:B------:R-:W3:Y:S04]  /*ae60*/  LDL R33, [R1+0x25c] ;  /* 0x00025c0001217983 */ /* 0x000ee80000100800 */
[----:B------:R-:W3:Y:S04]  /*ae70*/  @P0 LDG.E.U16 R127, desc[UR20][R8.64] ;  /* 0x00000014087f0981 */ /* 0x000ee8000c1e1500 */
[----:B--2---:R-:W2:Y:S04]  /*ae80*/  @P0 LDG.E.U16 R135, desc[UR20][R26.64] ;  /* 0x000000141a870981 */ /* 0x004ea8000c1e1500 */
[----:B----4-:R-:W4:Y:S04]  /*ae90*/  @P0 LDG.E.U16 R136, desc[UR20][R28.64] ;  /* 0x000000141c880981 */ /* 0x010f28000c1e1500 */
[----:B------:R0:W2:Y:S02]  /*aea0*/  @P0 LDG.E.U16 R157, desc[UR20][R30.64] ;  /* 0x000000141e9d0981 */ /* 0x0000a4000c1e1500 */
[----:B0-----:R-:W-:-:S04]  /*aeb0*/  LEA R30, P4, R52, R162, 0x1 ;  /* 0x000000a2341e7211 */ /* 0x001fc800078808ff */
[-C--:B------:R-:W-:Y:S02]  /*aec0*/  LEA.HI.X.SX32 R31, R52, R163.reuse, 0x1, P4 ;  /* 0x000000a3341f7211 */ /* 0x080fe400020f0eff */
[CC--:B------:R-:W-:Y:S01]  /*aed0*/  LEA R28, P4, R48.reuse, R162.reuse, 0x1 ;  /* 0x000000a2301c7211 */ /* 0x0c0fe200078808ff */
[----:B------:R-:W-:Y:S03]  /*aee0*/  STL.64 [R1+0x598], R34 ;  /* 0x0005982201007387 */ /* 0x000fe60000100a00 */
[----:B------:R-:W-:Y:S01]  /*aef0*/  LEA.HI.X.SX32 R29, R48, R163, 0x1, P4 ;  /* 0x000000a3301d7211 */ /* 0x000fe200020f0eff */
[----:B------:R-:W2:Y:S01]  /*af00*/  @P0 LDG.E.U16 R123, desc[UR20][R30.64] ;  /* 0x000000141e7b0981 */ /* 0x000ea2000c1e1500 */
[----:B------:R-:W-:-:S03]  /*af10*/  LEA R26, P4, R46, R162, 0x1 ;  /* 0x000000a22e1a7211 */ /* 0x000fc600078808ff */
[----:B------:R0:W-:Y:S01]  /*af20*/  STL.64 [R1+0x648], R34 ;  /* 0x0006482201007387 */ /* 0x0001e20000100a00 */
[-C--:B------:R-:W-:Y:S02]  /*af30*/  LEA.HI.X.SX32 R27, R46, R163.reuse, 0x1, P4 ;  /* 0x000000a32e1b7211 */ /* 0x080fe400020f0eff */
[CC--:B------:R-:W-:Y:S01]  /*af40*/  LEA R24, P4, R40.reuse, R162.reuse, 0x1 ;  /* 0x000000a228187211 */ /* 0x0c0fe200078808ff */
[----:B------:R-:W2:Y:S03]  /*af50*/  @P0 LDG.E.U16 R113, desc[UR20][R28.64] ;  /* 0x000000141c710981 */ /* 0x000ea6000c1e1500 */
[-C--:B------:R-:W-:Y:S01]  /*af60*/  LEA.HI.X.SX32 R25, R40, R163.reuse, 0x1, P4 ;  /* 0x000000a328197211 */ /* 0x080fe200020f0eff */
[----:B------:R-:W2:Y:S01]  /*af70*/  @P0 LDG.E.U16 R110, desc[UR20][R26.64] ;  /* 0x000000141a6e0981 */ /* 0x000ea2000c1e1500 */
[-C--:B------:R-:W-:Y:S02]  /*af80*/  LEA R40, P4, R41, R162.reuse, 0x1 ;  /* 0x000000a229287211 */ /* 0x080fe400078808ff */
[----:B------:R-:W-:Y:S01]  /*af90*/  LEA R46, P5, R49, R162, 0x1 ;  /* 0x000000a2312e7211 */ /* 0x000fe200078a08ff */
[----:B0-----:R-:W3:Y:S01]  /*afa0*/  LDL.64 R34, [R1+0xf0] ;  /* 0x0000f00001227983 */ /* 0x001ee20000100a00 */
[----:B------:R-:W-:-:S02]  /*afb0*/  LEA.HI.X.SX32 R41, R41, R163, 0x1, P4 ;  /* 0x000000a329297211 */ /* 0x000fc400020f0eff */
[CC--:B------:R-:W-:Y:S01]  /*afc0*/  LEA R44, P4, R45.reuse, R162.reuse, 0x1 ;  /* 0x000000a22d2c7211 */ /* 0x0c0fe200078808ff */
[----:B------:R-:W2:Y:S03]  /*afd0*/  @P0 LDG.E.U16 R140, desc[UR20][R24.64] ;  /* 0x00000014188c0981 */ /* 0x000ea6000c1e1500 */
[-C--:B------:R-:W-:Y:S02]  /*afe0*/  LEA.HI.X.SX32 R45, R45, R163.reuse, 0x1, P4 ;  /* 0x000000a32d2d7211 */ /* 0x080fe400020f0eff */
[-C--:B------:R-:W-:Y:S01]  /*aff0*/  LEA.HI.X.SX32 R47, R49, R163.reuse, 0x1, P5 ;  /* 0x000000a3312f7211 */ /* 0x080fe200028f0eff */
[----:B------:R-:W-:Y:S01]  /*b000*/  STL.64 [R1+0x5a8], R36 ;  /* 0x0005a82401007387 */ /* 0x000fe20000100a00 */
[-C--:B------:R-:W-:Y:S02]  /*b010*/  LEA R48, P4, R51, R162.reuse, 0x1 ;  /* 0x000000a233307211 */ /* 0x080fe400078808ff */
[----:B------:R-:W-:Y:S01]  /*b020*/  LEA R50, P5, R53, R162, 0x1 ;  /* 0x000000a235327211 */ /* 0x000fe200078a08ff */
[----:B------:R-:W2:Y:S01]  /*b030*/  @P0 LDG.E.U16 R0, desc[UR20][R40.64] ;  /* 0x0000001428000981 */ /* 0x000ea2000c1e1500 */
[----:B------:R-:W-:-:S02]  /*b040*/  LEA.HI.X.SX32 R49, R51, R163, 0x1, P4 ;  /* 0x000000a333317211 */ /* 0x000fc400020f0eff */
[-C--:B------:R-:W-:Y:S01]  /*b050*/  LEA R52, P4, R117, R162.reuse, 0x1 ;  /* 0x000000a275347211 */ /* 0x080fe200078808ff */
[----:B------:R-:W2:Y:S01]  /*b060*/  @P0 LDG.E.U16 R141, desc[UR20][R44.64] ;  /* 0x000000142c8d0981 */ /* 0x000ea2000c1e1500 */
[-C--:B------:R-:W-:Y:S02]  /*b070*/  LEA.HI.X.SX32 R51, R53, R163.reuse, 0x1, P5 ;  /* 0x000000a335337211 */ /* 0x080fe400028f0eff */
[-C--:B------:R-:W-:Y:S01]  /*b080*/  LEA.HI.X.SX32 R53, R117, R163.reuse, 0x1, P4 ;  /* 0x000000a375357211 */ /* 0x080fe200020f0eff */
[----:B------:R0:W-:Y:S01]  /*b090*/  STL [R1+0x68c], R36 ;  /* 0x00068c2401007387 */ /* 0x0001e20000100800 */
[-C--:B------:R-:W-:Y:S02]  /*b0a0*/  LEA R56, P4, R87, R162.reuse, 0x1 ;  /* 0x000000a257387211 */ /* 0x080fe400078808ff */
[----:B------:R-:W-:Y:S01]  /*b0b0*/  LEA R54, P5, R115, R162, 0x1 ;  /* 0x000000a273367211 */ /* 0x000fe200078a08ff */
[----:B------:R-:W2:Y:S01]  /*b0c0*/  @P0 LDG.E.U16 R3, desc[UR20][R48.64] ;  /* 0x0000001430030981 */ /* 0x000ea2000c1e1500 */
[----:B------:R-:W-:-:S02]  /*b0d0*/  LEA.HI.X.SX32 R57, R87, R163, 0x1, P4 ;  /* 0x000000a357397211 */ /* 0x000fc400020f0eff */
[CC--:B------:R-:W-:Y:S01]  /*b0e0*/  LEA R60, P4, R70.reuse, R162.reuse, 0x1 ;  /* 0x000000a2463c7211 */ /* 0x0c0fe200078808ff */
[----:B------:R-:W2:Y:S03]  /*b0f0*/  @P0 LDG.E.U16 R156, desc[UR20][R50.64] ;  /* 0x00000014329c0981 */ /* 0x000ea6000c1e1500 */
[-C--:B------:R-:W-:Y:S01]  /*b100*/  LEA.HI.X.SX32 R61, R70, R163.reuse, 0x1, P4 ;  /* 0x000000a3463d7211 */ /* 0x080fe200020f0eff */
[----:B0-----:R-:W2:Y:S01]  /*b110*/  LDL R36, [R1+0x28c] ;  /* 0x00028c0001247983 */ /* 0x001ea20000100800 */
[----:B------:R-:W-:Y:S02]  /*b120*/  LEA R64, P4, R65, R162, 0x1 ;  /* 0x000000a241407211 */ /* 0x000fe400078808ff */
[-C--:B------:R-:W-:Y:S02]  /*b130*/  LEA.HI.X.SX32 R55, R115, R163.reuse, 0x1, P5 ;  /* 0x000000a373377211 */ /* 0x080fe400028f0eff */
[----:B------:R-:W-:-:S02]  /*b140*/  LEA.HI.X.SX32 R65, R65, R163, 0x1, P4 ;  /* 0x000000a341417211 */ /* 0x000fc400020f0eff */
[CC--:B------:R-:W-:Y:S02]  /*b150*/  LEA R58, P5, R72.reuse, R162.reuse, 0x1 ;  /* 0x000000a2483a7211 */ /* 0x0c0fe400078a08ff */
[CC--:B------:R-:W-:Y:S02]  /*b160*/  LEA R68, P4, R69.reuse, R162.reuse, 0x1 ;  /* 0x000000a245447211 */ /* 0x0c0fe400078808ff */
[-C--:B------:R-:W-:Y:S02]  /*b170*/  LEA.HI.X.SX32 R59, R72, R163.reuse, 0x1, P5 ;  /* 0x000000a3483b7211 */ /* 0x080fe400028f0eff */
[----:B------:R-:W-:Y:S02]  /*b180*/  LEA.HI.X.SX32 R69, R69, R163, 0x1, P4 ;  /* 0x000000a345457211 */ /* 0x000fe400020f0eff */
[----:B------:R-:W-:-:S04]  /*b190*/  LEA R72, P4, R73, R162, 0x1 ;  /* 0x000000a249487211 */ /* 0x000fc800078808ff */
[----:B------:R-:W-:Y:S02]  /*b1a0*/  LEA.HI.X.SX32 R73, R73, R163, 0x1, P4 ;  /* 0x000000a349497211 */ /* 0x000fe400020f0eff */
[----:B------:R-:W-:Y:S01]  /*b1b0*/  LEA R76, P4, R77, R162, 0x1 ;  /* 0x000000a24d4c7211 */ /* 0x000fe200078808ff */
[----:B------:R-:W-:-:S03]  /*b1c0*/  IMAD R87, R80, UR4, RZ ;  /* 0x0000000450577c24 */ /* 0x000fc6000f8e02ff */
[----:B------:R-:W-:Y:S02]  /*b1d0*/  LEA.HI.X.SX32 R77, R77, R163, 0x1, P4 ;  /* 0x000000a34d4d7211 */ /* 0x000fe400020f0eff */
[----:B------:R-:W-:-:S04]  /*b1e0*/  LEA R80, P4, R81, R162, 0x1 ;  /* 0x000000a251507211 */ /* 0x000fc800078808ff */
[----:B------:R-:W-:-:S05]  /*b1f0*/  LEA.HI.X.SX32 R81, R81, R163, 0x1, P4 ;  /* 0x000000a351517211 */ /* 0x000fca00020f0eff */
[----:B------:R-:W4:Y:S01]  /*b200*/  @P0 LDG.E.U16 R145, desc[UR20][R80.64] ;  /* 0x0000001450910981 */ /* 0x000f22000c1e1500 */
[----:B------:R-:W-:-:S03]  /*b210*/  LEA R84, P4, R85, R162, 0x1 ;  /* 0x000000a255547211 */ /* 0x000fc600078808ff */
[----:B------:R-:W-:Y:S01]  /*b220*/  STL [R1+0x688], R37 ;  /* 0x0006882501007387 */ /* 0x000fe20000100800 */
[----:B------:R-:W-:-:S03]  /*b230*/  LEA.HI.X.SX32 R85, R85, R163, 0x1, P4 ;  /* 0x000000a355557211 */ /* 0x000fc600020f0eff */
[----:B------:R-:W-:Y:S04]  /*b240*/  STL.64 [R1+0x5b0], R38 ;  /* 0x0005b02601007387 */ /* 0x000fe80000100a00 */
[----:B------:R-:W-:Y:S04]  /*b250*/  STL [R1+0x694], R38 ;  /* 0x0006942601007387 */ /* 0x000fe80000100800 */
[----:B------:R-:W-:Y:S04]  /*b260*/  STL [R1+0x690], R39 ;  /* 0x0006902701007387 */ /* 0x000fe80000100800 */
[----:B------:R-:W-:Y:S04]  /*b270*/  STL.64 [R1+0x88], R154 ;  /* 0x0000889a01007387 */ /* 0x000fe80000100a00 */
[----:B------:R-:W-:Y:S04]  /*b280*/  STL.64 [R1+0x70], R30 ;  /* 0x0000701e01007387 */ /* 0x000fe80000100a00 */
[----:B------:R-:W-:Y:S04]  /*b290*/  STL.64 [R1+0x68], R22 ;  /* 0x0000681601007387 */ /* 0x000fe80000100a00 */
[----:B------:R-:W4:Y:S04]  /*b2a0*/  @P0 LDG.E.U16 R104, desc[UR20][R84.64] ;  /* 0x0000001454680981 */ /* 0x000f28000c1e1500 */
[----:B------:R-:W-:Y:S04]  /*b2b0*/  STL.64 [R1+0x50], R28 ;  /* 0x0000501c01007387 */ /* 0x000fe80000100a00 */
[----:B------:R-:W-:Y:S04]  /*b2c0*/  STL.64 [R1+0x48], R16 ;  /* 0x0000481001007387 */ /* 0x000fe80000100a00 */
[----:B------:R-:W-:Y:S04]  /*b2d0*/  STL.64 [R1+0x30], R26 ;  /* 0x0000301a01007387 */ /* 0x000fe80000100a00 */
[----:B------:R-:W-:Y:S04]  /*b2e0*/  STL.64 [R1+0x28], R14 ;  /* 0x0000280e01007387 */ /* 0x000fe80000100a00 */
[----:B------:R-:W-:Y:S04]  /*b2f0*/  STL.64 [R1+0x10], R24 ;  /* 0x0000101801007387 */ /* 0x000fe80000100a00 */
[----:B------:R-:W-:Y:S04]  /*b300*/  STL.64 [R1+0x8], R6 ;  /* 0x0000080601007387 */ /* 0x000fe80000100a00 */
[----:B------:R-:W4:Y:S04]  /*b310*/  LDL R115, [R1+0x294] ;  /* 0x0002940001737983 */ /* 0x000f280000100800 */
[----:B------:R-:W4:Y:S04]  /*b320*/  LDL R117, [R1+0x290] ;  /* 0x0002900001757983 */ /* 0x000f280000100800 */
[----:B---3--:R-:W3:Y:S04]  /*b330*/  @P0 LDG.E.U16 R32, desc[UR20][R34.64] ;  /* 0x0000001422200981 */ /* 0x008ee8000c1e1500 */
[----:B--2---:R-:W2:Y:S04]  /*b340*/  @P0 LDG.E.U16 R36, desc[UR20][R148.64] ;  /* 0x0000001494240981 */ /* 0x004ea8000c1e1500 */
[----:B----4-:R0:W-:Y:S04]  /*b350*/  @P0 STL [R1+0x284], R145 ;  /* 0x0002849101000387 */ /* 0x0101e80000100800 */
[----:B0-----:R-:W4:Y:S04]  /*b360*/  LDL.LU R145, [R1+0x7fc] ;  /* 0x0007fc0001917983 */ /* 0x001f280000300800 */
[----:B------:R-:W-:Y:S04]  /*b370*/  STL.64 [R1+0x5b8], R80 ;  /* 0x0005b85001007387 */ /* 0x000fe80000100a00 */
[----:B------:R-:W-:Y:S04]  /*b380*/  STL [R1+0x69c], R80 ;  /* 0x00069c5001007387 */ /* 0x000fe80000100800 */
[----:B------:R-:W-:Y:S04]  /*b390*/  STL [R1+0x698], R81 ;  /* 0x0006985101007387 */ /* 0x000fe80000100800 */
[----:B------:R0:W-:Y:S04]  /*b3a0*/  @P0 STL [R1+0x260], R104 ;  /* 0x0002606801000387 */ /* 0x0001e80000100800 */
[----:B0-----:R-:W2:Y:S04]  /*b3b0*/  LDL.LU R104, [R1+0x7f8] ;  /* 0x0007f80001687983 */ /* 0x001ea80000300800 */
[----:B------:R-:W-:Y:S04]  /*b3c0*/  STL.64 [R1+0x5c0], R84 ;  /* 0x0005c05401007387 */ /* 0x000fe80000100a00 */
[----:B------:R-:W-:Y:S04]  /*b3d0*/  STL [R1+0x6a4], R84 ;  /* 0x0006a45401007387 */ /* 0x000fe80000100800 */
[----:B------:R-:W-:Y:S04]  /*b3e0*/  STL [R1+0x6a0], R85 ;  /* 0x0006a05501007387 */ /* 0x000fe80000100800 */
[----:B------:R-:W2:Y:S04]  /*b3f0*/  LDL.LU.64 R164, [R1+0x7f0] ;  /* 0x0007f00001a47983 */ /* 0x000ea80000300a00 */
[----:B------:R0:W-:Y:S04]  /*b400*/  @P0 STL [R1+0x298], R107 ;  /* 0x0002986b01000387 */ /* 0x0001e80000100800 */
[----:B------:R-:W2:Y:S04]  /*b410*/  @P0 LDG.E.U16 R115, desc[UR20][R146.64] ;  /* 0x0000001492730981 */ /* 0x000ea8000c1e1500 */
[----:B------:R-:W2:Y:S04]  /*b420*/  @P0 LDG.E.U16 R117, desc[UR20][R150.64] ;  /* 0x0000001496750981 */ /* 0x000ea8000c1e1500 */
[----:B0-----:R-:W2:Y:S04]  /*b430*/  LDL.LU R107, [R1+0x7e8] ;  /* 0x0007e800016b7983 */ /* 0x001ea80000300800 */
[----:B------:R-:W2:Y:S04]  /*b440*/  LDL.LU.64 R146, [R1+0x7e0] ;  /* 0x0007e00001927983 */ /* 0x000ea80000300a00 */
[----:B------:R-:W3:Y:S04]  /*b450*/  LDL.LU.64 R150, [R1+0x7d8] ;  /* 0x0007d80001967983 */ /* 0x000ee80000300a00 */
[----:B------:R-:W3:Y:S04]  /*b460*/  LDL.LU.64 R148, [R1+0x7d0] ;  /* 0x0007d00001947983 */ /* 0x000ee80000300a00 */
[----:B----4-:R-:W4:Y:S04]  /*b470*/  @P0 LDG.E.U16 R109, desc[UR20][R144.64] ;  /* 0x00000014906d0981 */ /* 0x010f28000c1e1500 */
[----:B--2---:R-:W2:Y:S04]  /*b480*/  @P0 LDG.E.U16 R33, desc[UR20][R146.64] ;  /* 0x0000001492210981 */ /* 0x004ea8000c1e1500 */
[----:B------:R-:W2:Y:S04]  /*b490*/  LDL.LU.64 R146, [R1+0x7c8] ;  /* 0x0007c80001927983 */ /* 0x000ea80000300a00 */
[----:B------:R-:W2:Y:S01]  /*b4a0*/  LDL.LU.64 R144, [R1+0x7c0] ;  /* 0x0007c00001907983 */ /* 0x000ea20000300a00 */
[----:B------:R-:W-:-:S04]  /*b4b0*/  LEA R62, P5, R63, R162, 0x1 ;  /* 0x000000a23f3e7211 */ /* 0x000fc800078a08ff */
[-C--:B------:R-:W-:Y:S02]  /*b4c0*/  LEA.HI.X.SX32 R63, R63, R163.reuse, 0x1, P5 ;  /* 0x000000a33f3f7211 */ /* 0x080fe400028f0eff */
[C---:B------:R-:W-:Y:S02]  /*b4d0*/  LEA R66, P5, R67.reuse, R162, 0x1 ;  /* 0x000000a243427211 */ /* 0x040fe400078a08ff */
[----:B------:R-:W-:Y:S02]  /*b4e0*/  PRMT R19, RZ, 0x7610, R19 ;  /* 0x00007610ff137816 */ /* 0x000fe40000000013 */
[----:B------:R-:W-:-:S04]  /*b4f0*/  LEA.HI.X.SX32 R67, R67, R163, 0x1, P5 ;  /* 0x000000a343437211 */ /* 0x000fc800028f0eff */
[----:B------:R-:W2:Y:S04]  /*b500*/  @P0 LDG.E.U16 R19, desc[UR20][R52.64] ;  /* 0x0000001434130981 */ /* 0x000ea8000c1e1500 */
[----:B----4-:R0:W-:Y:S04]  /*b510*/  STL [R1+0x250], R109 ;  /* 0x0002506d01007387 */ /* 0x0101e80000100800 */
[----:B0-----:R-:W4:Y:S04]  /*b520*/  LDL.LU R109, [R1+0x7b8] ;  /* 0x0007b800016d7983 */ /* 0x001f280000300800 */
[----:B------:R-:W4:Y:S04]  /*b530*/  LDL.LU.64 R142, [R1+0x7b0] ;  /* 0x0007b000018e7983 */ /* 0x000f280000300a00 */
[----:B------:R0:W-:Y:S04]  /*b540*/  STL [R1+0x24c], R122 ;  /* 0x00024c7a01007387 */ /* 0x0001e80000100800 */
[----:B0-----:R-:W4:Y:S04]  /*b550*/  LDL.LU R122, [R1+0x7ac] ;  /* 0x0007ac00017a7983 */ /* 0x001f280000300800 */
        /* <DEDUP_REMOVED lines=8> */
[----:B------:R-:W-:Y:S04]  /*b5e0*/  STL [R1+0x6dc], R0 ;  /* 0x0006dc0001007387 */ /* 0x000fe80000100800 */
[----:B------:R-:W-:Y:S04]  /*b5f0*/  STL.64 [R1+0x5c8], R40 ;  /* 0x0005c82801007387 */ /* 0x000fe80000100a00 */
[----:B------:R-:W-:Y:S04]  /*b600*/  STL [R1+0x6a8], R41 ;  /* 0x0006a82901007387 */ /* 0x000fe80000100800 */
[----:B------:R-:W-:Y:S04]  /*b610*/  @P0 STL [R1+0x294], R115 ;  /* 0x0002947301000387 */ /* 0x000fe80000100800 */
[----:B------:R0:W-:Y:S04]  /*b620*/  STL [R1+0x238], R141 ;  /* 0x0002388d01007387 */ /* 0x0001e80000100800 */
[----:B------:R-:W-:Y:S04]  /*b630*/  @P0 STL [R1+0x290], R117 ;  /* 0x0002907501000387 */ /* 0x000fe80000100800 */
[----:B0-----:R-:W4:Y:S04]  /*b640*/  LDL.LU R141, [R1+0x798] ;  /* 0x00079800018d7983 */ /* 0x001f280000300800 */
[----:B------:R-:W-:Y:S04]  /*b650*/  STL.64 [R1+0x5d0], R44 ;  /* 0x0005d02c01007387 */ /* 0x000fe80000100a00 */
[----:B------:R-:W-:Y:S04]  /*b660*/  @P0 STL [R1+0x28c], R36 ;  /* 0x00028c2401000387 */ /* 0x000fe80000100800 */
[----:B------:R-:W-:Y:S04]  /*b670*/  STL [R1+0x6b0], R44 ;  /* 0x0006b02c01007387 */ /* 0x000fe80000100800 */
[----:B---3--:R-:W-:Y:S04]  /*b680*/  @P0 STL [R1+0x288], R32 ;  /* 0x0002882001000387 */ /* 0x008fe80000100800 */
[----:B------:R-:W-:Y:S04]  /*b690*/  STL [R1+0x6ac], R45 ;  /* 0x0006ac2d01007387 */ /* 0x000fe80000100800 */
[----:B--2---:R-:W-:Y:S04]  /*b6a0*/  @P0 STL [R1+0x25c], R33 ;  /* 0x00025c2101000387 */ /* 0x004fe80000100800 */
[----:B------:R0:W-:Y:S04]  /*b6b0*/  STL [R1+0x234], R3 ;  /* 0x0002340301007387 */ /* 0x0001e80000100800 */
[----:B0-----:R-:W2:Y:S04]  /*b6c0*/  LDL.LU R3, [R1+0x794] ;  /* 0x0007940001037983 */ /* 0x001ea80000300800 */
[----:B------:R-:W-:Y:S04]  /*b6d0*/  STL.64 [R1+0x5d8], R48 ;  /* 0x0005d83001007387 */ /* 0x000fe80000100a00 */
[----:B------:R-:W-:Y:S04]  /*b6e0*/  STL [R1+0x6b8], R48 ;  /* 0x0006b83001007387 */ /* 0x000fe80000100800 */
[----:B------:R-:W-:Y:S04]  /*b6f0*/  STL [R1+0x6b4], R49 ;  /* 0x0006b43101007387 */ /* 0x000fe80000100800 */
[----:B------:R0:W-:Y:S04]  /*b700*/  STL [R1+0x230], R156 ;  /* 0x0002309c01007387 */ /* 0x0001e80000100800 */
[----:B0-----:R-:W3:Y:S04]  /*b710*/  LDL.LU R156, [R1+0x790] ;  /* 0x00079000019c7983 */ /* 0x001ee80000300800 */
[----:B------:R0:W-:Y:S04]  /*b720*/  STL [R1+0x6bc], R50 ;  /* 0x0006bc3201007387 */ /* 0x0001e80000100800 */
[----:B------:R-:W-:Y:S04]  /*b730*/  STL [R1+0x5e8], R51 ;  /* 0x0005e83301007387 */ /* 0x000fe80000100800 */
[----:B------:R1:W-:Y:S01]  /*b740*/  STL [R1+0x6c0], R51 ;  /* 0x0006c03301007387 */ /* 0x0003e20000100800 */
[----:B0-----:R-:W-:-:S02]  /*b750*/  PRMT R50, RZ, 0x7610, R50 ;  /* 0x00007610ff327816 */ /* 0x001fc40000000032 */
[----:B------:R-:W-:Y:S02]  /*b760*/  PRMT R48, RZ, 0x7610, R48 ;  /* 0x00007610ff307816 */ /* 0x000fe40000000030 */
[----:B------:R-:W-:Y:S02]  /*b770*/  PRMT R49, RZ, 0x7610, R49 ;  /* 0x00007610ff317816 */ /* 0x000fe40000000031 */
[----:B------:R-:W2:Y:S01]  /*b780*/  @P0 LDG.E.U16 R50, desc[UR20][R58.64] ;  /* 0x000000143a320981 */ /* 0x000ea2000c1e1500 */
[----:B-1----:R-:W-:-:S03]  /*b790*/  PRMT R51, RZ, 0x7610, R51 ;  /* 0x00007610ff337816 */ /* 0x002fc60000000033 */
[----:B------:R-:W2:Y:S04]  /*b7a0*/  @P0 LDG.E.U16 R48, desc[UR20][R60.64] ;  /* 0x000000143c300981 */ /* 0x000ea8000c1e1500 */
[----:B------:R-:W2:Y:S01]  /*b7b0*/  @P0 LDG.E.U16 R51, desc[UR20][R56.64] ;  /* 0x0000001438330981 */ /* 0x000ea2000c1e1500 */
[----:B------:R-:W-:Y:S02]  /*b7c0*/  PRMT R44, RZ, 0x7610, R44 ;  /* 0x00007610ff2c7816 */ /* 0x000fe4000000002c */
[----:B------:R-:W-:Y:S01]  /*b7d0*/  PRMT R45, RZ, 0x7610, R45 ;  /* 0x00007610ff2d7816 */ /* 0x000fe2000000002d */
[----:B------:R-:W3:Y:S01]  /*b7e0*/  @P0 LDG.E.U16 R49, desc[UR20][R62.64] ;  /* 0x000000143e310981 */ /* 0x000ee2000c1e1500 */
[----:B------:R-:W-:-:S03]  /*b7f0*/  PRMT R0, RZ, 0x7610, R0 ;  /* 0x00007610ff007816 */ /* 0x000fc60000000000 */
[----:B------:R-:W3:Y:S01]  /*b800*/  @P0 LDG.E.U16 R44, desc[UR20][R64.64] ;  /* 0x00000014402c0981 */ /* 0x000ee2000c1e1500 */
[----:B------:R-:W-:-:S03]  /*b810*/  PRMT R41, RZ, 0x7610, R41 ;  /* 0x00007610ff297816 */ /* 0x000fc60000000029 */
[----:B------:R-:W3:Y:S04]  /*b820*/  @P0 LDG.E.U16 R45, desc[UR20][R66.64] ;  /* 0x00000014422d0981 */ /* 0x000ee8000c1e1500 */
[----:B------:R-:W3:Y:S04]  /*b830*/  @P0 LDG.E.U16 R0, desc[UR20][R54.64] ;  /* 0x0000001436000981 */ /* 0x000ee8000c1e1500 */
[----:B------:R-:W3:Y:S04]  /*b840*/  @P0 LDG.E.U16 R41, desc[UR20][R68.64] ;  /* 0x0000001444290981 */ /* 0x000ee8000c1e1500 */
[----:B------:R-:W-:Y:S04]  /*b850*/  STL.64 [R1+0x630], R52 ;  /* 0x0006303401007387 */ /* 0x000fe80000100a00 */
[----:B------:R-:W-:Y:S01]  /*b860*/  STL.64 [R1+0x638], R54 ;  /* 0x0006383601007387 */ /* 0x000fe20000100a00 */
[----:B------:R-:W-:-:S02]  /*b870*/  LEA R70, P5, R71, R162, 0x1 ;  /* 0x000000a247467211 */ /* 0x000fc400078a08ff */
[----:B------:R-:W-:Y:S02]  /*b880*/  PRMT R20, RZ, 0x7610, R20 ;  /* 0x00007610ff147816 */ /* 0x000fe40000000014 */
[----:B------:R-:W-:Y:S02]  /*b890*/  LEA.HI.X.SX32 R71, R71, R163, 0x1, P5 ;  /* 0x000000a347477211 */ /* 0x000fe400028f0eff */
[----:B------:R-:W-:Y:S02]  /*b8a0*/  PRMT R21, RZ, 0x7610, R21 ;  /* 0x00007610ff157816 */ /* 0x000fe40000000015 */
[----:B------:R-:W-:Y:S02]  /*b8b0*/  PRMT R18, RZ, 0x7610, R18 ;  /* 0x00007610ff127816 */ /* 0x000fe40000000012 */
[----:B------:R-:W-:Y:S02]  /*b8c0*/  PRMT R12, RZ, 0x7610, R12 ;  /* 0x00007610ff0c7816 */ /* 0x000fe4000000000c */
[----:B------:R-:W-:Y:S01]  /*b8d0*/  PRMT R13, RZ, 0x7610, R13 ;  /* 0x00007610ff0d7816 */ /* 0x000fe2000000000d */
[----:B------:R-:W3:Y:S01]  /*b8e0*/  @P0 LDG.E.U16 R21, desc[UR20][R144.64] ;  /* 0x0000001490150981 */ /* 0x000ee2000c1e1500 */
[----:B------:R-:W-:-:S02]  /*b8f0*/  PRMT R10, RZ, 0x7610, R10 ;  /* 0x00007610ff0a7816 */ /* 0x000fc4000000000a */
[----:B------:R-:W-:Y:S01]  /*b900*/  PRMT R11, RZ, 0x7610, R11 ;  /* 0x00007610ff0b7816 */ /* 0x000fe2000000000b */
[----:B------:R-:W3:Y:S01]  /*b910*/  @P0 LDG.E.U16 R18, desc[UR20][R146.64] ;  /* 0x0000001492120981 */ /* 0x000ee2000c1e1500 */
[----:B------:R-:W-:-:S03]  /*b920*/  PRMT R8, RZ, 0x7610, R8 ;  /* 0x00007610ff087816 */ /* 0x000fc60000000008 */
[----:B------:R-:W3:Y:S04]  /*b930*/  @P0 LDG.E.U16 R12, desc[UR20][R148.64] ;  /* 0x00000014940c0981 */ /* 0x000ee8000c1e1500 */
[----:B------:R-:W3:Y:S04]  /*b940*/  @P0 LDG.E.U16 R13, desc[UR20][R150.64] ;  /* 0x00000014960d0981 */ /* 0x000ee8000c1e1500 */
[----:B------:R-:W3:Y:S04]  /*b950*/  @P0 LDG.E.U16 R10, desc[UR20][R164.64] ;  /* 0x00000014a40a0981 */ /* 0x000ee8000c1e1500 */
[----:B------:R-:W3:Y:S01]  /*b960*/  @P0 LDG.E.U16 R11, desc[UR20][R152.64] ;  /* 0x00000014980b0981 */ /* 0x000ee2000c1e1500 */
[----:B------:R-:W-:-:S03]  /*b970*/  PRMT R9, RZ, 0x7610, R9 ;  /* 0x00007610ff097816 */ /* 0x000fc60000000009 */
[----:B------:R0:W3:Y:S01]  /*b980*/  @P0 LDG.E.U16 R8, desc[UR20][R154.64] ;  /* 0x000000149a080981 */ /* 0x0000e2000c1e1500 */
[----:B------:R-:W-:-:S03]  /*b990*/  PRMT R4, RZ, 0x7610, R4 ;  /* 0x00007610ff047816 */ /* 0x000fc60000000004 */
[----:B------:R-:W3:Y:S01]  /*b9a0*/  @P0 LDG.E.U16 R9, desc[UR20][R22.64] ;  /* 0x0000001416090981 */ /* 0x000ee2000c1e1500 */
[----:B------:R-:W-:Y:S02]  /*b9b0*/  PRMT R5, RZ, 0x7610, R5 ;  /* 0x00007610ff057816 */ /* 0x000fe40000000005 */
[----:B------:R-:W-:Y:S01]  /*b9c0*/  PRMT R2, RZ, 0x7610, R2 ;  /* 0x00007610ff027816 */ /* 0x000fe20000000002 */
[----:B------:R-:W3:Y:S04]  /*b9d0*/  @P0 LDG.E.U16 R4, desc[UR20][R16.64] ;  /* 0x0000001410040981 */ /* 0x000ee8000c1e1500 */
[----:B------:R-:W3:Y:S04]  /*b9e0*/  @P0 LDG.E.U16 R5, desc[UR20][R14.64] ;  /* 0x000000140e050981 */ /* 0x000ee8000c1e1500 */
[----:B------:R-:W3:Y:S04]  /*b9f0*/  @P0 LDG.E.U16 R2, desc[UR20][R6.64] ;  /* 0x0000001406020981 */ /* 0x000ee8000c1e1500 */
[----:B----4-:R1:W4:Y:S04]  /*ba00*/  @P0 LDG.E.U16 R20, desc[UR20][R142.64] ;  /* 0x000000148e140981 */ /* 0x010328000c1e1500 */
[----:B--2---:R-:W-:Y:S04]  /*ba10*/  STL [R1+0x6cc], R51 ;  /* 0x0006cc3301007387 */ /* 0x004fe80000100800 */
[----:B------:R-:W-:Y:S04]  /*ba20*/  STL [R1+0x6c8], R56 ;  /* 0x0006c83801007387 */ /* 0x000fe80000100800 */
[----:B------:R-:W-:Y:S04]  /*ba30*/  STL [R1+0x6c4], R57 ;  /* 0x0006c43901007387 */ /* 0x000fe80000100800 */
[----:B------:R-:W-:Y:S04]  /*ba40*/  STL [R1+0x6e0], R50 ;  /* 0x0006e03201007387 */ /* 0x000fe80000100800 */
[----:B------:R-:W-:Y:S04]  /*ba50*/  STL [R1+0x6d4], R58 ;  /* 0x0006d43a01007387 */ /* 0x000fe80000100800 */
[----:B------:R-:W-:Y:S04]  /*ba60*/  STL [R1+0x6d0], R59 ;  /* 0x0006d03b01007387 */ /* 0x000fe80000100800 */
[----:B------:R-:W-:Y:S04]  /*ba70*/  STL [R1+0x6ec], R48 ;  /* 0x0006ec3001007387 */ /* 0x000fe80000100800 */
[----:B------:R-:W-:Y:S04]  /*ba80*/  STL [R1+0x6e8], R60 ;  /* 0x0006e83c01007387 */ /* 0x000fe80000100800 */
[----:B------:R-:W-:Y:S04]  /*ba90*/  STL [R1+0x6e4], R61 ;  /* 0x0006e43d01007387 */ /* 0x000fe80000100800 */
[----:B---3--:R-:W-:Y:S04]  /*baa0*/  STL [R1+0x6f8], R49 ;  /* 0x0006f83101007387 */ /* 0x008fe80000100800 */
[----:B------:R-:W-:Y:S04]  /*bab0*/  STL [R1+0x6f4], R62 ;  /* 0x0006f43e01007387 */ /* 0x000fe80000100800 */
[----:B------:R-:W-:Y:S04]  /*bac0*/  STL [R1+0x6f0], R63 ;  /* 0x0006f03f01007387 */ /* 0x000fe80000100800 */
[----:B------:R-:W-:Y:S04]  /*bad0*/  STL [R1+0x704], R44 ;  /* 0x0007042c01007387 */ /* 0x000fe80000100800 */
[----:B------:R-:W-:Y:S04]  /*bae0*/  STL [R1+0x700], R64 ;  /* 0x0007004001007387 */ /* 0x000fe80000100800 */
[----:B------:R-:W-:Y:S04]  /*baf0*/  STL [R1+0x6fc], R65 ;  /* 0x0006fc4101007387 */ /* 0x000fe80000100800 */
[----:B------:R2:W-:Y:S04]  /*bb00*/  STL [R1+0x1dc], R19 ;  /* 0x0001dc1301007387 */ /* 0x0005e80000100800 */
        /* <DEDUP_REMOVED lines=8> */
[----:B------:R-:W1:Y:S04]  /*bb90*/  LDL.LU.64 R142, [R1+0x788] ;  /* 0x00078800018e7983 */ /* 0x000e680000300a00 */
[----:B------:R-:W3:Y:S04]  /*bba0*/  LDL.LU.64 R144, [R1+0x780] ;  /* 0x0007800001907983 */ /* 0x000ee80000300a00 */
[----:B------:R-:W3:Y:S04]  /*bbb0*/  LDL.LU.64 R146, [R1+0x778] ;  /* 0x0007780001927983 */ /* 0x000ee80000300a00 */
[----:B------:R-:W3:Y:S04]  /*bbc0*/  LDL.LU.64 R148, [R1+0x770] ;  /* 0x0007700001947983 */ /* 0x000ee80000300a00 */
[----:B------:R-:W3:Y:S04]  /*bbd0*/  LDL.LU.64 R150, [R1+0x768] ;  /* 0x0007680001967983 */ /* 0x000ee80000300a00 */
[----:B------:R-:W3:Y:S04]  /*bbe0*/  LDL.LU.64 R164, [R1+0x760] ;  /* 0x0007600001a47983 */ /* 0x000ee80000300a00 */
[----:B------:R-:W3:Y:S04]  /*bbf0*/  LDL.LU.64 R152, [R1+0x758] ;  /* 0x0007580001987983 */ /* 0x000ee80000300a00 */
[----:B------:R-:W0:Y:S04]  /*bc00*/  LDL.LU.64 R154, [R1+0x750] ;  /* 0x00075000019a7983 */ /* 0x000e280000300a00 */
[----:B------:R-:W3:Y:S04]  /*bc10*/  LDL.LU R30, [R1+0x2c8] ;  /* 0x0002c800011e7983 */ /* 0x000ee80000300800 */
[----:B------:R-:W4:Y:S04]  /*bc20*/  LDL.LU R31, [R1+0x160] ;  /* 0x00016000011f7983 */ /* 0x000f280000300800 */
[----:B------:R-:W4:Y:S04]  /*bc30*/  LDL.LU R28, [R1+0x2cc] ;  /* 0x0002cc00011c7983 */ /* 0x000f280000300800 */
[----:B------:R-:W4:Y:S04]  /*bc40*/  LDL.LU R29, [R1+0x2c4] ;  /* 0x0002c400011d7983 */ /* 0x000f280000300800 */
[----:B------:R-:W4:Y:S04]  /*bc50*/  LDL.LU R26, [R1+0x2c0] ;  /* 0x0002c000011a7983 */ /* 0x000f280000300800 */
[----:B------:R-:W4:Y:S04]  /*bc60*/  LDL.LU R27, [R1+0x2bc] ;  /* 0x0002bc00011b7983 */ /* 0x000f280000300800 */
[----:B------:R-:W4:Y:S04]  /*bc70*/  LDL.LU R24, [R1+0x2b8] ;  /* 0x0002b80001187983 */ /* 0x000f280000300800 */
[----:B------:R-:W4:Y:S04]  /*bc80*/  LDL.LU R25, [R1+0x2b4] ;  /* 0x0002b40001197983 */ /* 0x000f280000300800 */
[----:B------:R-:W4:Y:S04]  /*bc90*/  LDL.LU R22, [R1+0x2b0] ;  /* 0x0002b00001167983 */ /* 0x000f280000300800 */
[----:B--2---:R-:W2:Y:S04]  /*bca0*/  LDL.LU R19, [R1+0x144] ;  /* 0x0001440001137983 */ /* 0x004ea80000300800 */
[----:B------:R-:W2:Y:S04]  /*bcb0*/  LDL.LU R23, [R1+0x2ac] ;  /* 0x0002ac0001177983 */ /* 0x000ea80000300800 */
[----:B------:R-:W2:Y:S04]  /*bcc0*/  LDL.LU R16, [R1+0x2a8] ;  /* 0x0002a80001107983 */ /* 0x000ea80000300800 */
[----:B------:R-:W2:Y:S04]  /*bcd0*/  LDL.LU R17, [R1+0x2a4] ;  /* 0x0002a40001117983 */ /* 0x000ea80000300800 */
[----:B------:R-:W2:Y:S04]  /*bce0*/  LDL.LU R14, [R1+0x2a0] ;  /* 0x0002a000010e7983 */ /* 0x000ea80000300800 */
[----:B------:R-:W2:Y:S04]  /*bcf0*/  LDL.LU R15, [R1+0x29c] ;  /* 0x00029c00010f7983 */ /* 0x000ea80000300800 */
[----:B------:R-:W2:Y:S04]  /*bd00*/  LDL.LU R6, [R1+0x258] ;  /* 0x0002580001067983 */ /* 0x000ea80000300800 */
[----:B------:R-:W2:Y:S01]  /*bd10*/  LDL.LU R7, [R1+0x254] ;  /* 0x0002540001077983 */ /* 0x000ea20000300800 */
[----:B------:R-:W-:-:S02]  /*bd20*/  LOP3.LUT R36, R3, 0x20, RZ, 0x3c, !PT ;  /* 0x0000002003247812 */ /* 0x000fc400078e3cff */
[----:B------:R-:W-:Y:S02]  /*bd30*/  LOP3.LUT R40, R3, 0x40, RZ, 0x3c, !PT ;  /* 0x0000004003287812 */ /* 0x000fe400078e3cff */
[----:B------:R-:W-:-:S06]  /*bd40*/  PRMT R158, RZ, 0x7610, R158 ;  /* 0x00007610ff9e7816 */ /* 0x000fcc000000009e */
[----:B------:R-:W2:Y:S04]  /*bd50*/  @P0 LDG.E.U16 R158, desc[UR20][R38.64] ;  /* 0x00000014269e0981 */ /* 0x000ea8000c1e1500 */
[----:B---3--:R-:W-:Y:S04]  /*bd60*/  STS.U16 [R36+UR9+0x10900], R30 ;  /* 0x0109001e24007988 */ /* 0x008fe80008000409 */
[----:B----4-:R-:W-:Y:S04]  /*bd70*/  STS.U16 [R36+UR9+0x10100], R31 ;  /* 0x0101001f24007988 */ /* 0x010fe80008000409 */
[----:B------:R-:W-:Y:S04]  /*bd80*/  STS.U16 [R40+UR9+0x10e00], R28 ;  /* 0x010e001c28007988 */ /* 0x000fe80008000409 */
[----:B------:R-:W-:Y:S04]  /*bd90*/  STS.U16 [R40+UR9+0x11200], R29 ;  /* 0x0112001d28007988 */ /* 0x000fe80008000409 */
[----:B------:R-:W-:Y:S04]  /*bda0*/  STS.U16 [R40+UR9+0x11600], R26 ;  /* 0x0116001a28007988 */ /* 0x000fe80008000409 */
[----:B------:R-:W-:Y:S04]  /*bdb0*/  STS.U16 [R40+UR9+0x11a00], R27 ;  /* 0x011a001b28007988 */ /* 0x000fe80008000409 */
[----:B------:R-:W-:Y:S04]  /*bdc0*/  STS.U16 [R40+UR9+0x11e00], R24 ;  /* 0x011e001828007988 */ /* 0x000fe80008000409 */
[----:B------:R-:W-:Y:S04]  /*bdd0*/  STS.U16 [R40+UR9+0x10600], R25 ;  /* 0x0106001928007988 */ /* 0x000fe80008000409 */
[----:B------:R-:W-:Y:S04]  /*bde0*/  STS.U16 [R40+UR9+0x10a00], R22 ;  /* 0x010a001628007988 */ /* 0x000fe80008000409 */
[----:B--2---:R2:W-:Y:S02]  /*bdf0*/  STS.U16 [R40+UR9+0x10200], R19 ;  /* 0x0102001328007988 */ /* 0x0045e40008000409 */
[----:B--2---:R-:W-:-:S05]  /*be00*/  LOP3.LUT R19, R3, 0x60, RZ, 0x3c, !PT ;  /* 0x0000006003137812 */ /* 0x004fca00078e3cff */
[----:B------:R-:W-:Y:S04]  /*be10*/  STS.U16 [R19+UR9+0x10f00], R23 ;  /* 0x010f001713007988 */ /* 0x000fe80008000409 */
[----:B------:R-:W-:Y:S04]  /*be20*/  STS.U16 [R19+UR9+0x11300], R16 ;  /* 0x0113001013007988 */ /* 0x000fe80008000409 */
[----:B------:R-:W-:Y:S04]  /*be30*/  STS.U16 [R19+UR9+0x11700], R17 ;  /* 0x0117001113007988 */ /* 0x000fe80008000409 */
[----:B------:R-:W-:Y:S04]  /*be40*/  STS.U16 [R19+UR9+0x11b00], R14 ;  /* 0x011b000e13007988 */ /* 0x000fe80008000409 */
[----:B------:R-:W-:Y:S04]  /*be50*/  STS.U16 [R19+UR9+0x10700], R15 ;  /* 0x0107000f13007988 */ /* 0x000fe80008000409 */
[----:B------:R-:W-:Y:S04]  /*be60*/  STS.U16 [R19+UR9+0x10b00], R6 ;  /* 0x010b000613007988 */ /* 0x000fe80008000409 */
[----:B------:R-:W-:Y:S04]  /*be70*/  STS.U16 [R19+UR9+0x11f00], R7 ;  /* 0x011f000713007988 */ /* 0x000fe80008000409 */
[----:B------:R2:W-:Y:S04]  /*be80*/  STS.U16 [R19+UR9+0x10300], R114 ;  /* 0x0103007213007988 */ /* 0x0005e80008000409 */
[----:B------:R3:W-:Y:S04]  /*be90*/  STS.U16 [R3+UR9], R112 ;  /* 0x0000007003007988 */ /* 0x0007e80008000409 */
[----:B------:R4:W-:Y:S04]  /*bea0*/  STS.U16 [R3+UR9+0x400], R111 ;  /* 0x0004006f03007988 */ /* 0x0009e80008000409 */
[----:B--2---:R-:W2:Y:S04]  /*beb0*/  LDL.LU R114, [R1+0x748] ;  /* 0x0007480001727983 */ /* 0x004ea80000300800 */
[----:B---3--:R-:W3:Y:S04]  /*bec0*/  LDL.LU R112, [R1+0x744] ;  /* 0x0007440001707983 */ /* 0x008ee80000300800 */
[----:B----4-:R-:W4:Y:S04]  /*bed0*/  LDL.LU R111, [R1+0x740] ;  /* 0x00074000016f7983 */ /* 0x010f280000300800 */
[----:B------:R0:W-:Y:S04]  /*bee0*/  STS.U16 [R3+UR9+0x800], R105 ;  /* 0x0008006903007988 */ /* 0x0001e80008000409 */
[----:B------:R1:W-:Y:S04]  /*bef0*/  STS.U16 [R3+UR9+0xc00], R103 ;  /* 0x000c006703007988 */ /* 0x0003e80008000409 */
[----:B------:R1:W-:Y:S04]  /*bf00*/  STS.U16 [R3+UR9+0x1000], R101 ;  /* 0x0010006503007988 */ /* 0x0003e80008000409 */
[----:B0-----:R-:W4:Y:S04]  /*bf10*/  LDL.LU R105, [R1+0x73c] ;  /* 0x00073c0001697983 */ /* 0x001f280000300800 */
[----:B-1----:R-:W4:Y:S04]  /*bf20*/  LDL.LU R103, [R1+0x738] ;  /* 0x0007380001677983 */ /* 0x002f280000300800 */
[----:B------:R-:W4:Y:S04]  /*bf30*/  LDL.LU R101, [R1+0x734] ;  /* 0x0007340001657983 */ /* 0x000f280000300800 */
[----:B------:R0:W-:Y:S04]  /*bf40*/  STS.U16 [R3+UR9+0x1400], R99 ;  /* 0x0014006303007988 */ /* 0x0001e80008000409 */
[----:B------:R1:W-:Y:S04]  /*bf50*/  STS.U16 [R3+UR9+0x1800], R97 ;  /* 0x0018006103007988 */ /* 0x0003e80008000409 */
[----:B------:R1:W-:Y:S04]  /*bf60*/  STS.U16 [R3+UR9+0x1c00], R95 ;  /* 0x001c005f03007988 */ /* 0x0003e80008000409 */
[----:B0-----:R-:W4:Y:S04]  /*bf70*/  LDL.LU R99, [R1+0x730] ;  /* 0x0007300001637983 */ /* 0x001f280000300800 */
[----:B-1----:R-:W4:Y:S04]  /*bf80*/  LDL.LU R97, [R1+0x72c] ;  /* 0x00072c0001617983 */ /* 0x002f280000300800 */
[----:B------:R-:W4:Y:S04]  /*bf90*/  LDL.LU R95, [R1+0x728] ;  /* 0x00072800015f7983 */ /* 0x000f280000300800 */
[----:B------:R0:W-:Y:S04]  /*bfa0*/  STS.U16 [R3+UR9+0x2000], R93 ;  /* 0x0020005d03007988 */ /* 0x0001e80008000409 */
[----:B0-----:R-:W4:Y:S04]  /*bfb0*/  LDL.LU R93, [R1+0x724] ;  /* 0x00072400015d7983 */ /* 0x001f280000300800 */
        /* <DEDUP_REMOVED lines=13> */
[----:B------:R-:W4:Y:S01]  /*c090*/  LDL.LU R0, [R1+0x23c] ;  /* 0x00023c0001007983 */ /* 0x000f220000300800 */
[----:B------:R-:W-:Y:S01]  /*c0a0*/  IMAD R79, R79, UR4, RZ ;  /* 0x000000044f4f7c24 */ /* 0x000fe2000f8e02ff */
[----:B------:R-:W-:Y:S01]  /*c0b0*/  LEA R74, P5, R75, R162, 0x1 ;  /* 0x000000a24b4a7211 */ /* 0x000fe200078a08ff */
[----:B------:R-:W-:-:S03]  /*c0c0*/  IMAD R83, R83, UR4, RZ ;  /* 0x0000000453537c24 */ /* 0x000fc6000f8e02ff */
[----:B------:R-:W-:Y:S02]  /*c0d0*/  LEA.HI.X.SX32 R75, R75, R163, 0x1, P5 ;  /* 0x000000a34b4b7211 */ /* 0x000fe400028f0eff */
[----:B------:R-:W-:-:S04]  /*c0e0*/  LEA R78, P5, R79, R162, 0x1 ;  /* 0x000000a24f4e7211 */ /* 0x000fc800078a08ff */
[----:B------:R-:W-:Y:S02]  /*c0f0*/  LEA.HI.X.SX32 R79, R79, R163, 0x1, P5 ;  /* 0x000000a34f4f7211 */ /* 0x000fe400028f0eff */
[----:B------:R-:W-:Y:S01]  /*c100*/  LEA R82, P5, R83, R162, 0x1 ;  /* 0x000000a253527211 */ /* 0x000fe200078a08ff */
[----:B------:R-:W-:-:S03]  /*c110*/  @!P6 IMAD.MOV R90, RZ, RZ, -R90 ;  /* 0x000000ffff5ae224 */ /* 0x000fc600078e0a5a */
[----:B------:R-:W-:Y:S02]  /*c120*/  LEA.HI.X.SX32 R83, R83, R163, 0x1, P5 ;  /* 0x000000a353537211 */ /* 0x000fe400028f0eff */
[----:B------:R-:W-:Y:S01]  /*c130*/  LEA R86, P5, R87, R162, 0x1 ;  /* 0x000000a257567211 */ /* 0x000fe200078a08ff */
[----:B------:R0:W-:Y:S01]  /*c140*/  STS.U16 [R3+UR9+0x3400], R126 ;  /* 0x0034007e03007988 */ /* 0x0001e20008000409 */
[C---:B------:R-:W-:Y:S02]  /*c150*/  SEL R138, R89.reuse, R138, !P3 ;  /* 0x0000008a598a7207 */ /* 0x040fe40005800000 */
[C---:B------:R-:W-:Y:S02]  /*c160*/  SEL R139, R89.reuse, R139, !P3 ;  /* 0x0000008b598b7207 */ /* 0x040fe40005800000 */
[C---:B------:R-:W-:Y:S02]  /*c170*/  SEL R137, R89.reuse, R137, !P3 ;  /* 0x0000008959897207 */ /* 0x040fe40005800000 */
        /* <DEDUP_REMOVED lines=24> */
[C---:B------:R-:W-:Y:S01]  /*c300*/  SEL R91, R89.reuse, R91, !P3 ;  /* 0x0000005b595b7207 */ /* 0x040fe20005800000 */
[----:B------:R1:W-:Y:S01]  /*c310*/  STS.U16 [R3+UR9+0x4000], R129 ;  /* 0x0040008103007988 */ /* 0x0003e20008000409 */
[----:B------:R-:W-:Y:S01]  /*c320*/  SEL R89, R89, R90, !P3 ;  /* 0x0000005a59597207 */ /* 0x000fe20005800000 */
[----:B0-----:R-:W-:Y:S01]  /*c330*/  IMAD R126, R88, UR4, RZ ;  /* 0x00000004587e7c24 */ /* 0x001fe2000f8e02ff */
[----:B------:R-:W-:Y:S01]  /*c340*/  LEA.HI.X.SX32 R87, R87, R163, 0x1, P5 ;  /* 0x000000a357577211 */ /* 0x000fe200028f0eff */
[----:B------:R0:W-:Y:S02]  /*c350*/  STS.U16 [R3+UR9+0x3800], R127 ;  /* 0x0038007f03007988 */ /* 0x0001e40008000409 */
[----:B------:R-:W-:-:S02]  /*c360*/  IMAD R69, R89, UR4, RZ ;  /* 0x0000000459457c24 */ /* 0x000fc4000f8e02ff */
[----:B-1----:R-:W-:Y:S01]  /*c370*/  IMAD R129, R92, UR4, RZ ;  /* 0x000000045c817c24 */ /* 0x002fe2000f8e02ff */
[----:B------:R1:W-:Y:S01]  /*c380*/  STS.U16 [R3+UR9+0x3c00], R128 ;  /* 0x003c008003007988 */ /* 0x0003e20008000409 */
[----:B------:R-:W-:Y:S02]  /*c390*/  IMAD R68, R91, UR4, RZ ;  /* 0x000000045b447c24 */ /* 0x000fe4000f8e02ff */
[----:B0-----:R-:W-:Y:S01]  /*c3a0*/  IMAD R127, R94, UR4, RZ ;  /* 0x000000045e7f7c24 */ /* 0x001fe2000f8e02ff */
[----:B------:R0:W-:Y:S01]  /*c3b0*/  STS.U16 [R3+UR9+0x2c00], R124 ;  /* 0x002c007c03007988 */ /* 0x0001e20008000409 */
[----:B------:R-:W-:Y:S01]  /*c3c0*/  IMAD R115, R116, UR4, RZ ;  /* 0x0000000474737c24 */ /* 0x000fe2000f8e02ff */
[----:B------:R-:W-:Y:S02]  /*c3d0*/  PRMT R84, RZ, 0x7610, R84 ;  /* 0x00007610ff547816 */ /* 0x000fe40000000054 */
[----:B------:R0:W-:Y:S01]  /*c3e0*/  STS.U16 [R3+UR9+0x2800], R121 ;  /* 0x0028007903007988 */ /* 0x0001e20008000409 */
[----:B-1----:R-:W-:-:S03]  /*c3f0*/  IMAD R128, R96, UR4, RZ ;  /* 0x0000000460807c24 */ /* 0x002fc6000f8e02ff */
[----:B------:R1:W-:Y:S01]  /*c400*/  STS.U16 [R3+UR9+0x3000], R125 ;  /* 0x0030007d03007988 */ /* 0x0003e20008000409 */
[----:B0-----:R-:W-:-:S03]  /*c410*/  IMAD R124, R100, UR4, RZ ;  /* 0x00000004647c7c24 */ /* 0x001fc6000f8e02ff */
[----:B------:R0:W-:Y:S01]  /*c420*/  STS.U16 [R3+UR9+0x2400], R119 ;  /* 0x0024007703007988 */ /* 0x0001e20008000409 */
[----:B------:R-:W-:Y:S02]  /*c430*/  IMAD R121, R98, UR4, RZ ;  /* 0x0000000462797c24 */ /* 0x000fe4000f8e02ff */
[----:B------:R-:W-:Y:S01]  /*c440*/  IMAD R117, R108, UR4, RZ ;  /* 0x000000046c757c24 */ /* 0x000fe2000f8e02ff */
[----:B------:R0:W4:Y:S01]  /*c450*/  @P0 LDG.E.U16 R84, desc[UR20][R70.64] ;  /* 0x0000001446540981 */ /* 0x000122000c1e1500 */
[----:B-1----:R-:W-:Y:S02]  /*c460*/  IMAD R125, R102, UR4, RZ ;  /* 0x00000004667d7c24 */ /* 0x002fe4000f8e02ff */
[----:B------:R-:W-:Y:S02]  /*c470*/  IMAD R41, R104, UR4, RZ ;  /* 0x0000000468297c24 */ /* 0x000fe4000f8e02ff */
[----:B0-----:R-:W-:Y:S01]  /*c480*/  IMAD R119, R106, UR4, RZ ;  /* 0x000000046a777c24 */ /* 0x001fe2000f8e02ff */
[----:B------:R0:W-:Y:S01]  /*c490*/  STS.U16 [R3+UR9+0x6c00], R160 ;  /* 0x006c00a003007988 */ /* 0x0001e20008000409 */
[----:B------:R-:W-:-:S02]  /*c4a0*/  IMAD R57, R107, UR4, RZ ;  /* 0x000000046b397c24 */ /* 0x000fc4000f8e02ff */
[----:B------:R-:W-:Y:S02]  /*c4b0*/  IMAD R71, R109, UR4, RZ ;  /* 0x000000046d477c24 */ /* 0x000fe4000f8e02ff */
[----:B0-----:R-:W-:Y:S01]  /*c4c0*/  IMAD R160, R110, UR4, RZ ;  /* 0x000000046ea07c24 */ /* 0x001fe2000f8e02ff */
[----:B------:R0:W-:Y:S01]  /*c4d0*/  STS.U16 [R3+UR9+0x7000], R159 ;  /* 0x0070009f03007988 */ /* 0x0001e20008000409 */
[----:B------:R-:W-:Y:S02]  /*c4e0*/  IMAD R51, R122, UR4, RZ ;  /* 0x000000047a337c24 */ /* 0x000fe4000f8e02ff */
[----:B------:R-:W-:Y:S01]  /*c4f0*/  IMAD R130, R130, UR4, RZ ;  /* 0x0000000482827c24 */ /* 0x000fe2000f8e02ff */
[----:B------:R1:W-:Y:S01]  /*c500*/  STS.U16 [R3+UR9+0x4400], R118 ;  /* 0x0044007603007988 */ /* 0x0003e20008000409 */
[----:B------:R-:W-:-:S03]  /*c510*/  IMAD R138, R138, UR4, RZ ;  /* 0x000000048a8a7c24 */ /* 0x000fc6000f8e02ff */
[----:B------:R1:W-:Y:S01]  /*c520*/  STS.U16 [R3+UR9+0x4800], R120 ;  /* 0x0048007803007988 */ /* 0x0003e20008000409 */
[----:B0-----:R-:W-:Y:S02]  /*c530*/  IMAD R159, R113, UR4, RZ ;  /* 0x00000004719f7c24 */ /* 0x001fe4000f8e02ff */
[----:B------:R-:W-:Y:S02]  /*c540*/  IMAD R56, R123, UR4, RZ ;  /* 0x000000047b387c24 */ /* 0x000fe4000f8e02ff */
[----:B------:R-:W-:Y:S02]  /*c550*/  IMAD R139, R139, UR4, RZ ;  /* 0x000000048b8b7c24 */ /* 0x000fe4000f8e02ff */
[----:B------:R-:W-:Y:S02]  /*c560*/  IMAD R137, R137, UR4, RZ ;  /* 0x0000000489897c24 */ /* 0x000fe4000f8e02ff */
[----:B------:R-:W-:Y:S02]  /*c570*/  IMAD R156, R156, UR4, RZ ;  /* 0x000000049c9c7c24 */ /* 0x000fe4000f8e02ff */
[----:B------:R-:W-:-:S02]  /*c580*/  IMAD R155, R155, UR4, RZ ;  /* 0x000000049b9b7c24 */ /* 0x000fc4000f8e02ff */
[----:B------:R-:W-:Y:S02]  /*c590*/  IMAD R154, R154, UR4, RZ ;  /* 0x000000049a9a7c24 */ /* 0x000fe4000f8e02ff */
[----:B--2---:R-:W-:Y:S02]  /*c5a0*/  IMAD R114, R114, UR4, RZ ;  /* 0x0000000472727c24 */ /* 0x004fe4000f8e02ff */
[----:B---3--:R-:W-:Y:S02]  /*c5b0*/  IMAD R112, R112, UR4, RZ ;  /* 0x0000000470707c24 */ /* 0x008fe4000f8e02ff */
[----:B----4-:R-:W-:Y:S02]  /*c5c0*/  IMAD R111, R111, UR4, RZ ;  /* 0x000000046f6f7c24 */ /* 0x010fe4000f8e02ff */
[----:B------:R-:W-:Y:S02]  /*c5d0*/  IMAD R105, R105, UR4, RZ ;  /* 0x0000000469697c24 */ /* 0x000fe4000f8e02ff */
[----:B------:R-:W-:-:S02]  /*c5e0*/  IMAD R103, R103, UR4, RZ ;  /* 0x0000000467677c24 */ /* 0x000fc4000f8e02ff */
[----:B------:R-:W-:Y:S02]  /*c5f0*/  IMAD R101, R101, UR4, RZ ;  /* 0x0000000465657c24 */ /* 0x000fe4000f8e02ff */
[----:B------:R-:W-:Y:S02]  /*c600*/  IMAD R99, R99, UR4, RZ ;  /* 0x0000000463637c24 */ /* 0x000fe4000f8e02ff */
[----:B------:R-:W-:Y:S02]  /*c610*/  IMAD R97, R97, UR4, RZ ;  /* 0x0000000461617c24 */ /* 0x000fe4000f8e02ff */
[----:B------:R-:W-:-:S03]  /*c620*/  IMAD R95, R95, UR4, RZ ;  /* 0x000000045f5f7c24 */ /* 0x000fc6000f8e02ff */
[-C--:B------:R-:W-:Y:S02]  /*c630*/  LEA R92, P3, R97, R162.reuse, 0x1 ;  /* 0x000000a2615c7211 */ /* 0x080fe400078608ff */
[----:B------:R-:W-:Y:S01]  /*c640*/  LEA R90, P4, R95, R162, 0x1 ;  /* 0x000000a25f5a7211 */ /* 0x000fe200078808ff */
[----:B------:R-:W-:-:S05]  /*c650*/  IMAD R93, R93, UR4, RZ ;  /* 0x000000045d5d7c24 */ /* 0x000fca000f8e02ff */
[-C--:B------:R-:W-:Y:S02]  /*c660*/  LEA R88, P5, R93, R162.reuse, 0x1 ;  /* 0x000000a25d587211 */ /* 0x080fe400078a08ff */
[-C--:B------:R-:W-:Y:S02]  /*c670*/  LEA R94, P6, R99, R162.reuse, 0x1 ;  /* 0x000000a2635e7211 */ /* 0x080fe400078c08ff */
[-C--:B------:R-:W-:Y:S02]  /*c680*/  LEA.HI.X.SX32 R89, R93, R163.reuse, 0x1, P5 ;  /* 0x000000a35d597211 */ /* 0x080fe400028f0eff */
[----:B------:R-:W-:Y:S02]  /*c690*/  LEA R96, P5, R101, R162, 0x1 ;  /* 0x000000a265607211 */ /* 0x000fe400078a08ff */
[-C--:B------:R-:W-:Y:S02]  /*c6a0*/  LEA.HI.X.SX32 R93, R97, R163.reuse, 0x1, P3 ;  /* 0x000000a3615d7211 */ /* 0x080fe400018f0eff */
[----:B------:R-:W-:-:S02]  /*c6b0*/  LEA.HI.X.SX32 R91, R95, R163, 0x1, P4 ;  /* 0x000000a35f5b7211 */ /* 0x000fc400020f0eff */
[-C--:B------:R-:W-:Y:S02]  /*c6c0*/  LEA R100, P3, R105, R162.reuse, 0x1 ;  /* 0x000000a269647211 */ /* 0x080fe400078608ff */
[-C--:B------:R-:W-:Y:S02]  /*c6d0*/  LEA R98, P4, R103, R162.reuse, 0x1 ;  /* 0x000000a267627211 */ /* 0x080fe400078808ff */
[-C--:B------:R-:W-:Y:S02]  /*c6e0*/  LEA.HI.X.SX32 R95, R99, R163.reuse, 0x1, P6 ;  /* 0x000000a3635f7211 */ /* 0x080fe400030f0eff */
[-C--:B------:R-:W-:Y:S02]  /*c6f0*/  LEA.HI.X.SX32 R97, R101, R163.reuse, 0x1, P5 ;  /* 0x000000a365617211 */ /* 0x080fe400028f0eff */
[----:B------:R-:W-:Y:S02]  /*c700*/  LEA R102, P6, R111, R162, 0x1 ;  /* 0x000000a26f667211 */ /* 0x000fe400078c08ff */
[----:B------:R-:W-:-:S02]  /*c710*/  LEA.HI.X.SX32 R101, R105, R163, 0x1, P3 ;  /* 0x000000a369657211 */ /* 0x000fc400018f0eff */
[-C--:B------:R-:W-:Y:S02]  /*c720*/  LEA.HI.X.SX32 R99, R103, R163.reuse, 0x1, P4 ;  /* 0x000000a367637211 */ /* 0x080fe400020f0eff */
[-C--:B------:R-:W-:Y:S02]  /*c730*/  LEA R108, P3, R115, R162.reuse, 0x1 ;  /* 0x000000a2736c7211 */ /* 0x080fe400078608ff */
[-C--:B------:R-:W-:Y:S02]  /*c740*/  LEA R106, P4, R114, R162.reuse, 0x1 ;  /* 0x000000a2726a7211 */ /* 0x080fe400078808ff */
[-C--:B------:R-:W-:Y:S02]  /*c750*/  LEA R104, P5, R112, R162.reuse, 0x1 ;  /* 0x000000a270687211 */ /* 0x080fe400078a08ff */
[----:B------:R-:W-:Y:S02]  /*c760*/  LEA.HI.X.SX32 R103, R111, R163, 0x1, P6 ;  /* 0x000000a36f677211 */ /* 0x000fe400030f0eff */
[----:B------:R-:W-:-:S02]  /*c770*/  LEA R110, P6, R117, R162, 0x1 ;  /* 0x000000a2756e7211 */ /* 0x000fc400078c08ff */
[-C--:B------:R-:W-:Y:S02]  /*c780*/  LEA.HI.X.SX32 R109, R115, R163.reuse, 0x1, P3 ;  /* 0x000000a3736d7211 */ /* 0x080fe400018f0eff */
[-C--:B------:R-:W-:Y:S02]  /*c790*/  LEA.HI.X.SX32 R107, R114, R163.reuse, 0x1, P4 ;  /* 0x000000a3726b7211 */ /* 0x080fe400020f0eff */
[-C--:B------:R-:W-:Y:S02]  /*c7a0*/  LEA R116, P3, R124, R162.reuse, 0x1 ;  /* 0x000000a27c747211 */ /* 0x080fe400078608ff */
[----:B------:R-:W-:Y:S02]  /*c7b0*/  LEA.HI.X.SX32 R105, R112, R163, 0x1, P5 ;  /* 0x000000a370697211 */ /* 0x000fe400028f0eff */
[-C--:B------:R-:W-:Y:S02]  /*c7c0*/  LEA R114, P4, R125, R162.reuse, 0x1 ;  /* 0x000000a27d727211 */ /* 0x080fe400078808ff */
[----:B------:R-:W-:-:S02]  /*c7d0*/  LEA R112, P5, R119, R162, 0x1 ;  /* 0x000000a277707211 */ /* 0x000fc400078a08ff */
[-C--:B------:R-:W-:Y:S02]  /*c7e0*/  LEA.HI.X.SX32 R111, R117, R163.reuse, 0x1, P6 ;  /* 0x000000a3756f7211 */ /* 0x080fe400030f0eff */
[-C--:B------:R-:W-:Y:S02]  /*c7f0*/  LEA.HI.X.SX32 R117, R124, R163.reuse, 0x1, P3 ;  /* 0x000000a37c757211 */ /* 0x080fe400018f0eff */
[-C--:B------:R-:W-:Y:S02]  /*c800*/  LEA.HI.X.SX32 R115, R125, R163.reuse, 0x1, P4 ;  /* 0x000000a37d737211 */ /* 0x080fe400020f0eff */
[-C--:B------:R-:W-:Y:S02]  /*c810*/  LEA R122, P3, R127, R162.reuse, 0x1 ;  /* 0x000000a27f7a7211 */ /* 0x080fe400078608ff */
[----:B-1----:R-:W-:Y:S02]  /*c820*/  LEA R118, P6, R121, R162, 0x1 ;  /* 0x000000a279767211 */ /* 0x002fe400078c08ff */
[----:B------:R-:W-:-:S02]  /*c830*/  LEA.HI.X.SX32 R113, R119, R163, 0x1, P5 ;  /* 0x000000a377717211 */ /* 0x000fc400028f0eff */
[-C--:B------:R-:W-:Y:S02]  /*c840*/  LEA R124, P4, R126, R162.reuse, 0x1 ;  /* 0x000000a27e7c7211 */ /* 0x080fe400078808ff */
[-C--:B------:R-:W-:Y:S02]  /*c850*/  LEA R120, P5, R128, R162.reuse, 0x1 ;  /* 0x000000a280787211 */ /* 0x080fe400078a08ff */
[-C--:B------:R-:W-:Y:S02]  /*c860*/  LEA.HI.X.SX32 R123, R127, R163.reuse, 0x1, P3 ;  /* 0x000000a37f7b7211 */ /* 0x080fe400018f0eff */
[-C--:B------:R-:W-:Y:S02]  /*c870*/  LEA.HI.X.SX32 R119, R121, R163.reuse, 0x1, P6 ;  /* 0x000000a379777211 */ /* 0x080fe400030f0eff */
[----:B------:R-:W-:Y:S02]  /*c880*/  LEA.HI.X.SX32 R125, R126, R163, 0x1, P4 ;  /* 0x000000a37e7d7211 */ /* 0x000fe400020f0eff */
[----:B------:R-:W-:-:S02]  /*c890*/  LEA R34, P3, R130, R162, 0x1 ;  /* 0x000000a282227211 */ /* 0x000fc400078608ff */
[-C--:B------:R-:W-:Y:S02]  /*c8a0*/  LEA.HI.X.SX32 R121, R128, R163.reuse, 0x1, P5 ;  /* 0x000000a380797211 */ /* 0x080fe400028f0eff */
[CC--:B------:R-:W-:Y:S02]  /*c8b0*/  LEA R14, P4, R129.reuse, R162.reuse, 0x1 ;  /* 0x000000a2810e7211 */ /* 0x0c0fe400078808ff */
[-C--:B------:R-:W-:Y:S02]  /*c8c0*/  LEA R54, P5, R138, R162.reuse, 0x1 ;  /* 0x000000a28a367211 */ /* 0x080fe400078a08ff */
[-C--:B------:R-:W-:Y:S02]  /*c8d0*/  LEA.HI.X.SX32 R35, R130, R163.reuse, 0x1, P3 ;  /* 0x000000a382237211 */ /* 0x080fe400018f0eff */
[-C--:B------:R-:W-:Y:S02]  /*c8e0*/  LEA.HI.X.SX32 R15, R129, R163.reuse, 0x1, P4 ;  /* 0x000000a3810f7211 */ /* 0x080fe400020f0eff */
[----:B------:R-:W-:Y:S01]  /*c8f0*/  LEA R52, P3, R139, R162, 0x1 ;  /* 0x000000a28b347211 */ /* 0x000fe200078608ff */
[----:B------:R-:W-:Y:S01]  /*c900*/  IMAD R153, R153, UR4, RZ ;  /* 0x0000000499997c24 */ /* 0x000fe2000f8e02ff */
[----:B------:R-:W-:-:S02]  /*c910*/  LEA.HI.X.SX32 R55, R138, R163, 0x1, P5 ;  /* 0x000000a38a377211 */ /* 0x000fc400028f0eff */
[-C--:B------:R-:W-:Y:S02]  /*c920*/  LEA R32, P4, R137, R162.reuse, 0x1 ;  /* 0x000000a289207211 */ /* 0x080fe400078808ff */
[-C--:B------:R-:W-:Y:S01]  /*c930*/  LEA R30, P5, R156, R162.reuse, 0x1 ;  /* 0x000000a29c1e7211 */ /* 0x080fe200078a08ff */
[----:B------:R-:W-:Y:S01]  /*c940*/  IMAD R152, R152, UR4, RZ ;  /* 0x0000000498987c24 */ /* 0x000fe2000f8e02ff */
[-C--:B------:R-:W-:Y:S01]  /*c950*/  LEA.HI.X.SX32 R53, R139, R163.reuse, 0x1, P3 ;  /* 0x000000a38b357211 */ /* 0x080fe200018f0eff */
[----:B------:R-:W-:Y:S01]  /*c960*/  IMAD R151, R151, UR4, RZ ;  /* 0x0000000497977c24 */ /* 0x000fe2000f8e02ff */
        /* <DEDUP_REMOVED lines=22> */
[CC--:B------:R-:W-:Y:S02]  /*cad0*/  LEA R128, P4, R148.reuse, R162.reuse, 0x1 ;  /* 0x000000a294807211 */ /* 0x0c0fe400078808ff */
[-C--:B------:R-:W-:Y:S01]  /*cae0*/  LEA R130, P5, R147, R162.reuse, 0x1 ;  /* 0x000000a293827211 */ /* 0x080fe200078a08ff */
[----:B------:R0:W-:Y:S01]  /*caf0*/  STS.U16 [R3+UR9+0x5000], R132 ;  /* 0x0050008403007988 */ /* 0x0001e20008000409 */
[-C--:B------:R-:W-:Y:S02]  /*cb00*/  LEA.HI.X.SX32 R127, R149, R163.reuse, 0x1, P3 ;  /* 0x000000a3957f7211 */ /* 0x080fe400018f0eff */
[----:B------:R-:W-:Y:S01]  /*cb10*/  LEA.HI.X.SX32 R129, R148, R163, 0x1, P4 ;  /* 0x000000a394817211 */ /* 0x000fe200020f0eff */
[----:B------:R1:W-:Y:S04]  /*cb20*/  STS.U16 [R3+UR9+0x7400], R158 ;  /* 0x0074009e03007988 */ /* 0x0003e80008000409 */
[----:B------:R2:W-:Y:S01]  /*cb30*/  STS.U16 [R3+UR9+0x4c00], R131 ;  /* 0x004c008303007988 */ /* 0x0005e20008000409 */
[----:B0-----:R-:W-:-:S03]  /*cb40*/  LEA R132, P3, R146, R162, 0x1 ;  /* 0x000000a292847211 */ /* 0x001fc600078608ff */
[----:B------:R0:W-:Y:S01]  /*cb50*/  STS.U16 [R3+UR9+0x5800], R134 ;  /* 0x0058008603007988 */ /* 0x0001e20008000409 */
[----:B-1----:R-:W-:-:S03]  /*cb60*/  IMAD R158, R143, UR4, RZ ;  /* 0x000000048f9e7c24 */ /* 0x002fc6000f8e02ff */
[----:B------:R1:W-:Y:S01]  /*cb70*/  STS.U16 [R3+UR9+0x6400], R157 ;  /* 0x0064009d03007988 */ /* 0x0003e20008000409 */
[----:B------:R-:W-:Y:S01]  /*cb80*/  IMAD R143, R141, UR4, RZ ;  /* 0x000000048d8f7c24 */ /* 0x000fe2000f8e02ff */
[----:B--2---:R-:W-:Y:S02]  /*cb90*/  LEA.HI.X.SX32 R131, R147, R163, 0x1, P5 ;  /* 0x000000a393837211 */ /* 0x004fe400028f0eff */
[----:B------:R2:W-:Y:S01]  /*cba0*/  STS.U16 [R3+UR9+0x6000], R136 ;  /* 0x0060008803007988 */ /* 0x0005e20008000409 */
[----:B0-----:R-:W-:-:S03]  /*cbb0*/  LEA R134, P4, R145, R162, 0x1 ;  /* 0x000000a291867211 */ /* 0x001fc600078808ff */
[----:B------:R0:W-:Y:S01]  /*cbc0*/  STS.U16 [R3+UR9+0x5400], R133 ;  /* 0x0054008503007988 */ /* 0x0001e20008000409 */
[----:B-1----:R-:W-:-:S03]  /*cbd0*/  IMAD R157, R142, UR4, RZ ;  /* 0x000000048e9d7c24 */ /* 0x002fc6000f8e02ff */
[----:B------:R1:W-:Y:S01]  /*cbe0*/  STS.U16 [R3+UR9+0x5c00], R135 ;  /* 0x005c008703007988 */ /* 0x0003e20008000409 */
[----:B--2---:R-:W-:-:S03]  /*cbf0*/  LEA R136, P5, R144, R162, 0x1 ;  /* 0x000000a290887211 */ /* 0x004fc600078a08ff */
[----:B------:R2:W-:Y:S01]  /*cc00*/  STS.U16 [R3+UR9+0x6800], R161 ;  /* 0x006800a103007988 */ /* 0x0005e20008000409 */
[-C--:B0-----:R-:W-:Y:S02]  /*cc10*/  LEA.HI.X.SX32 R133, R146, R163.reuse, 0x1, P3 ;  /* 0x000000a392857211 */ /* 0x081fe400018f0eff */
[-C--:B------:R-:W-:Y:S02]  /*cc20*/  LEA R138, P3, R158, R162.reuse, 0x1 ;  /* 0x000000a29e8a7211 */ /* 0x080fe400078608ff */
[-C--:B-1----:R-:W-:Y:S02]  /*cc30*/  LEA.HI.X.SX32 R135, R145, R163.reuse, 0x1, P4 ;  /* 0x000000a391877211 */ /* 0x082fe400020f0eff */
[----:B------:R-:W-:Y:S01]  /*cc40*/  LEA.HI.X.SX32 R137, R144, R163, 0x1, P5 ;  /* 0x000000a390897211 */ /* 0x000fe200028f0eff */
[----:B--2---:R-:W-:Y:S01]  /*cc50*/  IMAD R161, R140, UR4, RZ ;  /* 0x000000048ca17c24 */ /* 0x004fe2000f8e02ff */
[-C--:B------:R-:W-:Y:S01]  /*cc60*/  LEA R140, P4, R157, R162.reuse, 0x1 ;  /* 0x000000a29d8c7211 */ /* 0x080fe200078808ff */
[----:B------:R-:W-:Y:S01]  /*cc70*/  STL.64 [R1+0x160], R34 ;  /* 0x0001602201007387 */ /* 0x000fe20000100a00 */
[----:B------:R-:W-:-:S02]  /*cc80*/  LEA R142, P5, R143, R162, 0x1 ;  /* 0x000000a28f8e7211 */ /* 0x000fc400078a08ff */
[-C--:B------:R-:W-:Y:S01]  /*cc90*/  LEA.HI.X.SX32 R139, R158, R163.reuse, 0x1, P3 ;  /* 0x000000a39e8b7211 */ /* 0x080fe200018f0eff */
[----:B------:R-:W-:Y:S01]  /*cca0*/  STL.64 [R1+0x140], R14 ;  /* 0x0001400e01007387 */ /* 0x000fe20000100a00 */
[-C--:B------:R-:W-:Y:S02]  /*ccb0*/  LEA.HI.X.SX32 R141, R157, R163.reuse, 0x1, P4 ;  /* 0x000000a39d8d7211 */ /* 0x080fe400020f0eff */
[-C--:B------:R-:W-:Y:S01]  /*ccc0*/  LEA R144, P3, R161, R162.reuse, 0x1 ;  /* 0x000000a2a1907211 */ /* 0x080fe200078608ff */
[----:B------:R-:W-:Y:S01]  /*ccd0*/  STL.64 [R1+0x120], R54 ;  /* 0x0001203601007387 */ /* 0x000fe20000100a00 */
[----:B------:R-:W-:Y:S02]  /*cce0*/  LEA.HI.X.SX32 R143, R143, R163, 0x1, P5 ;  /* 0x000000a38f8f7211 */ /* 0x000fe400028f0eff */
[-C--:B------:R-:W-:Y:S01]  /*ccf0*/  LEA R146, P4, R160, R162.reuse, 0x1 ;  /* 0x000000a2a0927211 */ /* 0x080fe200078808ff */
[----:B------:R-:W-:Y:S01]  /*cd00*/  STL.64 [R1+0x100], R52 ;  /* 0x0001003401007387 */ /* 0x000fe20000100a00 */
[----:B------:R-:W-:-:S03]  /*cd10*/  LEA R148, P5, R159, R162, 0x1 ;  /* 0x000000a29f947211 */ /* 0x000fc600078a08ff */
[----:B------:R-:W-:Y:S01]  /*cd20*/  STL.64 [R1+0xe0], R32 ;  /* 0x0000e02001007387 */ /* 0x000fe20000100a00 */
[-C--:B------:R-:W-:Y:S01]  /*cd30*/  LEA.HI.X.SX32 R145, R161, R163.reuse, 0x1, P3 ;  /* 0x000000a3a1917211 */ /* 0x080fe200018f0eff */
[----:B------:R-:W-:Y:S02]  /*cd40*/  IMAD.MOV.U32 R158, RZ, RZ, R57 ;  /* 0x000000ffff9e7224 */ /* 0x000fe400078e0039 */
        /* <DEDUP_REMOVED lines=9> */
[----:B------:R-:W-:-:S03]  /*cde0*/  LEA.HI.X.SX32 R151, R56, R163, 0x1, P3 ;  /* 0x000000a338977211 */ /* 0x000fc600018f0eff */
[----:B------:R-:W-:Y:S01]  /*cdf0*/  STL.64 [R1+0x40], R6 ;  /* 0x0000400601007387 */ /* 0x000fe20000100a00 */
[----:B------:R-:W-:Y:S01]  /*ce00*/  LEA.HI.X.SX32 R153, R51, R163, 0x1, P4 ;  /* 0x000000a333997211 */ /* 0x000fe200020f0eff */
[----:B------:R-:W-:Y:S02]  /*ce10*/  IMAD.MOV.U32 R157, RZ, RZ, R158 ;  /* 0x000000ffff9d7224 */ /* 0x000fe400078e009e */
[----:B------:R-:W-:Y:S01]  /*ce20*/  STL.64 [R1+0x20], R24 ;  /* 0x0000201801007387 */ /* 0x000fe20000100a00 */
[----:B------:R-:W-:-:S03]  /*ce30*/  LEA R156, P3, R158, R162, 0x1 ;  /* 0x000000a29e9c7211 */ /* 0x000fc600078608ff */
[----:B------:R-:W-:Y:S01]  /*ce40*/  STL.64 [R1], R16 ;  /* 0x0000001001007387 */ /* 0x000fe20000100a00 */
[----:B------:R-:W-:Y:S02]  /*ce50*/  LEA.HI.X.SX32 R155, R71, R163, 0x1, P5 ;  /* 0x000000a3479b7211 */ /* 0x000fe400028f0eff */
[-C--:B------:R-:W-:Y:S01]  /*ce60*/  LEA R158, P4, R41, R162.reuse, 0x1 ;  /* 0x000000a2299e7211 */ /* 0x080fe200078808ff */
[----:B------:R-:W2:Y:S01]  /*ce70*/  LDL.LU R58, [R1+0x238] ;  /* 0x00023800013a7983 */ /* 0x000ea20000300800 */
[----:B------:R-:W-:-:S03]  /*ce80*/  LEA R160, P5, R68, R162, 0x1 ;  /* 0x000000a244a07211 */ /* 0x000fc600078a08ff */
[----:B------:R-:W3:Y:S01]  /*ce90*/  LDL.LU R59, [R1+0x234] ;  /* 0x00023400013b7983 */ /* 0x000ee20000300800 */
[----:B------:R-:W-:-:S03]  /*cea0*/  LEA R162, P6, R69, R162, 0x1 ;  /* 0x000000a245a27211 */ /* 0x000fc600078c08ff */
[----:B------:R-:W4:Y:S01]  /*ceb0*/  LDL.LU R51, [R1+0x230] ;  /* 0x0002300001337983 */ /* 0x000f220000300800 */
[----:B------:R-:W-:-:S03]  /*cec0*/  LEA.HI.X.SX32 R159, R41, R163, 0x1, P4 ;  /* 0x000000a3299f7211 */ /* 0x000fc600020f0eff */
[----:B------:R-:W2:Y:S01]  /*ced0*/  LDL.LU R56, [R1+0x1dc] ;  /* 0x0001dc0001387983 */ /* 0x000ea20000300800 */
[----:B------:R-:W-:-:S03]  /*cee0*/  LEA.HI.X.SX32 R157, R157, R163, 0x1, P3 ;  /* 0x000000a39d9d7211 */ /* 0x000fc600018f0eff */
[----:B------:R-:W2:Y:S01]  /*cef0*/  LDL.LU R57, [R1+0x1d8] ;  /* 0x0001d80001397983 */ /* 0x000ea20000300800 */
[----:B------:R-:W-:-:S03]  /*cf00*/  LEA.HI.X.SX32 R161, R68, R163, 0x1, P5 ;  /* 0x000000a344a17211 */ /* 0x000fc600028f0eff */
[----:B------:R-:W5:Y:S01]  /*cf10*/  LDL.LU R71, [R1+0x720] ;  /* 0x0007200001477983 */ /* 0x000f620000300800 */
[----:B------:R-:W-:-:S03]  /*cf20*/  LEA.HI.X.SX32 R163, R69, R163, 0x1, P6 ;  /* 0x000000a345a37211 */ /* 0x000fc600030f0eff */
[----:B------:R-:W2:Y:S04]  /*cf30*/  LDL.LU R41, [R1+0x71c] ;  /* 0x00071c0001297983 */ /* 0x000ea80000300800 */
[----:B------:R-:W5:Y:S04]  /*cf40*/  LDL.LU R68, [R1+0x718] ;  /* 0x0007180001447983 */ /* 0x000f680000300800 */
[----:B------:R-:W5:Y:S04]  /*cf50*/  LDL.LU R69, [R1+0x714] ;  /* 0x0007140001457983 */ /* 0x000f680000300800 */
[----:B------:R0:W-:Y:S04]  /*cf60*/  STS.U16 [R3+UR9+0x7800], R45 ;  /* 0x0078002d03007988 */ /* 0x0001e80008000409 */
[----:B------:R1:W-:Y:S04]  /*cf70*/  STS.U16 [R3+UR9+0x7c00], R66 ;  /* 0x007c004203007988 */ /* 0x0003e80008000409 */
[----:B------:R1:W-:Y:S04]  /*cf80*/  STS.U16 [R36+UR9+0x100], R67 ;  /* 0x0001004324007988 */ /* 0x0003e80008000409 */
[----:B0-----:R-:W2:Y:S04]  /*cf90*/  LDL.LU R45, [R1+0x710] ;  /* 0x00071000012d7983 */ /* 0x001ea80000300800 */
[----:B-1----:R-:W5:Y:S04]  /*cfa0*/  LDL.LU R66, [R1+0x70c] ;  /* 0x00070c0001427983 */ /* 0x002f680000300800 */
        /* <DEDUP_REMOVED lines=21> */
[----:B0-----:R-:W2:Y:S04]  /*d100*/  LDL.LU R50, [R1+0x6e0] ;  /* 0x0006e00001327983 */ /* 0x001ea80000300800 */
[----:B-1----:R-:W2:Y:S01]  /*d110*/  LDL.LU R0, [R1+0x6dc] ;  /* 0x0006dc0001007983 */ /* 0x002ea20000300800 */
[----:B------:R-:W-:-:S02]  /*d120*/  PRMT R85, RZ, 0x7610, R85 ;  /* 0x00007610ff557816 */ /* 0x000fc40000000055 */
[----:B------:R-:W-:Y:S02]  /*d130*/  PRMT R80, RZ, 0x7610, R80 ;  /* 0x00007610ff507816 */ /* 0x000fe40000000050 */
[----:B------:R-:W-:Y:S02]  /*d140*/  PRMT R81, RZ, 0x7610, R81 ;  /* 0x00007610ff517816 */ /* 0x000fe40000000051 */
[----:B------:R-:W-:Y:S01]  /*d150*/  PRMT R38, RZ, 0x7610, R38 ;  /* 0x00007610ff267816 */ /* 0x000fe20000000026 */
[----:B------:R-:W3:Y:S01]  /*d160*/  @P0 LDG.E.U16 R85, desc[UR20][R72.64] ;  /* 0x0000001448550981 */ /* 0x000ee2000c1e1500 */
[----:B------:R-:W-:-:S03]  /*d170*/  PRMT R39, RZ, 0x7610, R39 ;  /* 0x00007610ff277816 */ /* 0x000fc60000000027 */
[----:B------:R-:W4:Y:S04]  /*d180*/  @P0 LDG.E.U16 R80, desc[UR20][R74.64] ;  /* 0x000000144a500981 */ /* 0x000f28000c1e1500 */
[----:B------:R-:W4:Y:S04]  /*d190*/  @P0 LDG.E.U16 R81, desc[UR20][R76.64] ;  /* 0x000000144c510981 */ /* 0x000f28000c1e1500 */
[----:B------:R-:W4:Y:S04]  /*d1a0*/  @P0 LDG.E.U16 R38, desc[UR20][R78.64] ;  /* 0x000000144e260981 */ /* 0x000f28000c1e1500 */
[----:B------:R-:W4:Y:S04]  /*d1b0*/  @P0 LDG.E.U16 R39, desc[UR20][R82.64] ;  /* 0x0000001452270981 */ /* 0x000f28000c1e1500 */
[----:B--2---:R0:W-:Y:S04]  /*d1c0*/  STS.U16 [R36+UR9+0x3100], R0 ;  /* 0x0031000024007988 */ /* 0x0041e80008000409 */
[----:B------:R1:W-:Y:S04]  /*d1d0*/  STS.U16 [R36+UR9+0x3500], R58 ;  /* 0x0035003a24007988 */ /* 0x0003e80008000409 */
[----:B---3--:R2:W-:Y:S04]  /*d1e0*/  STS.U16 [R36+UR9+0x3900], R59 ;  /* 0x0039003b24007988 */ /* 0x0085e80008000409 */
[----:B0-----:R-:W3:Y:S04]  /*d1f0*/  LDL.LU R0, [R1+0x6d8] ;  /* 0x0006d80001007983 */ /* 0x001ee80000300800 */
[----:B-1----:R-:W5:Y:S04]  /*d200*/  LDL.LU R58, [R1+0x6d4] ;  /* 0x0006d400013a7983 */ /* 0x002f680000300800 */
[----:B--2---:R-:W5:Y:S04]  /*d210*/  LDL.LU R59, [R1+0x6d0] ;  /* 0x0006d000013b7983 */ /* 0x004f680000300800 */
[----:B----4-:R0:W-:Y:S04]  /*d220*/  STS.U16 [R36+UR9+0x3d00], R51 ;  /* 0x003d003324007988 */ /* 0x0101e80008000409 */
[----:B0-----:R-:W2:Y:S01]  /*d230*/  LDL.LU R51, [R1+0x6cc] ;  /* 0x0006cc0001337983 */ /* 0x001ea20000300800 */
[----:B------:R-:W-:-:S03]  /*d240*/  PRMT R37, RZ, 0x7610, R37 ;  /* 0x00007610ff257816 */ /* 0x000fc60000000025 */
[----:B------:R0:W-:Y:S04]  /*d250*/  STS.U16 [R36+UR9+0x4100], R56 ;  /* 0x0041003824007988 */ /* 0x0001e80008000409 */
[----:B------:R1:W-:Y:S04]  /*d260*/  STS.U16 [R36+UR9+0x4500], R57 ;  /* 0x0045003924007988 */ /* 0x0003e80008000409 */
[----:B------:R-:W4:Y:S04]  /*d270*/  @P0 LDG.E.U16 R37, desc[UR20][R86.64] ;  /* 0x0000001456250981 */ /* 0x000f28000c1e1500 */
[----:B0-----:R-:W5:Y:S04]  /*d280*/  LDL.LU R56, [R1+0x6c8] ;  /* 0x0006c80001387983 */ /* 0x001f680000300800 */
[----:B-1----:R-:W5:Y:S01]  /*d290*/  LDL.LU R57, [R1+0x6c4] ;  /* 0x0006c40001397983 */ /* 0x002f620000300800 */
[----:B------:R-:W-:-:S02]  /*d2a0*/  PRMT R165, RZ, 0x7610, R165 ;  /* 0x00007610ffa57816 */ /* 0x000fc400000000a5 */
[----:B------:R-:W-:-:S04]  /*d2b0*/  PRMT R164, RZ, 0x7610, R164 ;  /* 0x00007610ffa47816 */ /* 0x000fc800000000a4 */
[----:B------:R-:W3:Y:S04]  /*d2c0*/  @P0 LDG.E.U16 R165, desc[UR20][R42.64] ;  /* 0x000000142aa50981 */ /* 0x000ee8000c1e1500 */
[----:B------:R-:W3:Y:S04]  /*d2d0*/  @P0 LDG.E.U16 R164, desc[UR20][R46.64] ;  /* 0x000000142ea40981 */ /* 0x000ee8000c1e1500 */
[----:B--2---:R0:W-:Y:S04]  /*d2e0*/  STS.U16 [R36+UR9+0x4900], R51 ;  /* 0x0049003324007988 */ /* 0x0041e80008000409 */
[----:B------:R1:W-:Y:S04]  /*d2f0*/  STS.U16 [R36+UR9+0x4d00], R50 ;  /* 0x004d003224007988 */ /* 0x0003e80008000409 */
[----:B------:R2:W-:Y:S04]  /*d300*/  STS.U16 [R36+UR9+0x5100], R48 ;  /* 0x0051003024007988 */ /* 0x0005e80008000409 */
[----:B0-----:R-:W3:Y:S04]  /*d310*/  LDL.LU R51, [R1+0x6c0] ;  /* 0x0006c00001337983 */ /* 0x001ee80000300800 */
[----:B-1----:R-:W5:Y:S04]  /*d320*/  LDL.LU R50, [R1+0x6bc] ;  /* 0x0006bc0001327983 */ /* 0x002f680000300800 */
[----:B--2---:R-:W2:Y:S04]  /*d330*/  LDL.LU R48, [R1+0x6b8] ;  /* 0x0006b80001307983 */ /* 0x004ea80000300800 */
[----:B------:R0:W-:Y:S04]  /*d340*/  STS.U16 [R36+UR9+0x5500], R49 ;  /* 0x0055003124007988 */ /* 0x0001e80008000409 */
[----:B------:R1:W-:Y:S04]  /*d350*/  STS.U16 [R36+UR9+0x5900], R44 ;  /* 0x0059002c24007988 */ /* 0x0003e80008000409 */
[----:B------:R4:W-:Y:S04]  /*d360*/  STS.U16 [R36+UR9+0x5d00], R45 ;  /* 0x005d002d24007988 */ /* 0x0009e80008000409 */
[----:B0-----:R-:W2:Y:S04]  /*d370*/  LDL.LU R49, [R1+0x6b4] ;  /* 0x0006b40001317983 */ /* 0x001ea80000300800 */
[----:B-1----:R-:W2:Y:S04]  /*d380*/  LDL.LU R44, [R1+0x6b0] ;  /* 0x0006b000012c7983 */ /* 0x002ea80000300800 */
[----:B----4-:R-:W4:Y:S04]  /*d390*/  LDL.LU R45, [R1+0x6ac] ;  /* 0x0006ac00012d7983 */ /* 0x010f280000300800 */
[----:B------:R0:W-:Y:S04]  /*d3a0*/  STS.U16 [R36+UR9+0x6100], R41 ;  /* 0x0061002924007988 */ /* 0x0001e80008000409 */
[----:B------:R1:W-:Y:S04]  /*d3b0*/  STS.U16 [R36+UR9+0x6500], R84 ;  /* 0x0065005424007988 */ /* 0x0003e80008000409 */
[----:B------:R1:W-:Y:S04]  /*d3c0*/  STS.U16 [R36+UR9+0x6900], R85 ;  /* 0x0069005524007988 */ /* 0x0003e80008000409 */
[----:B0-----:R-:W2:Y:S04]  /*d3d0*/  LDL.LU R41, [R1+0x6a8] ;  /* 0x0006a80001297983 */ /* 0x001ea80000300800 */
[----:B-1----:R-:W2:Y:S04]  /*d3e0*/  LDL.LU R84, [R1+0x6a4] ;  /* 0x0006a40001547983 */ /* 0x002ea80000300800 */
[----:B------:R-:W2:Y:S04]  /*d3f0*/  LDL.LU R85, [R1+0x6a0] ;  /* 0x0006a00001557983 */ /* 0x000ea80000300800 */
[----:B------:R0:W-:Y:S04]  /*d400*/  STS.U16 [R36+UR9+0x6d00], R80 ;  /* 0x006d005024007988 */ /* 0x0001e80008000409 */
[----:B------:R1:W-:Y:S04]  /*d410*/  STS.U16 [R36+UR9+0x7100], R81 ;  /* 0x0071005124007988 */ /* 0x0003e80008000409 */
[----:B------:R1:W-:Y:S04]  /*d420*/  STS.U16 [R36+UR9+0x7500], R38 ;  /* 0x0075002624007988 */ /* 0x0003e80008000409 */
[----:B0-----:R-:W2:Y:S04]  /*d430*/  LDL.LU R80, [R1+0x69c] ;  /* 0x00069c0001507983 */ /* 0x001ea80000300800 */
[----:B-1----:R-:W2:Y:S04]  /*d440*/  LDL.LU R81, [R1+0x698] ;  /* 0x0006980001517983 */ /* 0x002ea80000300800 */
[----:B------:R-:W2:Y:S04]  /*d450*/  LDL.LU R38, [R1+0x694] ;  /* 0x0006940001267983 */ /* 0x000ea80000300800 */
[----:B------:R0:W-:Y:S04]  /*d460*/  STS.U16 [R36+UR9+0x7900], R39 ;  /* 0x0079002724007988 */ /* 0x0001e80008000409 */
[----:B0-----:R-:W4:Y:S04]  /*d470*/  LDL.LU R39, [R1+0x690] ;  /* 0x0006900001277983 */ /* 0x001f280000300800 */
[----:B------:R0:W-:Y:S04]  /*d480*/  STS.U16 [R36+UR9+0x7d00], R37 ;  /* 0x007d002524007988 */ /* 0x0001e80008000409 */
[----:B------:R1:W-:Y:S04]  /*d490*/  STS.U16 [R40+UR9+0x200], R20 ;  /* 0x0002001428007988 */ /* 0x0003e80008000409 */
[----:B------:R1:W-:Y:S04]  /*d4a0*/  STS.U16 [R40+UR9+0x600], R21 ;  /* 0x0006001528007988 */ /* 0x0003e80008000409 */
[----:B0-----:R-:W4:Y:S04]  /*d4b0*/  LDL.LU R36, [R1+0x68c] ;  /* 0x00068c0001247983 */ /* 0x001f280000300800 */
[----:B------:R-:W4:Y:S04]  /*d4c0*/  LDL.LU R37, [R1+0x688] ;  /* 0x0006880001257983 */ /* 0x000f280000300800 */
        /* <DEDUP_REMOVED lines=21> */
[----:B---3--:R1:W-:Y:S04]  /*d620*/  STS.U16 [R40+UR9+0x3200], R165 ;  /* 0x003200a528007988 */ /* 0x0083e80008000409 */
[----:B------:R3:W-:Y:S04]  /*d630*/  STS.U16 [R40+UR9+0x3600], R164 ;  /* 0x003600a428007988 */ /* 0x0007e80008000409 */
[----:B0-----:R-:W4:Y:S04]  /*d640*/  LDL.LU R2, [R1+0x658] ;  /* 0x0006580001027983 */ /* 0x001f280000300800 */
[----:B-1----:R-:W4:Y:S04]  /*d650*/  LDL.LU R165, [R1+0x654] ;  /* 0x0006540001a57983 */ /* 0x002f280000300800 */
[----:B---3--:R-:W3:Y:S01]  /*d660*/  LDL.LU R164, [R1+0x650] ;  /* 0x0006500001a47983 */ /* 0x008ee20000300800 */
[----:B--2---:R-:W-:-:S06]  /*d670*/  PRMT R38, RZ, 0x7610, R38 ;  /* 0x00007610ff267816 */ /* 0x004fcc0000000026 */
[----:B------:R-:W2:Y:S01]  /*d680*/  @P0 LDG.E.U16 R38, desc[UR20][R14.64] ;  /* 0x000000140e260981 */ /* 0x000ea2000c1e1500 */
[----:B----4-:R-:W-:-:S06]  /*d690*/  PRMT R39, RZ, 0x7610, R39 ;  /* 0x00007610ff277816 */ /* 0x010fcc0000000027 */
[----:B------:R0:W4:Y:S04]  /*d6a0*/  @P0 LDG.E.U16 R39, desc[UR20][R34.64] ;  /* 0x0000001422270981 */ /* 0x000128000c1e1500 */
[----:B------:R-:W0:Y:S04]  /*d6b0*/  LDL.LU.64 R34, [R1+0x648] ;  /* 0x0006480001227983 */ /* 0x000e280000300a00 */
[----:B------:R-:W2:Y:S01]  /*d6c0*/  LDL.LU.64 R14, [R1+0x640] ;  /* 0x00064000010e7983 */ /* 0x000ea20000300a00 */
[----:B------:R-:W-:Y:S02]  /*d6d0*/  PRMT R37, RZ, 0x7610, R37 ;  /* 0x00007610ff257816 */ /* 0x000fe40000000025 */
[----:B------:R-:W-:-:S04]  /*d6e0*/  PRMT R36, RZ, 0x7610, R36 ;  /* 0x00007610ff247816 */ /* 0x000fc80000000024 */
[----:B------:R-:W3:Y:S04]  /*d6f0*/  @P0 LDG.E.U16 R37, desc[UR20][R54.64] ;  /* 0x0000001436250981 */ /* 0x000ee8000c1e1500 */
[----:B------:R-:W3:Y:S04]  /*d700*/  @P0 LDG.E.U16 R36, desc[UR20][R52.64] ;  /* 0x0000001434240981 */ /* 0x000ee8000c1e1500 */
[----:B------:R-:W5:Y:S04]  /*d710*/  LDL.LU.64 R54, [R1+0x638] ;  /* 0x0006380001367983 */ /* 0x000f680000300a00 */
[----:B------:R-:W5:Y:S01]  /*d720*/  LDL.LU.64 R52, [R1+0x630] ;  /* 0x0006300001347983 */ /* 0x000f620000300a00 */
[----:B0-----:R-:W-:-:S02]  /*d730*/  PRMT R35, RZ, 0x7610, R35 ;  /* 0x00007610ff237816 */ /* 0x001fc40000000023 */
[----:B--2---:R-:W-:-:S04]  /*d740*/  PRMT R15, RZ, 0x7610, R15 ;  /* 0x00007610ff0f7816 */ /* 0x004fc8000000000f */
[----:B------:R0:W2:Y:S04]  /*d750*/  @P0 LDG.E.U16 R35, desc[UR20][R32.64] ;  /* 0x0000001420230981 */ /* 0x0000a8000c1e1500 */
[----:B------:R1:W2:Y:S04]  /*d760*/  @P0 LDG.E.U16 R15, desc[UR20][R30.64] ;  /* 0x000000141e0f0981 */ /* 0x0002a8000c1e1500 */
[----:B------:R-:W0:Y:S04]  /*d770*/  LDL.LU.64 R32, [R1+0x628] ;  /* 0x0006280001207983 */ /* 0x000e280000300a00 */
[----:B------:R-:W1:Y:S01]  /*d780*/  LDL.LU.64 R30, [R1+0x620] ;  /* 0x00062000011e7983 */ /* 0x000e620000300a00 */
[----:B------:R-:W-:-:S06]  /*d790*/  PRMT R34, RZ, 0x7610, R34 ;  /* 0x00007610ff227816 */ /* 0x000fcc0000000022 */
[----:B------:R-:W2:Y:S04]  /*d7a0*/  @P0 LDG.E.U16 R34, desc[UR20][R28.64] ;  /* 0x000000141c220981 */ /* 0x000ea8000c1e1500 */
[----:B------:R-:W2:Y:S01]  /*d7b0*/  LDL.LU.64 R28, [R1+0x618] ;  /* 0x00061800011c7983 */ /* 0x000ea20000300a00 */
[----:B0-----:R-:W-:Y:S02]  /*d7c0*/  PRMT R33, RZ, 0x7610, R33 ;  /* 0x00007610ff217816 */ /* 0x001fe40000000021 */
[----:B------:R-:W-:Y:S02]  /*d7d0*/  PRMT R32, RZ, 0x7610, R32 ;  /* 0x00007610ff207816 */ /* 0x000fe40000000020 */
[----:B-1----:R-:W-:Y:S02]  /*d7e0*/  PRMT R31, RZ, 0x7610, R31 ;  /* 0x00007610ff1f7816 */ /* 0x002fe4000000001f */
[----:B------:R-:W2:Y:S04]  /*d7f0*/  @P0 LDG.E.U16 R33, desc[UR20][R26.64] ;  /* 0x000000141a210981 */ /* 0x000ea8000c1e1500 */
[----:B------:R-:W2:Y:S04]  /*d800*/  @P0 LDG.E.U16 R32, desc[UR20][R22.64] ;  /* 0x0000001416200981 */ /* 0x000ea8000c1e1500 */
[----:B------:R0:W2:Y:S04]  /*d810*/  @P0 LDG.E.U16 R31, desc[UR20][R6.64] ;  /* 0x00000014061f0981 */ /* 0x0000a8000c1e1500 */
[----:B------:R-:W2:Y:S04]  /*d820*/  LDL.LU.64 R26, [R1+0x610] ;  /* 0x00061000011a7983 */ /* 0x000ea80000300a00 */
[----:B------:R-:W2:Y:S04]  /*d830*/  LDL.LU.64 R22, [R1+0x608] ;  /* 0x0006080001167983 */ /* 0x000ea80000300a00 */
[----:B------:R-:W0:Y:S01]  /*d840*/  LDL.LU.64 R6, [R1+0x600] ;  /* 0x0006000001067983 */ /* 0x000e220000300a00 */
[----:B------:R-:W-:-:S02]  /*d850*/  PRMT R0, RZ, 0x7610, R0 ;  /* 0x00007610ff007816 */ /* 0x000fc40000000000 */
[----:B------:R-:W-:Y:S02]  /*d860*/  PRMT R51, RZ, 0x7610, R51 ;  /* 0x00007610ff337816 */ /* 0x000fe40000000033 */
[----:B---3--:R-:W-:Y:S02]  /*d870*/  PRMT R164, RZ, 0x7610, R164 ;  /* 0x00007610ffa47816 */ /* 0x008fe400000000a4 */
[----:B------:R-:W-:Y:S01]  /*d880*/  PRMT R165, RZ, 0x7610, R165 ;  /* 0x00007610ffa57816 */ /* 0x000fe200000000a5 */
[----:B------:R-:W3:Y:S01]  /*d890*/  @P0 LDG.E.U16 R0, desc[UR20][R90.64] ;  /* 0x000000145a000981 */ /* 0x000ee2000c1e1500 */
[----:B------:R-:W-:Y:S02]  /*d8a0*/  PRMT R85, RZ, 0x7610, R85 ;  /* 0x00007610ff557816 */ /* 0x000fe40000000055 */
[----:B------:R-:W-:Y:S01]  /*d8b0*/  PRMT R84, RZ, 0x7610, R84 ;  /* 0x00007610ff547816 */ /* 0x000fe20000000054 */
[----:B------:R-:W2:Y:S01]  /*d8c0*/  @P0 LDG.E.U16 R51, desc[UR20][R92.64] ;  /* 0x000000145c330981 */ /* 0x000ea2000c1e1500 */
[----:B------:R-:W-:-:S02]  /*d8d0*/  PRMT R81, RZ, 0x7610, R81 ;  /* 0x00007610ff517816 */ /* 0x000fc40000000051 */
[----:B------:R-:W-:Y:S01]  /*d8e0*/  PRMT R30, RZ, 0x7610, R30 ;  /* 0x00007610ff1e7816 */ /* 0x000fe2000000001e */
[----:B------:R-:W2:Y:S01]  /*d8f0*/  @P0 LDG.E.U16 R164, desc[UR20][R94.64] ;  /* 0x000000145ea40981 */ /* 0x000ea2000c1e1500 */
[----:B------:R-:W-:Y:S02]  /*d900*/  PRMT R80, RZ, 0x7610, R80 ;  /* 0x00007610ff507816 */ /* 0x000fe40000000050 */
[----:B------:R-:W-:Y:S01]  /*d910*/  PRMT R21, RZ, 0x7610, R21 ;  /* 0x00007610ff157816 */ /* 0x000fe20000000015 */
[----:B------:R-:W2:Y:S01]  /*d920*/  @P0 LDG.E.U16 R165, desc[UR20][R96.64] ;  /* 0x0000001460a50981 */ /* 0x000ea2000c1e1500 */
[----:B------:R-:W-:Y:S02]  /*d930*/  PRMT R18, RZ, 0x7610, R18 ;  /* 0x00007610ff127816 */ /* 0x000fe40000000012 */
[----:B------:R-:W-:Y:S01]  /*d940*/  PRMT R49, RZ, 0x7610, R49 ;  /* 0x00007610ff317816 */ /* 0x000fe20000000031 */
[----:B------:R-:W4:Y:S01]  /*d950*/  @P0 LDG.E.U16 R85, desc[UR20][R98.64] ;  /* 0x0000001462550981 */ /* 0x000f22000c1e1500 */
[----:B------:R-:W-:-:S02]  /*d960*/  PRMT R11, RZ, 0x7610, R11 ;  /* 0x00007610ff0b7816 */ /* 0x000fc4000000000b */
[----:B------:R-:W-:Y:S01]  /*d970*/  PRMT R9, RZ, 0x7610, R9 ;  /* 0x00007610ff097816 */ /* 0x000fe20000000009 */
[----:B------:R-:W4:Y:S01]  /*d980*/  @P0 LDG.E.U16 R84, desc[UR20][R100.64] ;  /* 0x0000001464540981 */ /* 0x000f22000c1e1500 */
[----:B------:R-:W-:-:S03]  /*d990*/  PRMT R48, RZ, 0x7610, R48 ;  /* 0x00007610ff307816 */ /* 0x000fc60000000030 */
[----:B------:R-:W4:Y:S01]  /*d9a0*/  @P0 LDG.E.U16 R81, desc[UR20][R102.64] ;  /* 0x0000001466510981 */ /* 0x000f22000c1e1500 */
[----:B------:R-:W-:-:S03]  /*d9b0*/  PRMT R45, RZ, 0x7610, R45 ;  /* 0x00007610ff2d7816 */ /* 0x000fc6000000002d */
[----:B------:R-:W4:Y:S01]  /*d9c0*/  @P0 LDG.E.U16 R30, desc[UR20][R24.64] ;  /* 0x00000014181e0981 */ /* 0x000f22000c1e1500 */
[----:B------:R-:W-:-:S03]  /*d9d0*/  PRMT R44, RZ, 0x7610, R44 ;  /* 0x00007610ff2c7816 */ /* 0x000fc6000000002c */
[----:B------:R-:W4:Y:S01]  /*d9e0*/  @P0 LDG.E.U16 R80, desc[UR20][R104.64] ;  /* 0x0000001468500981 */ /* 0x000f22000c1e1500 */
[----:B------:R-:W-:-:S03]  /*d9f0*/  PRMT R41, RZ, 0x7610, R41 ;  /* 0x00007610ff297816 */ /* 0x000fc60000000029 */
[----:B------:R-:W4:Y:S04]  /*da00*/  @P0 LDG.E.U16 R21, desc[UR20][R106.64] ;  /* 0x000000146a150981 */ /* 0x000f28000c1e1500 */
[----:B------:R-:W4:Y:S01]  /*da10*/  LDL.LU.64 R24, [R1+0x5f8] ;  /* 0x0005f80001187983 */ /* 0x000f220000300a00 */
[----:B------:R-:W-:-:S03]  /*da20*/  PRMT R12, RZ, 0x7610, R12 ;  /* 0x00007610ff0c7816 */ /* 0x000fc6000000000c */
[----:B------:R-:W4:Y:S01]  /*da30*/  @P0 LDG.E.U16 R18, desc[UR20][R108.64] ;  /* 0x000000146c120981 */ /* 0x000f22000c1e1500 */
[----:B------:R-:W-:-:S03]  /*da40*/  PRMT R5, RZ, 0x7610, R5 ;  /* 0x00007610ff057816 */ /* 0x000fc60000000005 */
[----:B------:R-:W4:Y:S04]  /*da50*/  @P0 LDG.E.U16 R49, desc[UR20][R110.64] ;  /* 0x000000146e310981 */ /* 0x000f28000c1e1500 */
[----:B------:R-:W4:Y:S04]  /*da60*/  @P0 LDG.E.U16 R11, desc[UR20][R112.64] ;  /* 0x00000014700b0981 */ /* 0x000f28000c1e1500 */
[----:B------:R-:W4:Y:S04]  /*da70*/  @P0 LDG.E.U16 R9, desc[UR20][R114.64] ;  /* 0x0000001472090981 */ /* 0x000f28000c1e1500 */
[----:B------:R-:W4:Y:S04]  /*da80*/  @P0 LDG.E.U16 R48, desc[UR20][R116.64] ;  /* 0x0000001474300981 */ /* 0x000f28000c1e1500 */
[----:B------:R-:W4:Y:S04]  /*da90*/  @P0 LDG.E.U16 R45, desc[UR20][R118.64] ;  /* 0x00000014762d0981 */ /* 0x000f28000c1e1500 */
[----:B------:R-:W4:Y:S04]  /*daa0*/  @P0 LDG.E.U16 R44, desc[UR20][R120.64] ;  /* 0x00000014782c0981 */ /* 0x000f28000c1e1500 */
[----:B------:R-:W4:Y:S04]  /*dab0*/  @P0 LDG.E.U16 R41, desc[UR20][R122.64] ;  /* 0x000000147a290981 */ /* 0x000f28000c1e1500 */
[----:B------:R-:W4:Y:S04]  /*dac0*/  @P0 LDG.E.U16 R12, desc[UR20][R124.64] ;  /* 0x000000147c0c0981 */ /* 0x000f28000c1e1500 */
[----:B------:R-:W4:Y:S01]  /*dad0*/  @P0 LDG.E.U16 R5, desc[UR20][R88.64] ;  /* 0x0000001458050981 */ /* 0x000f22000c1e1500 */
[----:B0-----:R-:W-:-:S06]  /*dae0*/  PRMT R6, RZ, 0x7610, R6 ;  /* 0x00007610ff067816 */ /* 0x001fcc0000000006 */
[----:B------:R0:W4:Y:S04]  /*daf0*/  @P0 LDG.E.U16 R6, desc[UR20][R16.64] ;  /* 0x0000001410060981 */ /* 0x000128000c1e1500 */
[----:B------:R-:W0:Y:S04]  /*db00*/  LDL.LU.64 R16, [R1+0x5f0] ;  /* 0x0005f00001107983 */ /* 0x000e280000300a00 */
[----:B---3--:R1:W-:Y:S01]  /*db10*/  STS.U16 [R40+UR9+0x3a00], R0 ;  /* 0x003a000028007988 */ /* 0x0083e20008000409 */
[----:B--2---:R-:W-:-:S03]  /*db20*/  PRMT R29, RZ, 0x7610, R29 ;  /* 0x00007610ff1d7816 */ /* 0x004fc6000000001d */
[----:B------:R2:W-:Y:S01]  /*db30*/  STS.U16 [R40+UR9+0x3e00], R51 ;  /* 0x003e003328007988 */ /* 0x0005e20008000409 */
[----:B------:R-:W-:-:S03]  /*db40*/  PRMT R22, RZ, 0x7610, R22 ;  /* 0x00007610ff167816 */ /* 0x000fc60000000016 */
[----:B------:R3:W-:Y:S04]  /*db50*/  STS.U16 [R40+UR9+0x4200], R164 ;  /* 0x004200a428007988 */ /* 0x0007e80008000409 */
[----:B------:R-:W-:Y:S04]  /*db60*/  STS.U16 [R40+UR9+0x4600], R165 ;  /* 0x004600a528007988 */ /* 0x000fe80008000409 */
[----:B----4-:R-:W-:Y:S04]  /*db70*/  STS.U16 [R40+UR9+0x4a00], R85 ;  /* 0x004a005528007988 */ /* 0x010fe80008000409 */
[----:B------:R-:W-:Y:S04]  /*db80*/  STS.U16 [R40+UR9+0x4e00], R84 ;  /* 0x004e005428007988 */ /* 0x000fe80008000409 */
[----:B------:R-:W-:Y:S04]  /*db90*/  STS.U16 [R40+UR9+0x5200], R81 ;  /* 0x0052005128007988 */ /* 0x000fe80008000409 */
[----:B------:R-:W-:Y:S04]  /*dba0*/  STS.U16 [R40+UR9+0x5600], R80 ;  /* 0x0056005028007988 */ /* 0x000fe80008000409 */
[----:B-1----:R-:W4:Y:S04]  /*dbb0*/  LDL.LU R0, [R1+0x5ec] ;  /* 0x0005ec0001007983 */ /* 0x002f280000300800 */
[----:B------:R1:W-:Y:S04]  /*dbc0*/  STS.U16 [R40+UR9+0x5a00], R21 ;  /* 0x005a001528007988 */ /* 0x0003e80008000409 */
[----:B--2---:R2:W5:Y:S04]  /*dbd0*/  LDL.LU R51, [R1+0x5e8] ;  /* 0x0005e80001337983 */ /* 0x0045680000300800 */
[----:B------:R1:W-:Y:S01]  /*dbe0*/  STS.U16 [R40+UR9+0x5e00], R18 ;  /* 0x005e001228007988 */ /* 0x0003e20008000409 */
[----:B------:R-:W-:-:S03]  /*dbf0*/  PRMT R14, RZ, 0x7610, R14 ;  /* 0x00007610ff0e7816 */ /* 0x000fc6000000000e */
[----:B------:R-:W2:Y:S04]  /*dc00*/  @P0 LDG.E.U16 R29, desc[UR20][R126.64] ;  /* 0x000000147e1d0981 */ /* 0x000ea8000c1e1500 */
[----:B---3--:R-:W3:Y:S04]  /*dc10*/  LDL.LU R164, [R1+0x5e4] ;  /* 0x0005e40001a47983 */ /* 0x008ee80000300800 */
[----:B------:R-:W-:Y:S01]  /*dc20*/  STS.U16 [R40+UR9+0x6200], R49 ;  /* 0x0062003128007988 */ /* 0x000fe20008000409 */
[----:B------:R-:W-:-:S03]  /*dc30*/  PRMT R13, RZ, 0x7610, R13 ;  /* 0x00007610ff0d7816 */ /* 0x000fc6000000000d */
[----:B------:R-:W3:Y:S04]  /*dc40*/  @P0 LDG.E.U16 R22, desc[UR20][R128.64] ;  /* 0x0000001480160981 */ /* 0x000ee8000c1e1500 */
[----:B-1----:R-:W4:Y:S04]  /*dc50*/  LDL.LU R21, [R1+0x2e4] ;  /* 0x0002e40001157983 */ /* 0x002f280000300800 */
[----:B------:R1:W-:Y:S04]  /*dc60*/  STS.U16 [R40+UR9+0x6600], R11 ;  /* 0x0066000b28007988 */ /* 0x0003e80008000409 */
[----:B------:R-:W4:Y:S04]  /*dc70*/  LDL.LU R18, [R1+0x280] ;  /* 0x0002800001127983 */ /* 0x000f280000300800 */
[----:B------:R1:W-:Y:S04]  /*dc80*/  STS.U16 [R40+UR9+0x6a00], R9 ;  /* 0x006a000928007988 */ /* 0x0003e80008000409 */
[----:B------:R-:W-:Y:S04]  /*dc90*/  STS.U16 [R40+UR9+0x6e00], R48 ;  /* 0x006e003028007988 */ /* 0x000fe80008000409 */
[----:B------:R-:W-:Y:S01]  /*dca0*/  STS.U16 [R40+UR9+0x7200], R45 ;  /* 0x0072002d28007988 */ /* 0x000fe20008000409 */
[----:B------:R-:W-:-:S03]  /*dcb0*/  PRMT R10, RZ, 0x7610, R10 ;  /* 0x00007610ff0a7816 */ /* 0x000fc6000000000a */
[----:B-1----:R-:W4:Y:S04]  /*dcc0*/  LDL.LU R11, [R1+0x2d0] ;  /* 0x0002d000010b7983 */ /* 0x002f280000300800 */
[----:B------:R-:W-:Y:S01]  /*dcd0*/  STS.U16 [R40+UR9+0x7600], R44 ;  /* 0x0076002c28007988 */ /* 0x000fe20008000409 */
[----:B------:R-:W-:-:S03]  /*dce0*/  PRMT R8, RZ, 0x7610, R8 ;  /* 0x00007610ff087816 */ /* 0x000fc60000000008 */
[----:B------:R-:W4:Y:S04]  /*dcf0*/  LDL.LU R9, [R1+0x27c] ;  /* 0x00027c0001097983 */ /* 0x000f280000300800 */
[----:B------:R-:W-:Y:S04]  /*dd00*/  STS.U16 [R40+UR9+0x7a00], R41 ;  /* 0x007a002928007988 */ /* 0x000fe80008000409 */
[----:B------:R-:W-:Y:S04]  /*dd10*/  STS.U16 [R40+UR9+0x7e00], R12 ;  /* 0x007e000c28007988 */ /* 0x000fe80008000409 */
[----:B------:R1:W-:Y:S04]  /*dd20*/  STS.U16 [R19+UR9+0x7f00], R5 ;  /* 0x007f000513007988 */ /* 0x0003e80008000409 */
[----:B------:R-:W4:Y:S04]  /*dd30*/  @P0 LDG.E.U16 R14, desc[UR20][R134.64] ;  /* 0x00000014860e0981 */ /* 0x000f28000c1e1500 */
[----:B------:R-:W-:Y:S01]  /*dd40*/  STS.U16 [R19+UR9+0x300], R39 ;  /* 0x0003002713007988 */ /* 0x000fe20008000409 */
[----:B------:R-:W-:-:S03]  /*dd50*/  PRMT R7, RZ, 0x7610, R7 ;  /* 0x00007610ff077816 */ /* 0x000fc60000000007 */
[----:B------:R-:W4:Y:S04]  /*dd60*/  @P0 LDG.E.U16 R13, desc[UR20][R136.64] ;  /* 0x00000014880d0981 */ /* 0x000f28000c1e1500 */
[----:B-1----:R-:W4:Y:S04]  /*dd70*/  LDL.LU R5, [R1+0x278] ;  /* 0x0002780001057983 */ /* 0x002f280000300800 */
[----:B------:R-:W-:Y:S01]  /*dd80*/  STS.U16 [R19+UR9+0x700], R38 ;  /* 0x0007002613007988 */ /* 0x000fe20008000409 */
[----:B------:R-:W-:-:S03]  /*dd90*/  PRMT R4, RZ, 0x7610, R4 ;  /* 0x00007610ff047816 */ /* 0x000fc60000000004 */
[----:B------:R-:W4:Y:S04]  /*dda0*/  LDL.LU R12, [R1+0x274] ;  /* 0x00027400010c7983 */ /* 0x000f280000300800 */
[----:B------:R-:W-:Y:S04]  /*ddb0*/  STS.U16 [R19+UR9+0xb00], R37 ;  /* 0x000b002513007988 */ /* 0x000fe80008000409 */
[----:B------:R-:W-:Y:S04]  /*ddc0*/  STS.U16 [R19+UR9+0xf00], R36 ;  /* 0x000f002413007988 */ /* 0x000fe80008000409 */
[----:B------:R-:W-:Y:S04]  /*ddd0*/  STS.U16 [R19+UR9+0x1300], R35 ;  /* 0x0013002313007988 */ /* 0x000fe80008000409 */
[----:B------:R-:W4:Y:S04]  /*dde0*/  @P0 LDG.E.U16 R10, desc[UR20][R138.64] ;  /* 0x000000148a0a0981 */ /* 0x000f28000c1e1500 */
[----:B------:R1:W-:Y:S04]  /*ddf0*/  STS.U16 [R19+UR9+0x1700], R15 ;  /* 0x0017000f13007988 */ /* 0x0003e80008000409 */
[----:B------:R-:W4:Y:S04]  /*de00*/  @P0 LDG.E.U16 R8, desc[UR20][R140.64] ;  /* 0x000000148c080981 */ /* 0x000f28000c1e1500 */
[----:B------:R-:W4:Y:S04]  /*de10*/  @P0 LDG.E.U16 R7, desc[UR20][R142.64] ;  /* 0x000000148e070981 */ /* 0x000f28000c1e1500 */
[----:B-1----:R-:W4:Y:S04]  /*de20*/  LDL.LU R15, [R1+0x270] ;  /* 0x00027000010f7983 */ /* 0x002f280000300800 */
[----:B------:R-:W4:Y:S04]  /*de30*/  LDL.LU R165, [R1+0x26c] ;  /* 0x00026c0001a57983 */ /* 0x000f280000300800 */
[----:B------:R-:W4:Y:S01]  /*de40*/  @P0 LDG.E.U16 R4, desc[UR20][R144.64] ;  /* 0x0000001490040981 */ /* 0x000f22000c1e1500 */
[----:B0-----:R-:W-:-:S02]  /*de50*/  PRMT R17, RZ, 0x7610, R17 ;  /* 0x00007610ff117816 */ /* 0x001fc40000000011 */
[----:B------:R-:W-:-:S04]  /*de60*/  PRMT R16, RZ, 0x7610, R16 ;  /* 0x00007610ff107816 */ /* 0x000fc80000000010 */
[----:B------:R-:W4:Y:S04]  /*de70*/  @P0 LDG.E.U16 R17, desc[UR20][R130.64] ;  /* 0x0000001482110981 */ /* 0x000f28000c1e1500 */
[----:B------:R-:W4:Y:S01]  /*de80*/  @P0 LDG.E.U16 R16, desc[UR20][R132.64] ;  /* 0x0000001484100981 */ /* 0x000f22000c1e1500 */
[----:B------:R-:W-:Y:S02]  /*de90*/  PRMT R28, RZ, 0x7610, R28 ;  /* 0x00007610ff1c7816 */ /* 0x000fe4000000001c */
[----:B------:R-:W-:Y:S02]  /*dea0*/  PRMT R27, RZ, 0x7610, R27 ;  /* 0x00007610ff1b7816 */ /* 0x000fe4000000001b */
[----:B------:R-:W-:Y:S02]  /*deb0*/  PRMT R2, RZ, 0x7610, R2 ;  /* 0x00007610ff027816 */ /* 0x000fe40000000002 */
[----:B------:R-:W-:Y:S01]  /*dec0*/  PRMT R26, RZ, 0x7610, R26 ;  /* 0x00007610ff1a7816 */ /* 0x000fe2000000001a */
[----:B------:R-:W4:Y:S01]  /*ded0*/  @P0 LDG.E.U16 R28, desc[UR20][R146.64] ;  /* 0x00000014921c0981 */ /* 0x000f22000c1e1500 */
[----:B------:R-:W-:-:S03]  /*dee0*/  PRMT R25, RZ, 0x7610, R25 ;  /* 0x00007610ff197816 */ /* 0x000fc60000000019 */
[----:B------:R-:W4:Y:S04]  /*def0*/  @P0 LDG.E.U16 R27, desc[UR20][R148.64] ;  /* 0x00000014941b0981 */ /* 0x000f28000c1e1500 */
[----:B------:R-:W4:Y:S04]  /*df00*/  @P0 LDG.E.U16 R2, desc[UR20][R150.64] ;  /* 0x0000001496020981 */ /* 0x000f28000c1e1500 */
[----:B------:R-:W4:Y:S04]  /*df10*/  @P0 LDG.E.U16 R26, desc[UR20][R152.64] ;  /* 0x00000014981a0981 */ /* 0x000f28000c1e1500 */
[----:B------:R-:W4:Y:S04]  /*df20*/  @P0 LDG.E.U16 R25, desc[UR20][R154.64] ;  /* 0x000000149a190981 */ /* 0x000f28000c1e1500 */
[----:B------:R-:W-:Y:S04]  /*df30*/  STS.U16 [R19+UR9+0x1b00], R34 ;  /* 0x001b002213007988 */ /* 0x000fe80008000409 */
[----:B------:R-:W-:Y:S04]  /*df40*/  STS.U16 [R19+UR9+0x1f00], R33 ;  /* 0x001f002113007988 */ /* 0x000fe80008000409 */
[----:B------:R-:W-:Y:S04]  /*df50*/  STS.U16 [R19+UR9+0x2300], R32 ;  /* 0x0023002013007988 */ /* 0x000fe80008000409 */
[----:B------:R-:W-:Y:S04]  /*df60*/  STS.U16 [R19+UR9+0x2700], R31 ;  /* 0x0027001f13007988 */ /* 0x000fe80008000409 */
[----:B------:R-:W-:Y:S04]  /*df70*/  STS.U16 [R19+UR9+0x2b00], R30 ;  /* 0x002b001e13007988 */ /* 0x000fe80008000409 */
[----:B------:R0:W-:Y:S04]  /*df80*/  STS.U16 [R19+UR9+0x2f00], R6 ;  /* 0x002f000613007988 */ /* 0x0001e80008000409 */
[----:B--2---:R-:W-:Y:S04]  /*df90*/  STS.U16 [R19+UR9+0x3300], R29 ;  /* 0x0033001d13007988 */ /* 0x004fe80008000409 */
[----:B---3--:R4:W-:Y:S01]  /*dfa0*/  STS.U16 [R19+UR9+0x3700], R22 ;  /* 0x0037001613007988 */ /* 0x0089e20008000409 */
[----:B------:R-:W-:-:S02]  /*dfb0*/  PRMT R24, RZ, 0x7610, R24 ;  /* 0x00007610ff187816 */ /* 0x000fc40000000018 */
[----:B------:R-:W-:Y:S01]  /*dfc0*/  PRMT R23, RZ, 0x7610, R23 ;  /* 0x00007610ff177816 */ /* 0x000fe20000000017 */
[----:B0-----:R-:W2:Y:S01]  /*dfd0*/  LDL.LU R6, [R1+0x268] ;  /* 0x0002680001067983 */ /* 0x001ea20000300800 */
[----:B------:R-:W-:-:S03]  /*dfe0*/  PRMT R20, RZ, 0x7610, R20 ;  /* 0x00007610ff147816 */ /* 0x000fc60000000014 */
[----:B------:R-:W3:Y:S01]  /*dff0*/  @P0 LDG.E.U16 R24, desc[UR20][R156.64] ;  /* 0x000000149c180981 */ /* 0x000ee2000c1e1500 */
[----:B----4-:R-:W-:-:S03]  /*e000*/  SHF.R.S32.HI R22, RZ, 0x1f, R18 ;  /* 0x0000001fff167819 */ /* 0x010fc60000011412 */
[----:B------:R-:W4:Y:S01]  /*e010*/  @P0 LDG.E.U16 R23, desc[UR20][R158.64] ;  /* 0x000000149e170981 */ /* 0x000f22000c1e1500 */
[----:B------:R-:W-:-:S03]  /*e020*/  SHF.L.U64.HI R22, R18, 0x1, R22 ;  /* 0x0000000112167819 */ /* 0x000fc60000010216 */
[----:B------:R-:W2:Y:S04]  /*e030*/  @P0 LDG.E.U16 R20, desc[UR20][R160.64] ;  /* 0x00000014a0140981 */ /* 0x000ea8000c1e1500 */
[----:B------:R0:W-:Y:S04]  /*e040*/  STS.U16 [R19+UR9+0x3b00], R17 ;  /* 0x003b001113007988 */ /* 0x0001e80008000409 */
[----:B------:R1:W-:Y:S01]  /*e050*/  STS.U16 [R19+UR9+0x3f00], R16 ;  /* 0x003f001013007988 */ /* 0x0003e20008000409 */
[----:B0-----:R-:W-:-:S03]  /*e060*/  LEA R17, P3, R9, R21, 0x1 ;  /* 0x0000001509117211 */ /* 0x001fc600078608ff */
[----:B------:R0:W-:Y:S01]  /*e070*/  STS.U16 [R19+UR9+0x4300], R14 ;  /* 0x0043000e13007988 */ /* 0x0001e20008000409 */
[----:B-1----:R-:W-:-:S03]  /*e080*/  SHF.R.S32.HI R16, RZ, 0x1f, R9 ;  /* 0x0000001fff107819 */ /* 0x002fc60000011409 */
[----:B------:R1:W-:Y:S01]  /*e090*/  STS.U16 [R19+UR9+0x4700], R13 ;  /* 0x0047000d13007988 */ /* 0x0003e20008000409 */
[----:B------:R-:W-:Y:S02]  /*e0a0*/  LEA.HI.X R9, R9, R22, R16, 0x1, P3 ;  /* 0x0000001609097211 */ /* 0x000fe400018f0c10 */
[----:B0-----:R-:W-:Y:S01]  /*e0b0*/  SHF.R.S32.HI R14, RZ, 0x1f, R12 ;  /* 0x0000001fff0e7819 */ /* 0x001fe2000001140c */
[----:B------:R0:W-:Y:S01]  /*e0c0*/  STS.U16 [R19+UR9+0x4b00], R10 ;  /* 0x004b000a13007988 */ /* 0x0001e20008000409 */
[----:B-1----:R-:W-:-:S03]  /*e0d0*/  LEA R13, P3, R12, R21, 0x1 ;  /* 0x000000150c0d7211 */ /* 0x002fc600078608ff */
[----:B------:R1:W-:Y:S01]  /*e0e0*/  STS.U16 [R19+UR9+0x4f00], R8 ;  /* 0x004f000813007988 */ /* 0x0003e20008000409 */
[----:B------:R-:W-:Y:S02]  /*e0f0*/  LEA.HI.X R14, R12, R22, R14, 0x1, P3 ;  /* 0x000000160c0e7211 */ /* 0x000fe400018f0c0e */
[----:B0-----:R-:W-:Y:S01]  /*e100*/  LEA R10, P3, R165, R21, 0x1 ;  /* 0x00000015a50a7211 */ /* 0x001fe200078608ff */
[----:B------:R0:W-:Y:S01]  /*e110*/  STS.U16 [R19+UR9+0x5300], R7 ;  /* 0x0053000713007988 */ /* 0x0001e20008000409 */
[----:B-1----:R-:W-:-:S03]  /*e120*/  SHF.R.S32.HI R8, RZ, 0x1f, R165 ;  /* 0x0000001fff087819 */ /* 0x002fc600000114a5 */
[----:B------:R1:W-:Y:S01]  /*e130*/  STS.U16 [R19+UR9+0x5700], R4 ;  /* 0x0057000413007988 */ /* 0x0003e20008000409 */
[----:B------:R-:W-:Y:S02]  /*e140*/  LEA.HI.X R165, R165, R22, R8, 0x1, P3 ;  /* 0x00000016a5a57211 */ /* 0x000fe400018f0c08 */
[----:B0-----:R-:W-:Y:S02]  /*e150*/  SHF.R.S32.HI R7, RZ, 0x1f, R164 ;  /* 0x0000001fff077819 */ /* 0x001fe400000114a4 */
[----:B-1----:R-:W-:-:S04]  /*e160*/  LEA R4, P3, R164, R21, 0x1 ;  /* 0x00000015a4047211 */ /* 0x002fc800078608ff */
[----:B------:R-:W-:Y:S02]  /*e170*/  LEA.HI.X R7, R164, R22, R7, 0x1, P3 ;  /* 0x00000016a4077211 */ /* 0x000fe400018f0c07 */
[----:B------:R-:W2:Y:S04]  /*e180*/  LDL.LU R164, [R1+0x5e0] ;  /* 0x0005e00001a47983 */ /* 0x000ea80000300800 */
[----:B------:R-:W-:Y:S04]  /*e190*/  STS.U16 [R19+UR9+0x5b00], R28 ;  /* 0x005b001c13007988 */ /* 0x000fe80008000409 */
[----:B------:R-:W-:Y:S04]  /*e1a0*/  STS.U16 [R19+UR9+0x5f00], R27 ;  /* 0x005f001b13007988 */ /* 0x000fe80008000409 */
[----:B------:R0:W-:Y:S04]  /*e1b0*/  STS.U16 [R19+UR9+0x6300], R2 ;  /* 0x0063000213007988 */ /* 0x0001e80008000409 */
[----:B------:R-:W-:Y:S01]  /*e1c0*/  STS.U16 [R19+UR9+0x6700], R26 ;  /* 0x0067001a13007988 */ /* 0x000fe20008000409 */
[----:B0-----:R-:W0:Y:S03]  /*e1d0*/  S2R R2, SR_TID.X ;  /* 0x0000000000027919 */ /* 0x001e260000002100 */
[----:B------:R1:W-:Y:S02]  /*e1e0*/  STS.U16 [R19+UR9+0x6b00], R25 ;  /* 0x006b001913007988 */ /* 0x0003e40008000409 */
[----:B-1----:R-:W1:Y:S02]  /*e1f0*/  S2R R25, SR_TID.X ;  /* 0x0000000000197919 */ /* 0x002e640000002100 */
[----:B---3--:R-:W-:Y:S04]  /*e200*/  STS.U16 [R19+UR9+0x6f00], R24 ;  /* 0x006f001813007988 */ /* 0x008fe80008000409 */
[----:B----4-:R-:W-:Y:S04]  /*e210*/  STS.U16 [R19+UR9+0x7300], R23 ;  /* 0x0073001713007988 */ /* 0x010fe80008000409 */
[----:B--2---:R1:W-:Y:S01]  /*e220*/  STS.U16 [R19+UR9+0x7700], R20 ;  /* 0x0077001413007988 */ /* 0x0043e20008000409 */
[----:B0-----:R-:W-:-:S04]  /*e230*/  SHF.R.U32.HI R2, RZ, 0x6, R2 ;  /* 0x00000006ff027819 */ /* 0x001fc80000011602 */
[----:B------:R-:W-:-:S04]  /*e240*/  SGXT.U32 R2, R2, 0x1 ;  /* 0x000000010202781a */ /* 0x000fc80000000000 */
[----:B------:R-:W-:Y:S02]  /*e250*/  LOP3.LUT R2, R2, 0x18, RZ, 0xfc, !PT ;  /* 0x0000001802027812 */ /* 0x000fe400078efcff */
[----:B-1----:R-:W-:-:S04]  /*e260*/  SHF.R.U32.HI R20, RZ, 0x6, R25 ;  /* 0x00000006ff147819 */ /* 0x002fc80000011619 */
[----:B------:R-:W-:Y:S02]  /*e270*/  SGXT.U32 R20, R20, 0x1 ;  /* 0x000000011414781a */ /* 0x000fe40000000000 */
[----:B------:R-:W-:Y:S02]  /*e280*/  SHF.R.U32.HI R23, RZ, 0x6, R25 ;  /* 0x00000006ff177819 */ /* 0x000fe40000011619 */
[----:B------:R-:W-:Y:S02]  /*e290*/  LOP3.LUT R20, R20, 0x20, RZ, 0xfc, !PT ;  /* 0x0000002014147812 */ /* 0x000fe400078efcff */
[----:B------:R-:W-:-:S04]  /*e2a0*/  SGXT.U32 R23, R23, 0x1 ;  /* 0x000000011717781a */ /* 0x000fc80000000000 */
[----:B------:R-:W-:Y:S02]  /*e2b0*/  LOP3.LUT R23, R23, 0x1c, RZ, 0xfc, !PT ;  /* 0x0000001c17177812 */ /* 0x000fe400078efcff */
[--C-:B------:R-:W-:Y:S02]  /*e2c0*/  SHF.R.U32.HI R24, RZ, 0x6, R25.reuse ;  /* 0x00000006ff187819 */ /* 0x100fe40000011619 */
[----:B------:R-:W-:-:S04]  /*e2d0*/  SHF.R.U32.HI R25, RZ, 0x6, R25 ;  /* 0x00000006ff197819 */ /* 0x000fc80000011619 */
[----:B------:R-:W-:-:S04]  /*e2e0*/  SGXT.U32 R25, R25, 0x1 ;  /* 0x000000011919781a */ /* 0x000fc80000000000 */
[----:B------:R-:W-:Y:S02]  /*e2f0*/  LOP3.LUT R25, R25, 0x1a, RZ, 0xfc, !PT ;  /* 0x0000001a19197812 */ /* 0x000fe400078efcff */
[----:B------:R-:W-:-:S04]  /*e300*/  SGXT.U32 R24, R24, 0x1 ;  /* 0x000000011818781a */ /* 0x000fc80000000000 */
[----:B------:R-:W-:Y:S02]  /*e310*/  LOP3.LUT R24, R24, 0x1e, RZ, 0xfc, !PT ;  /* 0x0000001e18187812 */ /* 0x000fe400078efcff */
[----:B------:R-:W-:Y:S02]  /*e320*/  PRMT R0, RZ, 0x7610, R0 ;  /* 0x00007610ff007816 */ /* 0x000fe40000000000 */
[----:B------:R-:W-:-:S04]  /*e330*/  SHF.R.S32.HI R29, RZ, 0x1f, R11 ;  /* 0x0000001fff1d7819 */ /* 0x000fc8000001140b */
[----:B------:R-:W2:Y:S01]  /*e340*/  @P0 LDG.E.U16 R0, desc[UR20][R162.64] ;  /* 0x00000014a2000981 */ /* 0x000ea2000c1e1500 */
[----:B------:R-:W-:-:S04]  /*e350*/  LEA R18, P0, R11, R21, 0x1 ;  /* 0x000000150b127211 */ /* 0x000fc800078008ff */
[----:B------:R-:W-:Y:S02]  /*e360*/  LEA.HI.X R11, R11, R22, R29, 0x1, P0 ;  /* 0x000000160b0b7211 */ /* 0x000fe400000f0c1d */
[----:B------:R-:W-:Y:S02]  /*e370*/  SHF.R.S32.HI R29, RZ, 0x1f, R5 ;  /* 0x0000001fff1d7819 */ /* 0x000fe40000011405 */
[----:B------:R-:W-:-:S04]  /*e380*/  LEA R16, P0, R5, R21, 0x1 ;  /* 0x0000001505107211 */ /* 0x000fc800078008ff */
[----:B------:R-:W-:Y:S02]  /*e390*/  LEA.HI.X R5, R5, R22, R29, 0x1, P0 ;  /* 0x0000001605057211 */ /* 0x000fe400000f0c1d */
[----:B------:R-:W-:Y:S02]  /*e3a0*/  SHF.R.S32.HI R29, RZ, 0x1f, R15 ;  /* 0x0000001fff1d7819 */ /* 0x000fe4000001140f */
[----:B------:R-:W-:-:S04]  /*e3b0*/  LEA R12, P0, R15, R21, 0x1 ;  /* 0x000000150f0c7211 */ /* 0x000fc800078008ff */
[----:B------:R-:W-:Y:S02]  /*e3c0*/  LEA.HI.X R15, R15, R22, R29, 0x1, P0 ;  /* 0x000000160f0f7211 */ /* 0x000fe400000f0c1d */
[----:B------:R-:W-:Y:S02]  /*e3d0*/  SHF.R.S32.HI R29, RZ, 0x1f, R6 ;  /* 0x0000001fff1d7819 */ /* 0x000fe40000011406 */
[----:B------:R-:W-:-:S04]  /*e3e0*/  LEA R8, P0, R6, R21, 0x1 ;  /* 0x0000001506087211 */ /* 0x000fc800078008ff */
[----:B------:R-:W-:Y:S01]  /*e3f0*/  LEA.HI.X R6, R6, R22, R29, 0x1, P0 ;  /* 0x0000001606067211 */ /* 0x000fe200000f0c1d */
[-C--:B------:R-:W-:Y:S02]  /*e400*/  IMAD R2, R2, R164.reuse, RZ ;  /* 0x000000a402027224 */ /* 0x080fe400078e02ff */
[-C--:B------:R-:W-:Y:S02]  /*e410*/  IMAD R26, R20, R164.reuse, RZ ;  /* 0x000000a4141a7224 */ /* 0x080fe400078e02ff */
[C---:B------:R-:W-:Y:S02]  /*e420*/  IMAD.SHL.U32 R20, R2.reuse, 0x2, RZ ;  /* 0x0000000202147824 */ /* 0x040fe400078e00ff */
[----:B------:R-:W-:Y:S02]  /*e430*/  IMAD.HI R45, R2, 0x2, RZ ;  /* 0x00000002022d7827 */ /* 0x000fe400078e02ff */
[----:B------:R-:W0:Y:S02]  /*e440*/  S2R R2, SR_TID.X ;  /* 0x0000000000027919 */ /* 0x000e240000002100 */
[----:B------:R-:W-:-:S04]  /*e450*/  IMAD R23, R23, R164, RZ ;  /* 0x000000a417177224 */ /* 0x000fc800078e02ff */
[C---:B------:R-:W-:Y:S02]  /*e460*/  IMAD.SHL.U32 R44, R23.reuse, 0x2, RZ ;  /* 0x00000002172c7824 */ /* 0x040fe400078e00ff */
[----:B------:R-:W-:Y:S02]  /*e470*/  IMAD.HI R81, R23, 0x2, RZ ;  /* 0x0000000217517827 */ /* 0x000fe400078e02ff */
[----:B------:R-:W1:Y:S02]  /*e480*/  S2R R23, SR_TID.X ;  /* 0x0000000000177919 */ /* 0x000e640000002100 */
[----:B------:R-:W-:-:S04]  /*e490*/  IMAD R25, R25, R164, RZ ;  /* 0x000000a419197224 */ /* 0x000fc800078e02ff */
[C---:B------:R-:W-:Y:S02]  /*e4a0*/  IMAD.SHL.U32 R40, R25.reuse, 0x2, RZ ;  /* 0x0000000219287824 */ /* 0x040fe400078e00ff */
[----:B------:R-:W-:-:S04]  /*e4b0*/  IMAD.HI R33, R25, 0x2, RZ ;  /* 0x0000000219217827 */ /* 0x000fc800078e02ff */
[----:B------:R-:W-:Y:S01]  /*e4c0*/  IMAD R24, R24, R164, RZ ;  /* 0x000000a418187224 */ /* 0x000fe200078e02ff */
[----:B0-----:R-:W-:-:S04]  /*e4d0*/  SHF.R.U32.HI R25, RZ, 0x6, R2 ;  /* 0x00000006ff197819 */ /* 0x001fc80000011602 */
[----:B------:R-:W-:-:S04]  /*e4e0*/  SGXT.U32 R25, R25, 0x1 ;  /* 0x000000011919781a */ /* 0x000fc80000000000 */
[----:B------:R-:W-:Y:S01]  /*e4f0*/  LOP3.LUT R25, R25, 0x22, RZ, 0xfc, !PT ;  /* 0x0000002219197812 */ /* 0x000fe200078efcff */
[C---:B------:R-:W-:Y:S02]  /*e500*/  IMAD.SHL.U32 R2, R24.reuse, 0x2, RZ ;  /* 0x0000000218027824 */ /* 0x040fe400078e00ff */
[----:B------:R-:W-:-:S04]  /*e510*/  IMAD.HI R85, R24, 0x2, RZ ;  /* 0x0000000218557827 */ /* 0x000fc800078e02ff */
[----:B------:R-:W-:Y:S01]  /*e520*/  IMAD R24, R25, R164, RZ ;  /* 0x000000a419187224 */ /* 0x000fe200078e02ff */
[----:B-1----:R-:W-:-:S04]  /*e530*/  SHF.R.U32.HI R25, RZ, 0x6, R23 ;  /* 0x00000006ff197819 */ /* 0x002fc80000011617 */
[----:B------:R-:W-:-:S04]  /*e540*/  SGXT.U32 R25, R25, 0x1 ;  /* 0x000000011919781a */ /* 0x000fc80000000000 */
[----:B------:R-:W-:Y:S01]  /*e550*/  LOP3.LUT R25, R25, 0x24, RZ, 0xfc, !PT ;  /* 0x0000002419197812 */ /* 0x000fe200078efcff */
[C---:B------:R-:W-:Y:S02]  /*e560*/  IMAD.SHL.U32 R80, R26.reuse, 0x2, RZ ;  /* 0x000000021a507824 */ /* 0x040fe400078e00ff */
[----:B------:R-:W-:-:S04]  /*e570*/  IMAD.HI R27, R26, 0x2, RZ ;  /* 0x000000021a1b7827 */ /* 0x000fc800078e02ff */
[----:B------:R-:W-:Y:S02]  /*e580*/  IMAD R26, R25, R164, RZ ;  /* 0x000000a4191a7224 */ /* 0x000fe400078e02ff */
[C---:B------:R-:W-:Y:S02]  /*e590*/  IMAD.SHL.U32 R84, R24.reuse, 0x2, RZ ;  /* 0x0000000218547824 */ /* 0x040fe400078e00ff */
[----:B------:R-:W-:-:S04]  /*e5a0*/  IMAD.HI R37, R24, 0x2, RZ ;  /* 0x0000000218257827 */ /* 0x000fc800078e02ff */
[C---:B------:R-:W-:Y:S02]  /*e5b0*/  IMAD.SHL.U32 R24, R26.reuse, 0x2, RZ ;  /* 0x000000021a187824 */ /* 0x040fe400078e00ff */
[----:B------:R-:W-:Y:S01]  /*e5c0*/  IMAD.HI R39, R26, 0x2, RZ ;  /* 0x000000021a277827 */ /* 0x000fe200078e02ff */
[----:B------:R-:W-:-:S04]  /*e5d0*/  SHF.R.U32.HI R26, RZ, 0x6, R23 ;  /* 0x00000006ff1a7819 */ /* 0x000fc80000011617 */
[----:B------:R-:W-:-:S04]  /*e5e0*/  SGXT.U32 R26, R26, 0x1 ;  /* 0x000000011a1a781a */ /* 0x000fc80000000000 */
[----:B------:R-:W-:Y:S02]  /*e5f0*/  LOP3.LUT R26, R26, 0x2a, RZ, 0xfc, !PT ;  /* 0x0000002a1a1a7812 */ /* 0x000fe400078efcff */
[----:B------:R-:W-:-:S03]  /*e600*/  SHF.R.U32.HI R25, RZ, 0x6, R23 ;  /* 0x00000006ff197819 */ /* 0x000fc60000011617 */
[----:B------:R-:W-:Y:S02]  /*e610*/  IMAD R29, R26, R164, RZ ;  /* 0x000000a41a1d7224 */ /* 0x000fe400078e02ff */
[----:B------:R-:W0:Y:S01]  /*e620*/  S2R R26, SR_TID.X ;  /* 0x00000000001a7919 */ /* 0x000e220000002100 */
[----:B------:R-:W-:-:S04]  /*e630*/  SGXT.U32 R25, R25, 0x1 ;  /* 0x000000011919781a */ /* 0x000fc80000000000 */
[----:B------:R-:W-:-:S05]  /*e640*/  LOP3.LUT R25, R25, 0x26, RZ, 0xfc, !PT ;  /* 0x0000002619197812 */ /* 0x000fca00078efcff */
[----:B------:R-:W-:Y:S01]  /*e650*/  IMAD R28, R25, R164, RZ ;  /* 0x000000a4191c7224 */ /* 0x000fe200078e02ff */
[--C-:B------:R-:W-:Y:S02]  /*e660*/  SHF.R.U32.HI R25, RZ, 0x6, R23.reuse ;  /* 0x00000006ff197819 */ /* 0x100fe40000011617 */
[----:B------:R-:W-:Y:S02]  /*e670*/  SHF.R.U32.HI R23, RZ, 0x6, R23 ;  /* 0x00000006ff177819 */ /* 0x000fe40000011617 */
[----:B------:R-:W-:Y:S02]  /*e680*/  SGXT.U32 R25, R25, 0x1 ;  /* 0x000000011919781a */ /* 0x000fe40000000000 */
[----:B------:R-:W-:Y:S02]  /*e690*/  SGXT.U32 R23, R23, 0x1 ;  /* 0x000000011717781a */ /* 0x000fe40000000000 */
[----:B------:R-:W-:Y:S02]  /*e6a0*/  LOP3.LUT R25, R25, 0x28, RZ, 0xfc, !PT ;  /* 0x0000002819197812 */ /* 0x000fe400078efcff */
[----:B------:R-:W-:-:S03]  /*e6b0*/  LOP3.LUT R23, R23, 0x2c, RZ, 0xfc, !PT ;  /* 0x0000002c17177812 */ /* 0x000fc600078efcff */
[----:B------:R-:W-:Y:S02]  /*e6c0*/  IMAD R25, R25, R164, RZ ;  /* 0x000000a419197224 */ /* 0x000fe400078e02ff */
[----:B------:R-:W-:-:S04]  /*e6d0*/  IMAD.HI R31, R29, 0x2, RZ ;  /* 0x000000021d1f7827 */ /* 0x000fc800078e02ff */
[C---:B------:R-:W-:Y:S02]  /*e6e0*/  IMAD.SHL.U32 R38, R25.reuse, 0x2, RZ ;  /* 0x0000000219267824 */ /* 0x040fe400078e00ff */
[----:B------:R-:W-:-:S04]  /*e6f0*/  IMAD.HI R35, R25, 0x2, RZ ;  /* 0x0000000219237827 */ /* 0x000fc800078e02ff */
[----:B------:R-:W-:Y:S02]  /*e700*/  IMAD R25, R23, R164, RZ ;  /* 0x000000a417197224 */ /* 0x000fe400078e02ff */
[----:B------:R-:W-:Y:S01]  /*e710*/  IMAD.SHL.U32 R23, R29, 0x2, RZ ;  /* 0x000000021d177824 */ /* 0x000fe200078e00ff */
[--C-:B0-----:R-:W-:Y:S02]  /*e720*/  SHF.R.U32.HI R29, RZ, 0x6, R26.reuse ;  /* 0x00000006ff1d7819 */ /* 0x101fe4000001161a */
[----:B------:R-:W-:Y:S02]  /*e730*/  SHF.R.U32.HI R26, RZ, 0x6, R26 ;  /* 0x00000006ff1a7819 */ /* 0x000fe4000001161a */
[----:B------:R-:W-:Y:S02]  /*e740*/  SGXT.U32 R29, R29, 0x1 ;  /* 0x000000011d1d781a */ /* 0x000fe40000000000 */
[----:B------:R-:W-:Y:S02]  /*e750*/  SGXT.U32 R26, R26, 0x1 ;  /* 0x000000011a1a781a */ /* 0x000fe40000000000 */
[----:B------:R-:W-:-:S02]  /*e760*/  LOP3.LUT R29, R29, 0x2e, RZ, 0xfc, !PT ;  /* 0x0000002e1d1d7812 */ /* 0x000fc400078efcff */
[----:B------:R-:W-:-:S03]  /*e770*/  LOP3.LUT R26, R26, 0x30, RZ, 0xfc, !PT ;  /* 0x000000301a1a7812 */ /* 0x000fc600078efcff */
[-C--:B------:R-:W-:Y:S02]  /*e780*/  IMAD R32, R29, R164.reuse, RZ ;  /* 0x000000a41d207224 */ /* 0x080fe400078e02ff */
[----:B------:R-:W-:Y:S02]  /*e790*/  IMAD R29, R26, R164, RZ ;  /* 0x000000a41a1d7224 */ /* 0x000fe400078e02ff */
[----:B------:R-:W0:Y:S01]  /*e7a0*/  S2R R26, SR_TID.X ;  /* 0x00000000001a7919 */ /* 0x000e220000002100 */
[--C-:B------:R-:W-:Y:S02]  /*e7b0*/  IADD3 R48, P4, P5, R20, UR16, R21.reuse ;  /* 0x0000001014307c10 */ /* 0x100fe4000fd9e015 */
[----:B------:R-:W-:Y:S02]  /*e7c0*/  IADD3 R40, P0, P3, R40, UR16, R21 ;  /* 0x0000001028287c10 */ /* 0x000fe4000fb1e015 */
[--C-:B------:R-:W-:Y:S02]  /*e7d0*/  IADD3.X R49, PT, PT, R45, UR17, R22.reuse, P4, P5 ;  /* 0x000000112d317c10 */ /* 0x100fe4000a7ea416 */
[----:B------:R-:W-:-:S02]  /*e7e0*/  IADD3.X R41, PT, PT, R33, UR17, R22, P0, P3 ;  /* 0x0000001121297c10 */ /* 0x000fc400087e6416 */
[--C-:B------:R-:W-:Y:S01]  /*e7f0*/  IADD3 R44, P4, P5, R44, UR16, R21.reuse ;  /* 0x000000102c2c7c10 */ /* 0x100fe2000fd9e015 */
[----:B------:R1:W-:Y:S03]  /*e800*/  STL.64 [R1+0x1e0], R48 ;  /* 0x0001e03001007387 */ /* 0x0003e60000100a00 */
[--C-:B------:R-:W-:Y:S02]  /*e810*/  IADD3.X R45, PT, PT, R81, UR17, R22.reuse, P4, P5 ;  /* 0x00000011512d7c10 */ /* 0x100fe4000a7ea416 */
[----:B------:R-:W-:Y:S01]  /*e820*/  IADD3 R80, P4, P5, R80, UR16, R21 ;  /* 0x0000001050507c10 */ /* 0x000fe2000fd9e015 */
[----:B-1----:R1:W5:Y:S04]  /*e830*/  LDL.LU.64 R48, [R1+0x5d8] ;  /* 0x0005d80001307983 */ /* 0x0023680000300a00 */
[----:B------:R3:W-:Y:S01]  /*e840*/  STL.64 [R1+0x1e8], R40 ;  /* 0x0001e82801007387 */ /* 0x0007e20000100a00 */
[----:B------:R-:W-:Y:S01]  /*e850*/  IADD3.X R81, PT, PT, R27, UR17, R22, P4, P5 ;  /* 0x000000111b517c10 */ /* 0x000fe2000a7ea416 */
[----:B------:R-:W-:-:S02]  /*e860*/  IMAD.SHL.U32 R36, R28, 0x2, RZ ;  /* 0x000000021c247824 */ /* 0x000fc400078e00ff */
[----:B------:R4:W-:Y:S01]  /*e870*/  STL.64 [R1+0x1f0], R44 ;  /* 0x0001f02c01007387 */ /* 0x0009e20000100a00 */
[----:B---3--:R-:W-:-:S04]  /*e880*/  IADD3 R40, P0, P3, R2, UR16, R21 ;  /* 0x0000001002287c10 */ /* 0x008fc8000fb1e015 */
[----:B------:R-:W-:Y:S01]  /*e890*/  IADD3.X R41, PT, PT, R85, UR17, R22, P0, P3 ;  /* 0x0000001155297c10 */ /* 0x000fe200087e6416 */
[----:B----4-:R1:W5:Y:S01]  /*e8a0*/  LDL.LU.64 R44, [R1+0x5d0] ;  /* 0x0005d000012c7983 */ /* 0x0103620000300a00 */
[----:B------:R-:W-:-:S03]  /*e8b0*/  IADD3 R84, P0, P3, R84, UR16, R21 ;  /* 0x0000001054547c10 */ /* 0x000fc6000fb1e015 */
[----:B------:R3:W-:Y:S01]  /*e8c0*/  STL.64 [R1+0x1f8], R40 ;  /* 0x0001f82801007387 */ /* 0x0007e20000100a00 */
[----:B------:R-:W-:Y:S01]  /*e8d0*/  IMAD.HI R28, R28, 0x2, RZ ;  /* 0x000000021c1c7827 */ /* 0x000fe200078e02ff */
[----:B------:R-:W-:Y:S02]  /*e8e0*/  IADD3.X R85, PT, PT, R37, UR17, R22, P0, P3 ;  /* 0x0000001125557c10 */ /* 0x000fe400087e6416 */
[----:B------:R-:W-:Y:S01]  /*e8f0*/  IADD3 R36, P0, P3, R36, UR16, R21 ;  /* 0x0000001024247c10 */ /* 0x000fe2000fb1e015 */
[----:B---3--:R1:W5:Y:S04]  /*e900*/  LDL.LU.64 R40, [R1+0x5c8] ;  /* 0x0005c80001287983 */ /* 0x0083680000300a00 */
[----:B------:R3:W-:Y:S01]  /*e910*/  STL.64 [R1+0x200], R80 ;  /* 0x0002005001007387 */ /* 0x0007e20000100a00 */
[----:B0-----:R-:W-:-:S02]  /*e920*/  SHF.R.U32.HI R26, RZ, 0x6, R26 ;  /* 0x00000006ff1a7819 */ /* 0x001fc4000001161a */
[----:B------:R-:W-:Y:S01]  /*e930*/  IADD3.X R37, PT, PT, R28, UR17, R22, P0, P3 ;  /* 0x000000111c257c10 */ /* 0x000fe200087e6416 */
[----:B------:R0:W-:Y:S01]  /*e940*/  STL.64 [R1+0x208], R84 ;  /* 0x0002085401007387 */ /* 0x0001e20000100a00 */
[----:B---3--:R-:W-:-:S04]  /*e950*/  IADD3 R80, P4, P5, R24, UR16, R21 ;  /* 0x0000001018507c10 */ /* 0x008fc8000fd9e015 */
[--C-:B------:R-:W-:Y:S01]  /*e960*/  IADD3.X R81, PT, PT, R39, UR17, R22.reuse, P4, P5 ;  /* 0x0000001127517c10 */ /* 0x100fe2000a7ea416 */
[----:B0-----:R1:W5:Y:S01]  /*e970*/  LDL.LU.64 R84, [R1+0x5c0] ;  /* 0x0005c00001547983 */ /* 0x0013620000300a00 */
[----:B------:R-:W-:Y:S01]  /*e980*/  SGXT.U32 R26, R26, 0x1 ;  /* 0x000000011a1a781a */ /* 0x000fe20000000000 */
[C---:B------:R-:W-:Y:S01]  /*e990*/  IMAD.SHL.U32 R34, R25.reuse, 0x2, RZ ;  /* 0x0000000219227824 */ /* 0x040fe200078e00ff */
[--C-:B------:R-:W-:Y:S01]  /*e9a0*/  IADD3 R38, P4, P5, R38, UR16, R21.reuse ;  /* 0x0000001026267c10 */ /* 0x100fe2000fd9e015 */
[----:B------:R0:W-:Y:S01]  /*e9b0*/  STL.64 [R1+0x280], R80 ;  /* 0x0002805001007387 */ /* 0x0001e20000100a00 */
[----:B------:R-:W-:Y:S01]  /*e9c0*/  IMAD.SHL.U32 R30, R32, 0x2, RZ ;  /* 0x00000002201e7824 */ /* 0x000fe200078e00ff */
[----:B------:R-:W-:Y:S01]  /*e9d0*/  LOP3.LUT R26, R26, 0x32, RZ, 0xfc, !PT ;  /* 0x000000321a1a7812 */ /* 0x000fe200078efcff */
[----:B------:R-:W-:Y:S01]  /*e9e0*/  IMAD.HI R25, R25, 0x2, RZ ;  /* 0x0000000219197827 */ /* 0x000fe200078e02ff */
[--C-:B------:R-:W-:Y:S02]  /*e9f0*/  IADD3.X R39, PT, PT, R35, UR17, R22.reuse, P4, P5 ;  /* 0x0000001123277c10 */ /* 0x100fe4000a7ea416 */
[----:B------:R-:W-:Y:S01]  /*ea00*/  IADD3 R34, P5, P4, R34, UR16, R21 ;  /* 0x0000001022227c10 */ /* 0x000fe2000fcbe015 */
[----:B0-----:R1:W5:Y:S04]  /*ea10*/  LDL.LU.64 R80, [R1+0x5b8] ;  /* 0x0005b80001507983 */ /* 0x0013680000300a00 */
[----:B------:R0:W-:Y:S01]  /*ea20*/  STL.64 [R1+0x288], R36 ;  /* 0x0002882401007387 */ /* 0x0001e20000100a00 */
[----:B------:R-:W-:Y:S01]  /*ea30*/  IMAD.HI R32, R32, 0x2, RZ ;  /* 0x0000000220207827 */ /* 0x000fe200078e02ff */
[----:B------:R-:W-:-:S03]  /*ea40*/  IADD3.X R35, PT, PT, R25, UR17, R22, P5, P4 ;  /* 0x0000001119237c10 */ /* 0x000fc6000afe8416 */
[----:B------:R-:W-:Y:S01]  /*ea50*/  IMAD R26, R26, R164, RZ ;  /* 0x000000a41a1a7224 */ /* 0x000fe200078e02ff */
[----:B0-----:R-:W-:-:S04]  /*ea60*/  IADD3 R36, P0, P3, R23, UR16, R21 ;  /* 0x0000001017247c10 */ /* 0x001fc8000fb1e015 */
[--C-:B------:R-:W-:Y:S02]  /*ea70*/  IADD3.X R37, PT, PT, R31, UR17, R22.reuse, P0, P3 ;  /* 0x000000111f257c10 */ /* 0x100fe400087e6416 */
[--C-:B------:R-:W-:Y:S01]  /*ea80*/  IADD3 R30, P0, P3, R30, UR16, R21.reuse ;  /* 0x000000101e1e7c10 */ /* 0x100fe2000fb1e015 */
[----:B------:R0:W-:Y:S01]  /*ea90*/  STL.64 [R1+0x290], R38 ;  /* 0x0002902601007387 */ /* 0x0001e20000100a00 */
[----:B------:R-:W-:Y:S02]  /*eaa0*/  IMAD.SHL.U32 R2, R26, 0x2, RZ ;  /* 0x000000021a027824 */ /* 0x000fe400078e00ff */
[----:B------:R-:W-:Y:S01]  /*eab0*/  IADD3.X R31, PT, PT, R32, UR17, R22, P0, P3 ;  /* 0x00000011201f7c10 */ /* 0x000fe200087e6416 */
[----:B0-----:R1:W5:Y:S04]  /*eac0*/  LDL.LU.64 R38, [R1+0x5b0] ;  /* 0x0005b00001267983 */ /* 0x0013680000300a00 */
[----:B------:R0:W-:Y:S04]  /*ead0*/  STL.64 [R1+0x298], R36 ;  /* 0x0002982401007387 */ /* 0x0001e80000100a00 */
[----:B0-----:R1:W5:Y:S04]  /*eae0*/  LDL.LU.64 R36, [R1+0x5a8] ;  /* 0x0005a80001247983 */ /* 0x0013680000300a00 */
[----:B------:R-:W-:Y:S04]  /*eaf0*/  STL.64 [R1+0x2a0], R34 ;  /* 0x0002a02201007387 */ /* 0x000fe80000100a00 */
[----:B------:R1:W5:Y:S04]  /*eb00*/  LDL.LU R32, [R1+0x5a0] ;  /* 0x0005a00001207983 */ /* 0x0003680000300800 */
[----:B------:R0:W-:Y:S02]  /*eb10*/  STL.64 [R1+0x2a8], R30 ;  /* 0x0002a81e01007387 */ /* 0x0001e40000100a00 */
[----:B0-----:R-:W-:-:S02]  /*eb20*/  IADD3 R30, P0, P3, R2, UR16, R21 ;  /* 0x00000010021e7c10 */ /* 0x001fc4000fb1e015 */
[----:B------:R-:W3:Y:S01]  /*eb30*/  LDL R2, [R1+0x2f4] ;  /* 0x0002f40001027983 */ /* 0x000ee20000100800 */
[----:B------:R-:W0:Y:S01]  /*eb40*/  S2R R27, SR_TID.X ;  /* 0x00000000001b7919 */ /* 0x000e220000002100 */
[----:B------:R-:W4:Y:S01]  /*eb50*/  S2R R33, SR_TID.X ;  /* 0x0000000000217919 */ /* 0x000f220000002100 */
[----:B------:R-:W1:Y:S01]  /*eb60*/  S2R R28, SR_TID.X ;  /* 0x00000000001c7919 */ /* 0x000e620000002100 */
[----:B------:R-:W1:Y:S01]  /*eb70*/  S2R R25, SR_TID.X ;  /* 0x0000000000197919 */ /* 0x000e620000002100 */
[C---:B------:R-:W-:Y:S02]  /*eb80*/  IMAD.SHL.U32 R20, R29.reuse, 0x2, RZ ;  /* 0x000000021d147824 */ /* 0x040fe400078e00ff */
[----:B------:R-:W-:-:S03]  /*eb90*/  IMAD.HI R29, R29, 0x2, RZ ;  /* 0x000000021d1d7827 */ /* 0x000fc600078e02ff */
[----:B------:R-:W-:Y:S01]  /*eba0*/  IADD3 R34, P5, P4, R20, UR16, R21 ;  /* 0x0000001014227c10 */ /* 0x000fe2000fcbe015 */
[----:B------:R-:W-:Y:S01]  /*ebb0*/  IMAD.HI R26, R26, 0x2, RZ ;  /* 0x000000021a1a7827 */ /* 0x000fe200078e02ff */
[----:B0-----:R-:W-:-:S04]  /*ebc0*/  SHF.R.U32.HI R27, RZ, 0x6, R27 ;  /* 0x00000006ff1b7819 */ /* 0x001fc8000001161b */
[----:B------:R-:W-:-:S04]  /*ebd0*/  SGXT.U32 R27, R27, 0x1 ;  /* 0x000000011b1b781a */ /* 0x000fc80000000000 */
[----:B------:R-:W-:Y:S02]  /*ebe0*/  LOP3.LUT R27, R27, 0x36, RZ, 0xfc, !PT ;  /* 0x000000361b1b7812 */ /* 0x000fe400078efcff */
[----:B------:R-:W-:-:S03]  /*ebf0*/  IADD3.X R35, PT, PT, R29, UR17, R22, P5, P4 ;  /* 0x000000111d237c10 */ /* 0x000fc6000afe8416 */
[----:B------:R-:W-:Y:S01]  /*ec00*/  IMAD R27, R27, R164, RZ ;  /* 0x000000a41b1b7224 */ /* 0x000fe200078e02ff */
[----:B------:R-:W-:Y:S01]  /*ec10*/  IADD3.X R31, PT, PT, R26, UR17, R22, P0, P3 ;  /* 0x000000111a1f7c10 */ /* 0x000fe200087e6416 */
[----:B------:R0:W-:Y:S02]  /*ec20*/  STL.64 [R1+0x2b0], R34 ;  /* 0x0002b02201007387 */ /* 0x0001e40000100a00 */
[C---:B------:R-:W-:Y:S01]  /*ec30*/  IMAD.SHL.U32 R23, R27.reuse, 0x2, RZ ;  /* 0x000000021b177824 */ /* 0x040fe200078e00ff */
[----:B----4-:R-:W-:Y:S01]  /*ec40*/  SHF.R.U32.HI R33, RZ, 0x6, R33 ;  /* 0x00000006ff217819 */ /* 0x010fe20000011621 */
[----:B------:R-:W-:-:S03]  /*ec50*/  IMAD.HI R27, R27, 0x2, RZ ;  /* 0x000000021b1b7827 */ /* 0x000fc600078e02ff */
[----:B------:R-:W-:Y:S01]  /*ec60*/  SGXT.U32 R33, R33, 0x1 ;  /* 0x000000012121781a */ /* 0x000fe20000000000 */
[----:B0-----:R0:W5:Y:S04]  /*ec70*/  LDL.LU.64 R34, [R1+0x598] ;  /* 0x0005980001227983 */ /* 0x0011680000300a00 */
[----:B------:R4:W-:Y:S01]  /*ec80*/  STL.64 [R1+0x2b8], R30 ;  /* 0x0002b81e01007387 */ /* 0x0009e20000100a00 */
[----:B------:R-:W-:Y:S02]  /*ec90*/  LOP3.LUT R33, R33, 0x34, RZ, 0xfc, !PT ;  /* 0x0000003421217812 */ /* 0x000fe400078efcff */
[----:B-1----:R-:W-:Y:S02]  /*eca0*/  SHF.R.U32.HI R28, RZ, 0x6, R28 ;  /* 0x00000006ff1c7819 */ /* 0x002fe4000001161c */
[----:B----4-:R-:W-:-:S02]  /*ecb0*/  IADD3 R30, P0, P3, R23, UR16, R21 ;  /* 0x00000010171e7c10 */ /* 0x010fc4000fb1e015 */
[----:B------:R-:W1:Y:S02]  /*ecc0*/  S2R R23, SR_TID.X ;  /* 0x0000000000177919 */ /* 0x000e640000002100 */
[----:B------:R-:W-:Y:S02]  /*ecd0*/  IADD3.X R31, PT, PT, R27, UR17, R22, P0, P3 ;  /* 0x000000111b1f7c10 */ /* 0x000fe400087e6416 */
[----:B------:R-:W4:Y:S01]  /*ece0*/  S2R R27, SR_TID.X ;  /* 0x00000000001b7919 */ /* 0x000f220000002100 */
[----:B------:R-:W-:Y:S01]  /*ecf0*/  SHF.R.U32.HI R25, RZ, 0x6, R25 ;  /* 0x00000006ff197819 */ /* 0x000fe20000011619 */
[----:B------:R-:W-:Y:S01]  /*ed00*/  IMAD R33, R33, R164, RZ ;  /* 0x000000a421217224 */ /* 0x000fe200078e02ff */
[----:B------:R-:W-:Y:S02]  /*ed10*/  SGXT.U32 R28, R28, 0x1 ;  /* 0x000000011c1c781a */ /* 0x000fe40000000000 */
[----:B------:R-:W-:Y:S01]  /*ed20*/  SGXT.U32 R25, R25, 0x1 ;  /* 0x000000011919781a */ /* 0x000fe20000000000 */
[C---:B------:R-:W-:Y:S01]  /*ed30*/  IMAD.SHL.U32 R24, R33.reuse, 0x2, RZ ;  /* 0x0000000221187824 */ /* 0x040fe200078e00ff */
[----:B------:R-:W-:Y:S01]  /*ed40*/  LOP3.LUT R28, R28, 0x38, RZ, 0xfc, !PT ;  /* 0x000000381c1c7812 */ /* 0x000fe200078efcff */
[----:B------:R-:W-:Y:S01]  /*ed50*/  IMAD.HI R33, R33, 0x2, RZ ;  /* 0x0000000221217827 */ /* 0x000fe200078e02ff */
[----:B------:R-:W-:-:S02]  /*ed60*/  LOP3.LUT R25, R25, 0x3a, RZ, 0xfc, !PT ;  /* 0x0000003a19197812 */ /* 0x000fc400078efcff */
[----:B------:R-:W-:Y:S01]  /*ed70*/  IADD3 R24, P5, P4, R24, UR16, R21 ;  /* 0x0000001018187c10 */ /* 0x000fe2000fcbe015 */
[-C--:B------:R-:W-:Y:S02]  /*ed80*/  IMAD R28, R28, R164.reuse, RZ ;  /* 0x000000a41c1c7224 */ /* 0x080fe400078e02ff */
[----:B------:R-:W-:Y:S01]  /*ed90*/  IMAD R29, R25, R164, RZ ;  /* 0x000000a4191d7224 */ /* 0x000fe200078e02ff */
[----:B------:R-:W-:Y:S01]  /*eda0*/  IADD3.X R25, PT, PT, R33, UR17, R22, P5, P4 ;  /* 0x0000001121197c10 */ /* 0x000fe2000afe8416 */
[C---:B------:R-:W-:Y:S01]  /*edb0*/  IMAD.SHL.U32 R20, R28.reuse, 0x2, RZ ;  /* 0x000000021c147824 */ /* 0x040fe200078e00ff */
[----:B------:R0:W5:Y:S01]  /*edc0*/  LDL.LU R33, [R1+0x590] ;  /* 0x0005900001217983 */ /* 0x0001620000300800 */
[----:B------:R-:W-:-:S03]  /*edd0*/  IMAD.HI R28, R28, 0x2, RZ ;  /* 0x000000021c1c7827 */ /* 0x000fc600078e02ff */
[----:B------:R0:W-:Y:S04]  /*ede0*/  STL.64 [R1+0x2c0], R24 ;  /* 0x0002c01801007387 */ /* 0x0001e80000100a00 */
[----:B------:R2:W-:Y:S01]  /*edf0*/  STL.64 [R1+0x2c8], R30 ;  /* 0x0002c81e01007387 */ /* 0x0005e20000100a00 */
[----:B0-----:R-:W-:Y:S02]  /*ee00*/  IADD3 R24, P5, P4, R20, UR16, R21 ;  /* 0x0000001014187c10 */ /* 0x001fe4000fcbe015 */
[--C-:B-1----:R-:W-:Y:S02]  /*ee10*/  SHF.R.U32.HI R20, RZ, 0x6, R23.reuse ;  /* 0x00000006ff147819 */ /* 0x102fe40000011617 */
[----:B------:R-:W-:Y:S01]  /*ee20*/  SHF.R.U32.HI R23, RZ, 0x6, R23 ;  /* 0x00000006ff177819 */ /* 0x000fe20000011617 */
[----:B--2---:R0:W5:Y:S01]  /*ee30*/  LDL.LU.64 R30, [R1+0x588] ;  /* 0x00058800011e7983 */ /* 0x0041620000300a00 */
[----:B------:R-:W-:-:S02]  /*ee40*/  IADD3.X R25, PT, PT, R28, UR17, R22, P5, P4 ;  /* 0x000000111c197c10 */ /* 0x000fc4000afe8416 */
[----:B------:R-:W-:Y:S01]  /*ee50*/  SGXT.U32 R20, R20, 0x1 ;  /* 0x000000011414781a */ /* 0x000fe20000000000 */
[----:B------:R0:W5:Y:S01]  /*ee60*/  LDL.LU R28, [R1+0x584] ;  /* 0x00058400011c7983 */ /* 0x0001620000300800 */
[----:B------:R-:W-:-:S03]  /*ee70*/  SGXT.U32 R23, R23, 0x1 ;  /* 0x000000011717781a */ /* 0x000fc60000000000 */
[----:B------:R4:W-:Y:S01]  /*ee80*/  STL.64 [R1+0x2d0], R24 ;  /* 0x0002d01801007387 */ /* 0x0009e20000100a00 */
[----:B------:R-:W-:Y:S02]  /*ee90*/  LOP3.LUT R23, R23, 0x3c, RZ, 0xfc, !PT ;  /* 0x0000003c17177812 */ /* 0x000fe400078efcff */
[----:B------:R-:W-:Y:S01]  /*eea0*/  LOP3.LUT R20, R20, 0x3e, RZ, 0xfc, !PT ;  /* 0x0000003e14147812 */ /* 0x000fe200078efcff */
[----:B------:R-:W-:Y:S01]  /*eeb0*/  IMAD.SHL.U32 R26, R29, 0x2, RZ ;  /* 0x000000021d1a7824 */ /* 0x000fe200078e00ff */
[----:B----4-:R-:W-:Y:S01]  /*eec0*/  SHF.R.U32.HI R25, RZ, 0x6, R27 ;  /* 0x00000006ff197819 */ /* 0x010fe2000001161b */
[----:B------:R-:W-:-:S03]  /*eed0*/  IMAD R23, R23, R164, RZ ;  /* 0x000000a417177224 */ /* 0x000fc600078e02ff */
[----:B------:R-:W-:Y:S01]  /*eee0*/  SGXT.U32 R25, R25, 0x1 ;  /* 0x000000011919781a */ /* 0x000fe20000000000 */
[----:B------:R-:W-:-:S03]  /*eef0*/  IMAD R20, R20, R164, RZ ;  /* 0x000000a414147224 */ /* 0x000fc600078e02ff */
[----:B------:R-:W-:Y:S01]  /*ef00*/  LOP3.LUT R25, R25, 0x3e, RZ, 0xfc, !PT ;  /* 0x0000003e19197812 */ /* 0x000fe200078efcff */
[----:B------:R-:W-:Y:S01]  /*ef10*/  IMAD.HI R29, R29, 0x2, RZ ;  /* 0x000000021d1d7827 */ /* 0x000fe200078e02ff */
[----:B------:R-:W-:-:S03]  /*ef20*/  IADD3 R26, P0, P3, R26, UR16, R21 ;  /* 0x000000101a1a7c10 */ /* 0x000fc6000fb1e015 */
[----:B------:R-:W-:Y:S02]  /*ef30*/  IMAD.SHL.U32 R24, R23, 0x2, RZ ;  /* 0x0000000217187824 */ /* 0x000fe400078e00ff */
[----:B------:R-:W-:Y:S02]  /*ef40*/  IMAD.SHL.U32 R20, R20, 0x2, RZ ;  /* 0x0000000214147824 */ /* 0x000fe400078e00ff */
[----:B------:R-:W-:Y:S01]  /*ef50*/  IMAD R25, R25, R164, RZ ;  /* 0x000000a419197224 */ /* 0x000fe200078e02ff */
[--C-:B------:R-:W-:Y:S01]  /*ef60*/  IADD3.X R27, PT, PT, R29, UR17, R22.reuse, P0, P3 ;  /* 0x000000111d1b7c10 */ /* 0x100fe200087e6416 */
[----:B------:R-:W-:Y:S01]  /*ef70*/  IMAD.HI R23, R23, 0x2, RZ ;  /* 0x0000000217177827 */ /* 0x000fe200078e02ff */
[--C-:B------:R-:W-:Y:S01]  /*ef80*/  IADD3 R24, P5, P4, R24, UR16, R21.reuse ;  /* 0x0000001018187c10 */ /* 0x100fe2000fcbe015 */
[----:B------:R0:W5:Y:S01]  /*ef90*/  LDL.LU R29, [R1+0x580] ;  /* 0x00058000011d7983 */ /* 0x0001620000300800 */
[----:B------:R-:W-:Y:S01]  /*efa0*/  IADD3 R20, P0, P3, R20, UR16, R21 ;  /* 0x0000001014147c10 */ /* 0x000fe2000fb1e015 */
[----:B------:R-:W-:Y:S01]  /*efb0*/  IMAD.HI R21, R25, 0x2, RZ ;  /* 0x0000000219157827 */ /* 0x000fe200078e02ff */
[--C-:B------:R-:W-:Y:S01]  /*efc0*/  IADD3.X R25, PT, PT, R23, UR17, R22.reuse, P5, P4 ;  /* 0x0000001117197c10 */ /* 0x100fe2000afe8416 */
[----:B------:R1:W-:Y:S03]  /*efd0*/  STL.64 [R1+0x2d8], R26 ;  /* 0x0002d81a01007387 */ /* 0x0003e60000100a00 */
[----:B------:R-:W-:-:S02]  /*efe0*/  IADD3.X R21, PT, PT, R21, UR17, R22, P0, P3 ;  /* 0x0000001115157c10 */ /* 0x000fc400087e6416 */
[----:B------:R-:W-:Y:S01]  /*eff0*/  IADD3 R22, P3, PT, R18, UR16, RZ ;  /* 0x0000001012167c10 */ /* 0x000fe2000ff7e0ff */
[----:B-1----:R0:W5:Y:S04]  /*f000*/  LDL.LU.64 R26, [R1+0x578] ;  /* 0x00057800011a7983 */ /* 0x0021680000300a00 */
[----:B------:R1:W-:Y:S01]  /*f010*/  STL.64 [R1+0x2e0], R24 ;  /* 0x0002e01801007387 */ /* 0x0003e20000100a00 */
[----:B------:R-:W-:Y:S02]  /*f020*/  IADD3 R18, P5, PT, R16, UR16, RZ ;  /* 0x0000001010127c10 */ /* 0x000fe4000ffbe0ff */
[----:B------:R-:W-:Y:S01]  /*f030*/  IADD3.X R23, PT, PT, R11, UR17, RZ, P3, !PT ;  /* 0x000000110b177c10 */ /* 0x000fe20009ffe4ff */
[----:B------:R2:W-:Y:S01]  /*f040*/  STS.U16 [R19+UR9+0x7b00], R0 ;  /* 0x007b000013007988 */ /* 0x0005e20008000409 */
[----:B------:R-:W-:-:S03]  /*f050*/  IADD3 R16, P0, PT, R13, UR16, RZ ;  /* 0x000000100d107c10 */ /* 0x000fc6000ff1e0ff */
[----:B-1----:R0:W5:Y:S04]  /*f060*/  LDL.LU.64 R24, [R1+0x570] ;  /* 0x0005700001187983 */ /* 0x0021680000300a00 */
[----:B------:R1:W-:Y:S01]  /*f070*/  STL.64 [R1+0x2e8], R20 ;  /* 0x0002e81401007387 */ /* 0x0003e20000100a00 */
[----:B--2---:R-:W-:Y:S02]  /*f080*/  IADD3.X R19, PT, PT, R5, UR17, RZ, P5, !PT ;  /* 0x0000001105137c10 */ /* 0x004fe4000affe4ff */
[----:B------:R-:W-:Y:S01]  /*f090*/  IADD3 R12, P4, PT, R12, UR16, RZ ;  /* 0x000000100c0c7c10 */ /* 0x000fe2000ff9e0ff */
[----:B------:R2:W-:Y:S01]  /*f0a0*/  STL.64 [R1+0x1a0], R22 ;  /* 0x0001a01601007387 */ /* 0x0005e20000100a00 */
[----:B------:R-:W-:Y:S01]  /*f0b0*/  IADD3 R10, P3, PT, R10, UR16, RZ ;  /* 0x000000100a0a7c10 */ /* 0x000fe2000ff7e0ff */
[----:B------:R4:W-:Y:S06]  /*f0c0*/  MEMBAR.ALL.CTA ;  /* 0x0000000000007992 */ /* 0x0009ec0000008000 */
[----:B----4-:R-:W4:Y:S01]  /*f0d0*/  FENCE.VIEW.ASYNC.S ;  /* 0x00000000000073c6 */ /* 0x010f220000000000 */
[----:B-1----:R-:W-:-:S04]  /*f0e0*/  IADD3 R20, P6, PT, R17, UR16, RZ ;  /* 0x0000001011147c10 */ /* 0x002fc8000ffde0ff */
[----:B------:R-:W-:Y:S01]  /*f0f0*/  IADD3.X R21, PT, PT, R9, UR17, RZ, P6, !PT ;  /* 0x0000001109157c10 */ /* 0x000fe2000b7fe4ff */
[----:B--2---:R0:W5:Y:S01]  /*f100*/  LDL.LU.64 R22, [R1+0x568] ;  /* 0x0005680001167983 */ /* 0x0041620000300a00 */
[----:B------:R-:W-:-:S03]  /*f110*/  IADD3.X R17, PT, PT, R14, UR17, RZ, P0, !PT ;  /* 0x000000110e117c10 */ /* 0x000fc600087fe4ff */
[----:B------:R1:W-:Y:S01]  /*f120*/  STL.64 [R1+0x1a8], R20 ;  /* 0x0001a81401007387 */ /* 0x0003e20000100a00 */
[----:B------:R-:W-:Y:S02]  /*f130*/  IADD3.X R13, PT, PT, R15, UR17, RZ, P4, !PT ;  /* 0x000000110f0d7c10 */ /* 0x000fe4000a7fe4ff */
[----:B------:R-:W-:Y:S02]  /*f140*/  IADD3 R8, P6, PT, R8, UR16, RZ ;  /* 0x0000001008087c10 */ /* 0x000fe4000ffde0ff */
[----:B------:R-:W-:Y:S01]  /*f150*/  IADD3.X R11, PT, PT, R165, UR17, RZ, P3, !PT ;  /* 0x00000011a50b7c10 */ /* 0x000fe20009ffe4ff */
[----:B-1----:R0:W5:Y:S04]  /*f160*/  LDL.LU.64 R20, [R1+0x560] ;  /* 0x0005600001147983 */ /* 0x0021680000300a00 */
[----:B------:R1:W-:Y:S01]  /*f170*/  STL.64 [R1+0x1b0], R18 ;  /* 0x0001b01201007387 */ /* 0x0003e20000100a00 */
[----:B------:R-:W-:-:S02]  /*f180*/  IADD3 R4, P5, PT, R4, UR16, RZ ;  /* 0x0000001004047c10 */ /* 0x000fc4000ffbe0ff */
[----:B------:R-:W-:Y:S01]  /*f190*/  IADD3.X R9, PT, PT, R6, UR17, RZ, P6, !PT ;  /* 0x0000001106097c10 */ /* 0x000fe2000b7fe4ff */
[----:B-1----:R0:W5:Y:S04]  /*f1a0*/  LDL.LU.64 R18, [R1+0x558] ;  /* 0x0005580001127983 */ /* 0x0021680000300a00 */
[----:B------:R0:W5:Y:S04]  /*f1b0*/  LDL.LU R14, [R1+0x550] ;  /* 0x00055000010e7983 */ /* 0x0001680000300800 */
[----:B------:R1:W-:Y:S01]  /*f1c0*/  STL.64 [R1+0x1b8], R16 ;  /* 0x0001b81001007387 */ /* 0x0003e20000100a00 */
[----:B------:R-:W-:-:S03]  /*f1d0*/  IADD3.X R5, PT, PT, R7, UR17, RZ, P5, !PT ;  /* 0x0000001107057c10 */ /* 0x000fc6000affe4ff */
[----:B-1----:R0:W5:Y:S04]  /*f1e0*/  LDL.LU.64 R16, [R1+0x548] ;  /* 0x0005480001107983 */ /* 0x0021680000300a00 */
[----:B------:R0:W5:Y:S04]  /*f1f0*/  LDL.LU R15, [R1+0x540] ;  /* 0x00054000010f7983 */ /* 0x0001680000300800 */
[----:B------:R1:W-:Y:S04]  /*f200*/  STL.64 [R1+0x1c0], R12 ;  /* 0x0001c00c01007387 */ /* 0x0003e80000100a00 */
[----:B-1----:R0:W5:Y:S04]  /*f210*/  LDL.LU.64 R12, [R1+0x538] ;  /* 0x00053800010c7983 */ /* 0x0021680000300a00 */
[----:B------:R-:W2:Y:S01]  /*f220*/  LDL.LU R165, [R1+0x530] ;  /* 0x0005300001a57983 */ /* 0x000ea20000300800 */
[----:B---3--:R-:W-:-:S04]  /*f230*/  SHF.R.S32.HI R0, RZ, 0x1f, R2 ;  /* 0x0000001fff007819 */ /* 0x008fc80000011402 */
[----:B------:R-:W-:-:S04]  /*f240*/  LEA.HI R0, R0, R2, RZ, 0x6 ;  /* 0x0000000200007211 */ /* 0x000fc800078f30ff */
[----:B------:R-:W-:Y:S01]  /*f250*/  SHF.R.S32.HI R0, RZ, 0x6, R0 ;  /* 0x00000006ff007819 */ /* 0x000fe20000011400 */
[----:B------:R1:W-:Y:S03]  /*f260*/  STL.64 [R1+0x1c8], R10 ;  /* 0x0001c80a01007387 */ /* 0x0003e60000100a00 */
[----:B------:R-:W-:Y:S02]  /*f270*/  VIMNMX R0, PT, PT, R0, 0x1, !PT ;  /* 0x0000000100007848 */ /* 0x000fe40007fe0100 */
[----:B------:R-:W-:-:S03]  /*f280*/  ISETP.LT.OR P0, PT, R2, 0x40, P2 ;  /* 0x000000400200780c */ /* 0x000fc60001701670 */
[----:B------:R-:W-:Y:S01]  /*f290*/  VIADD R0, R0, 0xffffffff ;  /* 0xffffffff00007836 */ /* 0x000fe20000000000 */
[----:B-1----:R0:W5:Y:S04]  /*f2a0*/  LDL.LU.64 R10, [R1+0x528] ;  /* 0x00052800010a7983 */ /* 0x0021680000300a00 */
[----:B------:R0:W5:Y:S04]  /*f2b0*/  LDL.LU R6, [R1+0x520] ;  /* 0x0005200001067983 */ /* 0x0001680000300800 */
[----:B------:R1:W-:Y:S01]  /*f2c0*/  STL.64 [R1+0x1d0], R8 ;  /* 0x0001d00801007387 */ /* 0x0003e20000100a00 */
[----:B------:R-:W-:-:S03]  /*f2d0*/  ISETP.NE.U32.AND P3, PT, R0, RZ, PT ;  /* 0x000000ff0000720c */ /* 0x000fc60003f65070 */
[----:B-1----:R0:W5:Y:S04]  /*f2e0*/  LDL.LU.64 R8, [R1+0x518] ;  /* 0x0005180001087983 */ /* 0x0021680000300a00 */
[----:B------:R0:W5:Y:S04]  /*f2f0*/  LDL.LU R7, [R1+0x510] ;  /* 0x0005100001077983 */ /* 0x0001680000300800 */
[----:B------:R1:W-:Y:S04]  /*f300*/  STL.64 [R1+0x1d8], R4 ;  /* 0x0001d80401007387 */ /* 0x0003e80000100a00 */
[----:B-1----:R0:W5:Y:S04]  /*f310*/  LDL.LU.64 R4, [R1+0x508] ;  /* 0x0005080001047983 */ /* 0x0021680000300a00 */
[----:B------:R0:W5:Y:S04]  /*f320*/  LDL.LU R2, [R1+0x500] ;  /* 0x0005000001027983 */ /* 0x0001680000300800 */
[----:B------:R1:W-:Y:S04]  /*f330*/  STL [R1+0x210], R0 ;  /* 0x0002100001007387 */ /* 0x0003e80000100800 */
[----:B-1----:R0:W5:Y:S01]  /*f340*/  LDL.LU R0, [R1+0x4fc] ;  /* 0x0004fc0001007983 */ /* 0x0021620000300800 */
[----:B------:R-:W-:-:S02]  /*f350*/  UIADD3 UR7, UPT, UPT, UR9, 0x8000, URZ ;  /* 0x0000800009077890 */ /* 0x000fc4000fffe0ff */
[----:B------:R-:W-:Y:S02]  /*f360*/  UIADD3 UR6, UPT, UPT, UR9, 0x12000, URZ ;  /* 0x0001200009067890 */ /* 0x000fe4000fffe0ff */
[----:B------:R-:W-:Y:S02]  /*f370*/  USHF.R.U32.HI UR7, URZ, 0x4, UR7 ;  /* 0x00000004ff077899 */ /* 0x000fe40008011607 */
[----:B------:R-:W-:Y:S02]  /*f380*/  USHF.R.U32.HI UR6, URZ, 0x4, UR6 ;  /* 0x00000004ff067899 */ /* 0x000fe40008011606 */
[----:B------:R-:W-:Y:S02]  /*f390*/  USGXT.U32 UR12, UR7, 0xe ;  /* 0x0000000e070c789a */ /* 0x000fe40008000000 */
[----:B------:R-:W-:Y:S02]  /*f3a0*/  USGXT.U32 UR14, UR6, 0xe ;  /* 0x0000000e060e789a */ /* 0x000fe40008000000 */
[----:B------:R-:W-:-:S02]  /*f3b0*/  UIADD3 UR24, UP2, UPT, UR12, 0x2, URZ ;  /* 0x000000020c187890 */ /* 0x000fc4000ff5e0ff */
[----:B------:R-:W-:Y:S01]  /*f3c0*/  UIADD3 UR22, UP1, UPT, UR14, 0x80, URZ ;  /* 0x000000800e167890 */ /* 0x000fe2000ff3e0ff */
[----:B------:R-:W-:Y:S01]  /*f3d0*/  UMOV UR4, URZ ;  /* 0x000000ff00047c82 */ /* 0x000fe20008000000 */
[----:B------:R-:W-:Y:S02]  /*f3e0*/  UMOV UR5, URZ ;  /* 0x000000ff00057c82 */ /* 0x000fe40008000000 */
[----:B------:R-:W-:Y:S02]  /*f3f0*/  UIADD3.X UR23, UPT, UPT, UR4, 0x40004040, URZ, UP1, !UPT ;  /* 0x4000404004177890 */ /* 0x000fe40008ffe4ff */
[----:B------:R-:W-:Y:S01]  /*f400*/  UIADD3.X UR25, UPT, UPT, UR5, 0x40004040, URZ, UP2, !UPT ;  /* 0x4000404005197890 */ /* 0x000fe200097fe4ff */
[----:B------:R-:W-:Y:S01]  /*f410*/  UMOV UR6, URZ ;  /* 0x000000ff00067c82 */ /* 0x000fe20008000000 */
[----:B------:R-:W-:Y:S02]  /*f420*/  IMAD.SHL.U32 R164, R164, 0x40, RZ ;  /* 0x00000040a4a47824 */ /* 0x000fe400078e00ff */
[----:B--2---:R-:W-:Y:S01]  /*f430*/  IMAD.SHL.U32 R165, R165, 0x40, RZ ;  /* 0x00000040a5a57824 */ /* 0x004fe200078e00ff */
[----:B----4-:R-:W-:Y:S06]  /*f440*/  BAR.SYNC.DEFER_BLOCKING 0x0 ;  /* 0x0000000000007b1d */ /* 0x010fec0000010000 */
[----:B0-----:R-:W-:Y:S05]  /*f450*/  @P0 BRA `(.L_x_6) ;  /* 0x0000000000840947 */ /* 0x001fea0003800000 */
        /* <DEDUP_REMOVED lines=8> */
[----:B------:R-:W-:Y:S01]  /*f4e0*/  UMOV UR38, 0x0 ;  /* 0x0000000000267882 */ /* 0x000fe20000000000 */
[----:B------:R-:W-:Y:S02]  /*f4f0*/  UIADD3.X UR37, UPT, UPT, UR4, 0x40004040, URZ, UP2, !UPT ;  /* 0x4000404004257890 */ /* 0x000fe400097fe4ff */
[----:B------:R-:W-:Y:S02]  /*f500*/  UIADD3.X UR35, UPT, UPT, UR4, 0x40004040, URZ, UP1, !UPT ;  /* 0x4000404004237890 */ /* 0x000fe40008ffe4ff */
[----:B------:R-:W-:Y:S02]  /*f510*/  UIADD3.64 UR28, UPT, UPT, UR36, 0x2, URZ ;  /* 0x00000002241c7897 */ /* 0x000fe4000fffe0ff */
[----:B------:R-:W-:Y:S02]  /*f520*/  UIADD3.64 UR26, UPT, UPT, UR34, 0x80, URZ ;  /* 0x00000080221a7897 */ /* 0x000fe4000fffe0ff */
[----:B------:R-:W-:-:S02]  /*f530*/  UIADD3.64 UR32, UPT, UPT, UR36, 0x4, URZ ;  /* 0x0000000424207897 */ /* 0x000fc4000fffe0ff */
[----:B------:R-:W-:Y:S01]  /*f540*/  UIADD3.64 UR30, UPT, UPT, UR34, 0x100, URZ ;  /* 0x00000100221e7897 */ /* 0x000fe2000fffe0ff */
[----:B------:R-:W-:Y:S01]  /*f550*/  UMOV UR39, 0x4408010 ;  /* 0x0440801000277882 */ /* 0x000fe20000000000 */
[----:B------:R-:W-:Y:S01]  /*f560*/  UMOV UR19, 0x40004040 ;  /* 0x4000404000137882 */ /* 0x000fe20000000000 */
[----:B------:R-:W-:Y:S01]  /*f570*/  UMOV UR17, 0x40004040 ;  /* 0x4000404000117882 */ /* 0x000fe20000000000 */
[----:B------:R-:W-:Y:S01]  /*f580*/  UMOV UR40, 0x0 ;  /* 0x0000000000287882 */ /* 0x000fe20000000000 */
[----:B------:R-:W-:Y:S01]  /*f590*/  UMOV UR41, 0x4408010 ;  /* 0x0440801000297882 */ /* 0x000fe20000000000 */
[----:B------:R-:W-:Y:S01]  /*f5a0*/  UMOV UR42, 0x0 ;  /* 0x00000000002a7882 */ /* 0x000fe20000000000 */
[----:B------:R-:W-:Y:S01]  /*f5b0*/  UMOV UR43, 0x4408010 ;  /* 0x04408010002b7882 */ /* 0x000fe20000000000 */
[----:B------:R-:W-:Y:S01]  /*f5c0*/  UMOV UR4, UR11 ;  /* 0x0000000b00047c82 */ /* 0x000fe20008000000 */
[----:B------:R-:W-:Y:S01]  /*f5d0*/  UMOV UR5, URZ ;  /* 0x000000ff00057c82 */ /* 0x000fe20008000000 */
[----:B------:R0:W-:Y:S01]  /*f5e0*/  UTCHMMA gdesc[UR16], gdesc[UR18], tmem[UR8], tmem[UR38], idesc[UR39], !UPT ;  /* 0x00ff2612100075ea */ /* 0x0001e2000f800008 */
[----:B------:R-:W-:Y:S01]  /*f5f0*/  UMOV UR44, 0x0 ;  /* 0x00000000002c7882 */ /* 0x000fe20000000000 */
[----:B------:R-:W-:Y:S01]  /*f600*/  UMOV UR45, 0x4408010 ;  /* 0x04408010002d7882 */ /* 0x000fe20000000000 */
[----:B------:R0:W-:Y:S01]  /*f610*/  UTCHMMA gdesc[UR34], gdesc[UR36], tmem[UR8], tmem[UR40], idesc[UR41], UPT ;  /* 0x00ff2824220075ea */ /* 0x0001e2000b800008 */
[----:B------:R-:W-:Y:S01]  /*f620*/  UMOV UR4, UR4 ;  /* 0x0000000400047c82 */ /* 0x000fe20008000000 */
[----:B------:R0:W-:Y:S01]  /*f630*/  UTCHMMA gdesc[UR26], gdesc[UR28], tmem[UR8], tmem[UR42], idesc[UR43], UPT ;  /* 0x00ff2a1c1a0075ea */ /* 0x0001e2000b800008 */
[----:B------:R0:W-:Y:S01]  /*f640*/  UTCHMMA gdesc[UR30], gdesc[UR32], tmem[UR8], tmem[UR44], idesc[UR45], UPT ;  /* 0x00ff2c201e0075ea */ /* 0x0001e2000b800008 */
[----:B------:R0:W-:Y:S01]  /*f650*/  UTCBAR [UR4], URZ ;  /* 0x000000ff040073e9 */ /* 0x0001e200080000ff */
[----:B------:R-:W-:Y:S01]  /*f660*/  NOP ;  /* 0x0000000000007918 */ /* 0x000fe20000000000 */
.L_x_6:
[----:B------:R-:W-:Y:S05]  /*f670*/  @!P3 BRA `(.L_x_7) ;  /* 0x00000054006cb947 */ /* 0x000fea0003800000 */
[----:B-----5:R-:W-:Y:S01]  /*f680*/  VIADD R2, R2, 0xffffffc0 ;  /* 0xffffffc002027836 */ /* 0x020fe20000000000 */
[----:B------:R1:W-:Y:S01]  /*f690*/  STL.64 [R1+0x500], R4 ;  /* 0x0005000401007387 */ /* 0x0003e20000100a00 */
[----:B0-----:R-:W-:Y:S02]  /*f6a0*/  UIADD3.64 UR18, UPT, UPT, UR22, 0x80, URZ ;  /* 0x0000008016127897 */ /* 0x001fe4000fffe0ff */
[----:B------:R-:W-:Y:S01]  /*f6b0*/  UIADD3.64 UR26, UPT, UPT, UR24, 0x2, URZ ;  /* 0x00000002181a7897 */ /* 0x000fe2000fffe0ff */
[----:B------:R-:W-:Y:S01]  /*f6c0*/  R2UR UR32, R2 ;  /* 0x00000000022072ca */ /* 0x000fe200000e0000 */
[----:B------:R-:W-:Y:S01]  /*f6d0*/  UIADD3.64 UR28, UPT, UPT, UR22, 0x100, URZ ;  /* 0x00000100161c7897 */ /* 0x000fe2000fffe0ff */
[----:B------:R-:W2:Y:S01]  /*f6e0*/  LDL.LU R2, [R1+0x210] ;  /* 0x0002100001027983 */ /* 0x000ea20000300800 */
[----:B------:R-:W-:-:S03]  /*f6f0*/  UIADD3.64 UR30, UPT, UPT, UR24, 0x4, URZ ;  /* 0x00000004181e7897 */ /* 0x000fc6000fffe0ff */
[----:B-1----:R-:W3:Y:S04]  /*f700*/  LDL.LU.64 R4, [R1+0x1a0] ;  /* 0x0001a00001047983 */ /* 0x002ee80000300a00 */
[----:B--2---:R-:W-:Y:S04]  /*f710*/  STL [R1+0x2f0], R2 ;  /* 0x0002f00201007387 */ /* 0x004fe80000100800 */
[----:B---3--:R0:W-:Y:S04]  /*f720*/  STL.64 [R1+0x278], R4 ;  /* 0x0002780401007387 */ /* 0x0081e80000100a00 */
[----:B0-----:R-:W2:Y:S04]  /*f730*/  LDL.LU.64 R4, [R1+0x1a8] ;  /* 0x0001a80001047983 */ /* 0x001ea80000300a00 */
[----:B--2---:R0:W-:Y:S04]  /*f740*/  STL.64 [R1+0x270], R4 ;  /* 0x0002700401007387 */ /* 0x0041e80000100a00 */
        /* <DEDUP_REMOVED lines=52> */
[----:B0-----:R0:W5:Y:S01]  /*fa90*/  LDL.LU.64 R4, [R1+0x500] ;  /* 0x0005000001047983 */ /* 0x0011620000300a00 */
[----:B------:R-:W-:Y:S01]  /*faa0*/  UMOV UR5, 0x1 ;  /* 0x0000000100057882 */ /* 0x000fe20000000000 */
[----:B------:R-:W-:-:S05]  /*fab0*/  UMOV UR4, URZ ;  /* 0x000000ff00047c82 */ /* 0x000fca0008000000 */
.L_x_10:
[----:B-1---5:R1:W-:Y:S04]  /*fac0*/  STL.64 [R1+0x530], R14 ;  /* 0x0005300e01007387 */ /* 0x0223e80000100a00 */
[----:B-1----:R-:W2:Y:S04]  /*fad0*/  LDL.LU.64 R14, [R1+0x238] ;  /* 0x00023800010e7983 */ /* 0x002ea80000300a00 */
[----:B------:R1:W-:Y:S04]  /*fae0*/  STL.64 [R1+0x528], R12 ;  /* 0x0005280c01007387 */ /* 0x0003e80000100a00 */
[----:B-1----:R-:W3:Y:S04]  /*faf0*/  LDL.LU.64 R12, [R1+0x258] ;  /* 0x00025800010c7983 */ /* 0x002ee80000300a00 */
[----:B------:R-:W-:Y:S04]  /*fb00*/  STL [R1+0x520], R11 ;  /* 0x0005200b01007387 */ /* 0x000fe80000100800 */
[----:B------:R-:W-:Y:S04]  /*fb10*/  STL [R1+0x51c], R10 ;  /* 0x00051c0a01007387 */ /* 0x000fe80000100800 */
[----:B-----5:R-:W-:Y:S04]  /*fb20*/  STL [R1+0x518], R5 ;  /* 0x0005180501007387 */ /* 0x020fe80000100800 */
[----:B------:R1:W-:Y:S04]  /*fb30*/  STL.64 [R1+0x510], R8 ;  /* 0x0005100801007387 */ /* 0x0003e80000100a00 */
[----:B-1----:R-:W4:Y:S04]  /*fb40*/  LDL.LU.64 R8, [R1+0x278] ;  /* 0x0002780001087983 */ /* 0x002f280000300a00 */
[----:B------:R1:W-:Y:S04]  /*fb50*/  STL.64 [R1+0x508], R6 ;  /* 0x0005080601007387 */ /* 0x0003e80000100a00 */
[----:B-1----:R-:W4:Y:S01]  /*fb60*/  LDL.LU.64 R6, [R1+0x198] ;  /* 0x0001980001067983 */ /* 0x002f220000300a00 */
[----:B------:R-:W-:Y:S01]  /*fb70*/  USHF.L.U32 UR6, UR6, 0x1f, URZ ;  /* 0x0000001f06067899 */ /* 0x000fe200080006ff */
[----:B------:R-:W1:Y:S05]  /*fb80*/  S2R R11, SR_TID.X ;  /* 0x00000000000b7919 */ /* 0x000e6a0000002100 */
[----:B------:R-:W-:Y:S01]  /*fb90*/  IMAD.U32 R2, RZ, RZ, UR6 ;  /* 0x00000006ff027e24 */ /* 0x000fe2000f8e00ff */
[----:B------:R-:W-:Y:S03]  /*fba0*/  STL [R1+0x504], R4 ;  /* 0x0005040401007387 */ /* 0x000fe60000100800 */
[----:B------:R1:W0:Y:S01]  /*fbb0*/  SYNCS.PHASECHK.TRANS64.TRYWAIT P6, [UR11], R2 ;  /* 0x00000002ff0075a7 */ /* 0x00022200080c110b */
[----:B------:R-:W-:Y:S04]  /*fbc0*/  STL [R1+0x500], R3 ;  /* 0x0005000301007387 */ /* 0x000fe80000100800 */
[----:B------:R-:W-:Y:S04]  /*fbd0*/  STL [R1+0x4fc], R0 ;  /* 0x0004fc0001007387 */ /* 0x000fe80000100800 */
[----:B------:R1:W-:Y:S02]  /*fbe0*/  STL [R1+0x28c], R2 ;  /* 0x00028c0201007387 */ /* 0x0003e40000100800 */
[----:B-1----:R-:W-:-:S02]  /*fbf0*/  SHF.R.U32.HI R2, RZ, 0x6, R11 ;  /* 0x00000006ff027819 */ /* 0x002fc4000001160b */
[--C-:B------:R-:W-:Y:S02]  /*fc00*/  SHF.R.U32.HI R5, RZ, 0x6, R11.reuse ;  /* 0x00000006ff057819 */ /* 0x100fe4000001160b */
[--C-:B------:R-:W-:Y:S02]  /*fc10*/  SHF.R.U32.HI R10, RZ, 0x6, R11.reuse ;  /* 0x00000006ff0a7819 */ /* 0x100fe4000001160b */
[----:B------:R-:W-:Y:S02]  /*fc20*/  SHF.R.U32.HI R11, RZ, 0x6, R11 ;  /* 0x00000006ff0b7819 */ /* 0x000fe4000001160b */
[----:B------:R-:W-:Y:S02]  /*fc30*/  SGXT.U32 R10, R10, 0x1 ;  /* 0x000000010a0a781a */ /* 0x000fe40000000000 */
[----:B------:R-:W-:Y:S02]  /*fc40*/  SGXT.U32 R11, R11, 0x1 ;  /* 0x000000010b0b781a */ /* 0x000fe40000000000 */
[----:B------:R-:W-:-:S02]  /*fc50*/  SGXT.U32 R5, R5, 0x1 ;  /* 0x000000010505781a */ /* 0x000fc40000000000 */
[----:B------:R-:W-:Y:S02]  /*fc60*/  LOP3.LUT R11, R11, 0x8, RZ, 0xfc, !PT ;  /* 0x000000080b0b7812 */ /* 0x000fe400078efcff */
[----:B------:R-:W-:Y:S02]  /*fc70*/  LOP3.LUT R10, R10, 0x10, RZ, 0xfc, !PT ;  /* 0x000000100a0a7812 */ /* 0x000fe400078efcff */
[----:B------:R-:W-:Y:S02]  /*fc80*/  LOP3.LUT R5, R5, 0x18, RZ, 0xfc, !PT ;  /* 0x0000001805057812 */ /* 0x000fe400078efcff */
[----:B------:R-:W-:Y:S02]  /*fc90*/  ISETP.GE.AND P4, PT, R11, UR32, PT ;  /* 0x000000200b007c0c */ /* 0x000fe4000bf86270 */
[----:B------:R-:W-:Y:S02]  /*fca0*/  ISETP.GE.AND P3, PT, R10, UR32, PT ;  /* 0x000000200a007c0c */ /* 0x000fe4000bf66270 */
[----:B------:R-:W-:-:S02]  /*fcb0*/  ISETP.GE.AND P0, PT, R5, UR32, PT ;  /* 0x0000002005007c0c */ /* 0x000fc4000bf06270 */
[----:B------:R-:W-:Y:S02]  /*fcc0*/  PRMT R4, RZ, 0x7610, R4 ;  /* 0x00007610ff047816 */ /* 0x000fe40000000004 */
[----:B------:R-:W-:Y:S02]  /*fcd0*/  PRMT R3, RZ, 0x7610, R3 ;  /* 0x00007610ff037816 */ /* 0x000fe40000000003 */
[----:B------:R-:W-:Y:S02]  /*fce0*/  PRMT R0, RZ, 0x7610, R0 ;  /* 0x00007610ff007816 */ /* 0x000fe40000000000 */
[----:B------:R-:W-:Y:S01]  /*fcf0*/  SGXT.U32 R2, R2, 0x1 ;  /* 0x000000010202781a */ /* 0x000fe20000000000 */
[----:B--2---:R-:W-:-:S05]  /*fd00*/  IMAD.WIDE R14, R164, 0x2, R14 ;  /* 0x00000002a40e7825 */ /* 0x004fca00078e020e */
[----:B------:R1:W-:Y:S01]  /*fd10*/  STL.64 [R1+0x238], R14 ;  /* 0x0002380e01007387 */ /* 0x0003e20000100a00 */
[----:B---3--:R-:W-:-:S03]  /*fd20*/  IMAD.WIDE R12, R164, 0x2, R12 ;  /* 0x00000002a40c7825 */ /* 0x008fc600078e020c */
[----:B-1----:R1:W5:Y:S01]  /*fd30*/  LDL.LU.64 R14, [R1+0x530] ;  /* 0x00053000010e7983 */ /* 0x0023620000300a00 */
[----:B------:R-:W-:-:S03]  /*fd40*/  ISETP.GE.AND P5, PT, R2, UR32, PT ;  /* 0x0000002002007c0c */ /* 0x000fc6000bfa6270 */
[----:B------:R2:W-:Y:S04]  /*fd50*/  STL.64 [R1+0x258], R12 ;  /* 0x0002580c01007387 */ /* 0x0005e80000100a00 */
[----:B--2---:R1:W5:Y:S04]  /*fd60*/  LDL.LU.64 R12, [R1+0x528] ;  /* 0x00052800010c7983 */ /* 0x0043680000300a00 */
[----:B------:R1:W5:Y:S04]  /*fd70*/  LDL.LU R11, [R1+0x520] ;  /* 0x00052000010b7983 */ /* 0x0003680000300800 */
[----:B------:R1:W5:Y:S01]  /*fd80*/  LDL.LU R10, [R1+0x51c] ;  /* 0x00051c00010a7983 */ /* 0x0003620000300800 */
[----:B----4-:R-:W-:-:S03]  /*fd90*/  IMAD.WIDE R8, R164, 0x2, R8 ;  /* 0x00000002a4087825 */ /* 0x010fc600078e0208 */
[----:B------:R1:W5:Y:S04]  /*fda0*/  LDL.LU R5, [R1+0x518] ;  /* 0x0005180001057983 */ /* 0x0003680000300800 */
[----:B------:R2:W-:Y:S01]  /*fdb0*/  STL.64 [R1+0x278], R8 ;  /* 0x0002780801007387 */ /* 0x0005e20000100a00 */
[----:B------:R-:W-:-:S03]  /*fdc0*/  IMAD.WIDE R6, R164, 0x2, R6 ;  /* 0x00000002a4067825 */ /* 0x000fc600078e0206 */
[----:B--2---:R1:W5:Y:S04]  /*fdd0*/  LDL.LU.64 R8, [R1+0x510] ;  /* 0x0005100001087983 */ /* 0x0043680000300a00 */
[----:B------:R2:W-:Y:S04]  /*fde0*/  STL.64 [R1+0x198], R6 ;  /* 0x0001980601007387 */ /* 0x0005e80000100a00 */
[----:B--2---:R1:W5:Y:S04]  /*fdf0*/  LDL.LU.64 R6, [R1+0x508] ;  /* 0x0005080001067983 */ /* 0x0043680000300a00 */
[----:B------:R2:W-:Y:S04]  /*fe00*/  STL.S16 [R1+0x288], R4 ;  /* 0x0002880401007387 */ /* 0x0005e80000100600 */
[----:B--2---:R1:W5:Y:S04]  /*fe10*/  LDL.LU R4, [R1+0x504] ;  /* 0x0005040001047983 */ /* 0x0043680000300800 */
[----:B------:R2:W-:Y:S04]  /*fe20*/  STL.S16 [R1+0x284], R3 ;  /* 0x0002840301007387 */ /* 0x0005e80000100600 */
[----:B--2---:R1:W5:Y:S04]  /*fe30*/  LDL.LU R3, [R1+0x500] ;  /* 0x0005000001037983 */ /* 0x0043680000300800 */
[----:B------:R2:W-:Y:S04]  /*fe40*/  STL.S16 [R1+0x280], R0 ;  /* 0x0002800001007387 */ /* 0x0005e80000100600 */
[----:B--2---:R1:W5:Y:S01]  /*fe50*/  LDL.LU R0, [R1+0x4fc] ;  /* 0x0004fc0001007983 */ /* 0x0043620000300800 */
[----:B------:R-:W-:Y:S01]  /*fe60*/  PRMT R2, RZ, 0x7610, R2 ;  /* 0x00007610ff027816 */ /* 0x000fe20000000002 */
[----:B0-----:R-:W-:Y:S06]  /*fe70*/  @!P6 BRA `(.L_x_8) ;  /* 0x000000940050e947 */ /* 0x001fec0003800000 */
.L_x_16:
[----:B------:R0:W-:Y:S04]  /*fe80*/  STL.64 [R1+0x828], R22 ;  /* 0x0008281601007387 */ /* 0x0001e80000100a00 */
[----:B0-----:R-:W2:Y:S04]  /*fe90*/  LDL.64 R22, [R1+0x238] ;  /* 0x0002380001167983 */ /* 0x001ea80000100a00 */
[----:B------:R0:W-:Y:S04]  /*fea0*/  STL.64 [R1+0x820], R20 ;  /* 0x0008201401007387 */ /* 0x0001e80000100a00 */
[----:B0-----:R-:W3:Y:S04]  /*feb0*/  LDL.64 R20, [R1+0x258] ;  /* 0x0002580001147983 */ /* 0x001ee80000100a00 */
[----:B------:R0:W-:Y:S04]  /*fec0*/  STL.64 [R1+0x818], R18 ;  /* 0x0008181201007387 */ /* 0x0001e80000100a00 */
[----:B0-----:R-:W4:Y:S04]  /*fed0*/  LDL.64 R18, [R1+0x278] ;  /* 0x0002780001127983 */ /* 0x001f280000100a00 */
[----:B------:R0:W-:Y:S04]  /*fee0*/  STL.64 [R1+0x810], R16 ;  /* 0x0008101001007387 */ /* 0x0001e80000100a00 */
[----:B0-----:R-:W2:Y:S04]  /*fef0*/  LDL.64 R16, [R1+0x198] ;  /* 0x0001980001107983 */ /* 0x001ea80000100a00 */
[----:B------:R-:W-:Y:S04]  /*ff00*/  STL.64 [R1+0x808], R54 ;  /* 0x0008083601007387 */ /* 0x000fe80000100a00 */
[----:B-----5:R-:W-:Y:S04]  /*ff10*/  STL.64 [R1+0x800], R14 ;  /* 0x0008000e01007387 */ /* 0x020fe80000100a00 */
[----:B------:R-:W-:Y:S04]  /*ff20*/  STL.64 [R1+0x7f8], R52 ;  /* 0x0007f83401007387 */ /* 0x000fe80000100a00 */
[----:B------:R-:W-:Y:S04]  /*ff30*/  STL.64 [R1+0x7f0], R12 ;  /* 0x0007f00c01007387 */ /* 0x000fe80000100a00 */
[----:B------:R-:W-:Y:S04]  /*ff40*/  STL.64 [R1+0x7e8], R50 ;  /* 0x0007e83201007387 */ /* 0x000fe80000100a00 */
[----:B------:R-:W-:Y:S04]  /*ff50*/  STL.64 [R1+0x7e0], R10 ;  /* 0x0007e00a01007387 */ /* 0x000fe80000100a00 */
[----:B------:R-:W-:Y:S04]  /*ff60*/  STL.64 [R1+0x7d8], R48 ;  /* 0x0007d83001007387 */ /* 0x000fe80000100a00 */
[----:B------:R-:W-:Y:S04]  /*ff70*/  STL.64 [R1+0x7d0], R8 ;  /* 0x0007d00801007387 */ /* 0x000fe80000100a00 */
[----:B------:R-:W-:Y:S04]  /*ff80*/  STL.64 [R1+0x7c8], R44 ;  /* 0x0007c82c01007387 */ /* 0x000fe80000100a00 */
[----:B------:R-:W-:Y:S04]  /*ff90*/  STL.64 [R1+0x7c0], R6 ;  /* 0x0007c00601007387 */ /* 0x000fe80000100a00 */
[----:B------:R0:W-:Y:S04]  /*ffa0*/  STL.64 [R1+0x7b8], R40 ;  /* 0x0007b82801007387 */ /* 0x0001e80000100a00 */
[----:B0-----:R-:W2:Y:S04]  /*ffb0*/  LDL.LU.64 R40, [R1+0x1e0] ;  /* 0x0001e00001287983 */ /* 0x001ea80000300a00 */
[----:B------:R0:W-:Y:S04]  /*ffc0*/  STL.64 [R1+0x7b0], R4 ;  /* 0x0007b00401007387 */ /* 0x0001e80000100a00 */
[----:B0-----:R-:W2:Y:S04]  /*ffd0*/  LDL.LU R4, [R1+0x288] ;  /* 0x0002880001047983 */ /* 0x001ea80000300800 */
[----:B------:R-:W4:Y:S04]  /*ffe0*/  LDL.LU R5, [R1+0x284] ;  /* 0x0002840001057983 */ /* 0x000f280000300800 */
[----:B------:R0:W-:Y:S04]  /*fff0*/  STL.64 [R1+0x7a8], R86 ;  /* 0x0007a85601007387 */ /* 0x0001e80000100a00 */
[----:B0-----:R-:W3:Y:S04]  /*10000*/  LDL.LU R87, [R1+0x280] ;  /* 0x0002800001577983 */ /* 0x001ee80000300800 */
[----:B------:R0:W-:Y:S04]  /*10010*/  STL.64 [R1+0x7a0], R82 ;  /* 0x0007a05201007387 */ /* 0x0001e80000100a00 */
[----:B0-----:R-:W2:Y:S04]  /*10020*/  LDL.LU.64 R82, [R1+0x1a0] ;  /* 0x0001a00001527983 */ /* 0x001ea80000300a00 */
        /* <DEDUP_REMOVED lines=8> */
[----:B------:R-:W-:Y:S04]  /*100b0*/  STL.64 [R1+0x778], R70 ;  /* 0x0007784601007387 */ /* 0x000fe80000100a00 */
[----:B------:R0:W-:Y:S04]  /*100c0*/  STL.64 [R1+0x770], R110 ;  /* 0x0007706e01007387 */ /* 0x0001e80000100a00 */
[----:B0-----:R-:W3:Y:S04]  /*100d0*/  LDL.LU.64 R110, [R1+0x1d0] ;  /* 0x0001d000016e7983 */ /* 0x001ee80000300a00 */
[----:B------:R-:W-:Y:S04]  /*100e0*/  STL.64 [R1+0x768], R68 ;  /* 0x0007684401007387 */ /* 0x000fe80000100a00 */
[----:B------:R0:W-:Y:S04]  /*100f0*/  STL.64 [R1+0x760], R108 ;  /* 0x0007606c01007387 */ /* 0x0001e80000100a00 */
[----:B0-----:R-:W3:Y:S04]  /*10100*/  LDL.LU.64 R108, [R1+0x1d8] ;  /* 0x0001d800016c7983 */ /* 0x001ee80000300a00 */
        /* <DEDUP_REMOVED lines=64> */
[----:B----4-:R4:W4:Y:S04]  /*10510*/  @!P4 LDG.E.U16 R5, desc[UR20][R18.64] ;  /* 0x000000141205c981 */ /* 0x010928000c1e1500 */
[----:B------:R-:W4:Y:S01]  /*10520*/  LDL.LU.64 R14, [R1+0x190] ;  /* 0x00019000010e7983 */ /* 0x000f220000300a00 */
[----:B--2---:R-:W-:-:S03]  /*10530*/  IMAD.WIDE R40, R164, 0x2, R40 ;  /* 0x00000002a4287825 */ /* 0x004fc600078e0228 */
[----:B------:R2:W2:Y:S04]  /*10540*/  @!P0 LDG.E.U16 R2, desc[UR20][R22.64] ;  /* 0x0000001416028981 */ /* 0x0004a8000c1e1500 */
[----:B------:R-:W2:Y:S04]  /*10550*/  LDL.LU.64 R18, [R1+0x268] ;  /* 0x0002680001127983 */ /* 0x000ea80000300a00 */
[----:B------:R-:W2:Y:S04]  /*10560*/  LDL.LU.64 R54, [R1+0x250] ;  /* 0x0002500001367983 */ /* 0x000ea80000300a00 */
[----:B------:R-:W2:Y:S04]  /*10570*/  LDL.LU.64 R52, [R1+0x240] ;  /* 0x0002400001347983 */ /* 0x000ea80000300a00 */
[----:B------:R-:W2:Y:S04]  /*10580*/  LDL.LU.64 R50, [R1+0x228] ;  /* 0x0002280001327983 */ /* 0x000ea80000300a00 */
[----:B------:R-:W2:Y:S04]  /*10590*/  LDL.LU.64 R10, [R1+0x220] ;  /* 0x00022000010a7983 */ /* 0x000ea80000300a00 */
[----:B------:R-:W2:Y:S04]  /*105a0*/  LDL.LU.64 R48, [R1+0x218] ;  /* 0x0002180001307983 */ /* 0x000ea80000300a00 */
[----:B------:R-:W2:Y:S04]  /*105b0*/  LDL.LU.64 R8, [R1+0x210] ;  /* 0x0002100001087983 */ /* 0x000ea80000300a00 */
[----:B------:R-:W4:Y:S04]  /*105c0*/  LDL.LU.64 R44, [R1+0x208] ;  /* 0x00020800012c7983 */ /* 0x000f280000300a00 */
[----:B------:R-:W4:Y:S04]  /*105d0*/  LDL.LU.64 R6, [R1+0x200] ;  /* 0x0002000001067983 */ /* 0x000f280000300a00 */
[----:B------:R-:W4:Y:S01]  /*105e0*/  LDL.LU.64 R70, [R1+0x1f8] ;  /* 0x0001f80001467983 */ /* 0x000f220000300a00 */
[----:B------:R-:W-:-:S03]  /*105f0*/  IMAD.WIDE R82, R164, 0x2, R82 ;  /* 0x00000002a4527825 */ /* 0x000fc600078e0252 */
[----:B---3--:R3:W3:Y:S01]  /*10600*/  @!P3 LDG.E.U16 R87, desc[UR20][R20.64] ;  /* 0x000000141457b981 */ /* 0x0086e2000c1e1500 */
[C---:B------:R-:W-:Y:S01]  /*10610*/  IMAD.WIDE R78, R164.reuse, 0x2, R78 ;  /* 0x00000002a44e7825 */ /* 0x040fe200078e024e */
[----:B------:R-:W0:Y:S03]  /*10620*/  S2R R12, SR_TID.X ;  /* 0x00000000000c7919 */ /* 0x000e260000002100 */
[C---:B------:R-:W-:Y:S01]  /*10630*/  IMAD.WIDE R76, R164.reuse, 0x2, R76 ;  /* 0x00000002a44c7825 */ /* 0x040fe200078e024c */
[----:B------:R-:W0:Y:S03]  /*10640*/  S2R R13, SR_TID.X ;  /* 0x00000000000d7919 */ /* 0x000e260000002100 */
[C---:B------:R-:W-:Y:S01]  /*10650*/  IMAD.WIDE R110, R164.reuse, 0x2, R110 ;  /* 0x00000002a46e7825 */ /* 0x040fe200078e026e */
[----:B------:R-:W-:Y:S03]  /*10660*/  STL.64 [R1+0x1a0], R82 ;  /* 0x0001a05201007387 */ /* 0x000fe60000100a00 */
[C---:B------:R-:W-:Y:S01]  /*10670*/  IMAD.WIDE R108, R164.reuse, 0x2, R108 ;  /* 0x00000002a46c7825 */ /* 0x040fe200078e026c */
[----:B------:R-:W-:Y:S03]  /*10680*/  STL.64 [R1+0x1c0], R78 ;  /* 0x0001c04e01007387 */ /* 0x000fe60000100a00 */
[C---:B------:R-:W-:Y:S01]  /*10690*/  IMAD.WIDE R74, R164.reuse, 0x2, R74 ;  /* 0x00000002a44a7825 */ /* 0x040fe200078e024a */
[----:B------:R-:W-:Y:S03]  /*106a0*/  STL.64 [R1+0x1c8], R76 ;  /* 0x0001c84c01007387 */ /* 0x000fe60000100a00 */
[----:B------:R-:W-:Y:S01]  /*106b0*/  IMAD.WIDE R72, R164, 0x2, R72 ;  /* 0x00000002a4487825 */ /* 0x000fe200078e0248 */
[----:B------:R-:W-:Y:S04]  /*106c0*/  STL.64 [R1+0x1d0], R110 ;  /* 0x0001d06e01007387 */ /* 0x000fe80000100a00 */
[----:B------:R-:W-:Y:S04]  /*106d0*/  STL.64 [R1+0x1d8], R108 ;  /* 0x0001d86c01007387 */ /* 0x000fe80000100a00 */
[----:B------:R-:W-:Y:S04]  /*106e0*/  STL.64 [R1+0x1e0], R40 ;  /* 0x0001e02801007387 */ /* 0x000fe80000100a00 */
[----:B------:R-:W-:Y:S04]  /*106f0*/  STL.64 [R1+0x1e8], R74 ;  /* 0x0001e84a01007387 */ /* 0x000fe80000100a00 */
[----:B------:R-:W-:Y:S01]  /*10700*/  STL.64 [R1+0x1f0], R72 ;  /* 0x0001f04801007387 */ /* 0x000fe20000100a00 */
[----:B0-----:R-:W-:-:S03]  /*10710*/  SHF.R.U32.HI R12, RZ, 0x6, R12 ;  /* 0x00000006ff0c7819 */ /* 0x001fc6000001160c */
[----:B------:R-:W3:Y:S01]  /*10720*/  @!P5 LDG.E.U16 R4, desc[UR20][R16.64] ;  /* 0x000000141004d981 */ /* 0x000ee2000c1e1500 */
[----:B--2---:R-:W-:-:S04]  /*10730*/  IMAD.WIDE R8, R164, 0x2, R8 ;  /* 0x00000002a4087825 */ /* 0x004fc800078e0208 */
[----:B----4-:R-:W-:-:S04]  /*10740*/  IMAD.WIDE R44, R164, 0x2, R44 ;  /* 0x00000002a42c7825 */ /* 0x010fc800078e022c */
[----:B------:R-:W-:-:S04]  /*10750*/  IMAD.WIDE R6, R164, 0x2, R6 ;  /* 0x00000002a4067825 */ /* 0x000fc800078e0206 */
[----:B------:R-:W-:-:S05]  /*10760*/  IMAD.WIDE R70, R164, 0x2, R70 ;  /* 0x00000002a4467825 */ /* 0x000fca00078e0246 */
[----:B------:R-:W-:Y:S04]  /*10770*/  STL.64 [R1+0x1f8], R70 ;  /* 0x0001f84601007387 */ /* 0x000fe80000100a00 */
[----:B------:R-:W-:Y:S04]  /*10780*/  STL.64 [R1+0x200], R6 ;  /* 0x0002000601007387 */ /* 0x000fe80000100a00 */
[----:B------:R-:W-:Y:S04]  /*10790*/  STL.64 [R1+0x208], R44 ;  /* 0x0002082c01007387 */ /* 0x000fe80000100a00 */
[----:B------:R-:W-:Y:S04]  /*107a0*/  STL.64 [R1+0x210], R8 ;  /* 0x0002100801007387 */ /* 0x000fe80000100a00 */
[----:B------:R-:W2:Y:S04]  /*107b0*/  LDL.LU.64 R22, [R1+0x188] ;  /* 0x0001880001167983 */ /* 0x000ea80000300a00 */
[----:B------:R-:W4:Y:S04]  /*107c0*/  LDL.LU.64 R68, [R1+0x180] ;  /* 0x0001800001447983 */ /* 0x000f280000300a00 */
[----:B------:R-:W3:Y:S01]  /*107d0*/  LDL.LU.64 R20, [R1+0x270] ;  /* 0x0002700001147983 */ /* 0x000ee20000300a00 */
[----:B------:R-:W-:-:S04]  /*107e0*/  SGXT.U32 R12, R12, 0x1 ;  /* 0x000000010c0c781a */ /* 0x000fc80000000000 */
[----:B------:R-:W-:-:S04]  /*107f0*/  LOP3.LUT R12, R12, 0x2, RZ, 0xfc, !PT ;  /* 0x000000020c0c7812 */ /* 0x000fc800078efcff */
[----:B------:R-:W-:Y:S02]  /*10800*/  ISETP.GE.AND P3, PT, R12, UR32, PT ;  /* 0x000000200c007c0c */ /* 0x000fe4000bf66270 */
[----:B------:R-:W-:-:S04]  /*10810*/  SHF.R.U32.HI R12, RZ, 0x6, R13 ;  /* 0x00000006ff0c7819 */ /* 0x000fc8000001160d */
[----:B------:R-:W-:-:S04]  /*10820*/  SGXT.U32 R12, R12, 0x1 ;  /* 0x000000010c0c781a */ /* 0x000fc80000000000 */
[----:B------:R-:W-:-:S04]  /*10830*/  LOP3.LUT R12, R12, 0x6, RZ, 0xfc, !PT ;  /* 0x000000060c0c7812 */ /* 0x000fc800078efcff */
[----:B------:R-:W-:Y:S02]  /*10840*/  ISETP.GE.AND P0, PT, R12, UR32, PT ;  /* 0x000000200c007c0c */ /* 0x000fe4000bf06270 */
[----:B------:R-:W0:Y:S01]  /*10850*/  S2R R12, SR_TID.X ;  /* 0x00000000000c7919 */ /* 0x000e220000002100 */
[----:B------:R-:W-:-:S04]  /*10860*/  IMAD.WIDE R48, R164, 0x2, R48 ;  /* 0x00000002a4307825 */ /* 0x000fc800078e0230 */
[C---:B------:R-:W-:Y:S01]  /*10870*/  IMAD.WIDE R10, R164.reuse, 0x2, R10 ;  /* 0x00000002a40a7825 */ /* 0x040fe200078e020a */
[----:B------:R-:W-:Y:S03]  /*10880*/  STL.64 [R1+0x218], R48 ;  /* 0x0002183001007387 */ /* 0x000fe60000100a00 */
[C---:B------:R-:W-:Y:S01]  /*10890*/  IMAD.WIDE R50, R164.reuse, 0x2, R50 ;  /* 0x00000002a4327825 */ /* 0x040fe200078e0232 */
[----:B------:R-:W-:Y:S03]  /*108a0*/  STL.64 [R1+0x220], R10 ;  /* 0x0002200a01007387 */ /* 0x000fe60000100a00 */
[C---:B------:R-:W-:Y:S01]  /*108b0*/  IMAD.WIDE R52, R164.reuse, 0x2, R52 ;  /* 0x00000002a4347825 */ /* 0x040fe200078e0234 */
[----:B------:R-:W-:Y:S03]  /*108c0*/  STL.64 [R1+0x228], R50 ;  /* 0x0002283201007387 */ /* 0x000fe60000100a00 */
[C---:B------:R-:W-:Y:S01]  /*108d0*/  IMAD.WIDE R54, R164.reuse, 0x2, R54 ;  /* 0x00000002a4367825 */ /* 0x040fe200078e0236 */
[----:B------:R-:W-:Y:S03]  /*108e0*/  STL.64 [R1+0x240], R52 ;  /* 0x0002403401007387 */ /* 0x000fe60000100a00 */
[----:B------:R-:W-:Y:S01]  /*108f0*/  IMAD.WIDE R14, R164, 0x2, R14 ;  /* 0x00000002a40e7825 */ /* 0x000fe200078e020e */
[----:B------:R-:W-:Y:S01]  /*10900*/  SHF.R.U32.HI R13, RZ, 0x6, R13 ;  /* 0x00000006ff0d7819 */ /* 0x000fe2000001160d */
[----:B------:R-:W-:Y:S04]  /*10910*/  STL.64 [R1+0x250], R54 ;  /* 0x0002503601007387 */ /* 0x000fe80000100a00 */
[----:B------:R1:W-:Y:S01]  /*10920*/  STL.64 [R1+0x190], R14 ;  /* 0x0001900e01007387 */ /* 0x0003e20000100a00 */
[----:B------:R-:W-:-:S03]  /*10930*/  SGXT.U32 R13, R13, 0x1 ;  /* 0x000000010d0d781a */ /* 0x000fc60000000000 */
[----:B------:R-:W3:Y:S01]  /*10940*/  LDL.LU.64 R16, [R1+0x260] ;  /* 0x0002600001107983 */ /* 0x000ee20000300a00 */
[----:B------:R-:W-:-:S04]  /*10950*/  LOP3.LUT R13, R13, 0x4, RZ, 0xfc, !PT ;  /* 0x000000040d0d7812 */ /* 0x000fc800078efcff */
[----:B------:R-:W-:Y:S02]  /*10960*/  ISETP.GE.AND P5, PT, R13, UR32, PT ;  /* 0x000000200d007c0c */ /* 0x000fe4000bfa6270 */
[--C-:B0-----:R-:W-:Y:S02]  /*10970*/  SHF.R.U32.HI R13, RZ, 0x6, R12.reuse ;  /* 0x00000006ff0d7819 */ /* 0x101fe4000001160c */
[----:B------:R-:W-:Y:S01]  /*10980*/  SHF.R.U32.HI R12, RZ, 0x6, R12 ;  /* 0x00000006ff0c7819 */ /* 0x000fe2000001160c */
[----:B------:R-:W-:Y:S01]  /*10990*/  IMAD.WIDE R18, R164, 0x2, R18 ;  /* 0x00000002a4127825 */ /* 0x000fe200078e0212 */
[----:B------:R-:W-:Y:S02]  /*109a0*/  PRMT R107, RZ, 0x7610, R107 ;  /* 0x00007610ff6b7816 */ /* 0x000fe4000000006b */
[----:B------:R-:W-:-:S04]  /*109b0*/  SGXT.U32 R12, R12, 0x1 ;  /* 0x000000010c0c781a */ /* 0x000fc80000000000 */
[----:B------:R-:W-:Y:S01]  /*109c0*/  LOP3.LUT R12, R12, 0xc, RZ, 0xfc, !PT ;  /* 0x0000000c0c0c7812 */ /* 0x000fe200078efcff */
[----:B------:R-:W-:Y:S04]  /*109d0*/  STL.64 [R1+0x268], R18 ;  /* 0x0002681201007387 */ /* 0x000fe80000100a00 */
[----:B------:R-:W3:Y:S01]  /*109e0*/  @!P3 LDG.E.U16 R107, desc[UR20][R14.64] ;  /* 0x000000140e6bb981 */ /* 0x000ee2000c1e1500 */
[----:B------:R-:W-:Y:S02]  /*109f0*/  ISETP.GE.AND P3, PT, R12, UR32, PT ;  /* 0x000000200c007c0c */ /* 0x000fe4000bf66270 */
[----:B------:R-:W0:Y:S01]  /*10a00*/  S2R R12, SR_TID.X ;  /* 0x00000000000c7919 */ /* 0x000e220000002100 */
[----:B------:R-:W-:-:S04]  /*10a10*/  SGXT.U32 R13, R13, 0x1 ;  /* 0x000000010d0d781a */ /* 0x000fc80000000000 */
[----:B------:R-:W-:-:S04]  /*10a20*/  LOP3.LUT R13, R13, 0xa, RZ, 0xfc, !PT ;  /* 0x0000000a0d0d7812 */ /* 0x000fc800078efcff */
[----:B------:R-:W-:Y:S02]  /*10a30*/  ISETP.GE.AND P4, PT, R13, UR32, PT ;  /* 0x000000200d007c0c */ /* 0x000fe4000bf86270 */
[----:B-1----:R-:W-:Y:S02]  /*10a40*/  PRMT R125, RZ, 0x7610, R125 ;  /* 0x00007610ff7d7816 */ /* 0x002fe4000000007d */
[----:B------:R-:W-:Y:S02]  /*10a50*/  PRMT R97, RZ, 0x7610, R97 ;  /* 0x00007610ff617816 */ /* 0x000fe40000000061 */
[--C-:B0-----:R-:W-:Y:S02]  /*10a60*/  SHF.R.U32.HI R13, RZ, 0x6, R12.reuse ;  /* 0x00000006ff0d7819 */ /* 0x101fe4000001160c */
[----:B------:R-:W-:Y:S02]  /*10a70*/  SHF.R.U32.HI R12, RZ, 0x6, R12 ;  /* 0x00000006ff0c7819 */ /* 0x000fe4000001160c */
[----:B------:R-:W-:-:S02]  /*10a80*/  SGXT.U32 R13, R13, 0x1 ;  /* 0x000000010d0d781a */ /* 0x000fc40000000000 */
[----:B------:R-:W-:Y:S02]  /*10a90*/  SGXT.U32 R12, R12, 0x1 ;  /* 0x000000010c0c781a */ /* 0x000fe40000000000 */
[----:B------:R-:W-:Y:S02]  /*10aa0*/  LOP3.LUT R13, R13, 0xe, RZ, 0xfc, !PT ;  /* 0x0000000e0d0d7812 */ /* 0x000fe400078efcff */
[----:B------:R-:W-:Y:S01]  /*10ab0*/  LOP3.LUT R12, R12, 0x12, RZ, 0xfc, !PT ;  /* 0x000000120c0c7812 */ /* 0x000fe200078efcff */
[----:B--2---:R-:W-:-:S04]  /*10ac0*/  IMAD.WIDE R22, R164, 0x2, R22 ;  /* 0x00000002a4167825 */ /* 0x004fc800078e0216 */
[C---:B----4-:R-:W-:Y:S01]  /*10ad0*/  IMAD.WIDE R68, R164.reuse, 0x2, R68 ;  /* 0x00000002a4447825 */ /* 0x050fe200078e0244 */
[----:B------:R-:W2:Y:S04]  /*10ae0*/  @!P5 LDG.E.U16 R125, desc[UR20][R22.64] ;  /* 0x00000014167dd981 */ /* 0x000ea8000c1e1500 */
[----:B------:R-:W-:Y:S04]  /*10af0*/  STL.64 [R1+0x180], R68 ;  /* 0x0001804401007387 */ /* 0x000fe80000100a00 */
[----:B------:R0:W-:Y:S04]  /*10b00*/  STL.64 [R1+0x188], R22 ;  /* 0x0001881601007387 */ /* 0x0001e80000100a00 */
[----:B------:R-:W4:Y:S01]  /*10b10*/  LDL.LU.64 R14, [R1+0x248] ;  /* 0x00024800010e7983 */ /* 0x000f220000300a00 */
[----:B---3--:R-:W-:Y:S01]  /*10b20*/  IMAD.WIDE R20, R164, 0x2, R20 ;  /* 0x00000002a4147825 */ /* 0x008fe200078e0214 */
[----:B------:R-:W-:-:S02]  /*10b30*/  ISETP.GE.AND P5, PT, R13, UR32, PT ;  /* 0x000000200d007c0c */ /* 0x000fc4000bfa6270 */
[----:B------:R1:W3:Y:S01]  /*10b40*/  @!P0 LDG.E.U16 R97, desc[UR20][R68.64] ;  /* 0x0000001444618981 */ /* 0x0002e2000c1e1500 */
[----:B------:R-:W-:-:S03]  /*10b50*/  ISETP.GE.AND P0, PT, R12, UR32, PT ;  /* 0x000000200c007c0c */ /* 0x000fc6000bf06270 */
[----:B0-----:R-:W2:Y:S04]  /*10b60*/  LDL.LU.64 R22, [R1+0x828] ;  /* 0x0008280001167983 */ /* 0x001ea80000300a00 */
[----:B------:R0:W-:Y:S04]  /*10b70*/  STL.64 [R1+0x270], R20 ;  /* 0x0002701401007387 */ /* 0x0001e80000100a00 */
[----:B------:R-:W2:Y:S01]  /*10b80*/  LDL.LU.64 R12, [R1+0x230] ;  /* 0x00023000010c7983 */ /* 0x000ea20000300a00 */
[----:B-1----:R-:W1:Y:S01]  /*10b90*/  S2R R68, SR_TID.X ;  /* 0x0000000000447919 */ /* 0x002e620000002100 */
[----:B------:R-:W-:-:S06]  /*10ba0*/  PRMT R64, RZ, 0x7610, R64 ;  /* 0x00007610ff407816 */ /* 0x000fcc0000000040 */
[----:B------:R-:W3:Y:S01]  /*10bb0*/  @!P4 LDG.E.U16 R64, desc[UR20][R20.64] ;  /* 0x000000141440c981 */ /* 0x000ee2000c1e1500 */
[----:B------:R-:W-:-:S06]  /*10bc0*/  PRMT R124, RZ, 0x7610, R124 ;  /* 0x00007610ff7c7816 */ /* 0x000fcc000000007c */
[----:B------:R-:W3:Y:S01]  /*10bd0*/  @!P3 LDG.E.U16 R124, desc[UR20][R18.64] ;  /* 0x00000014127cb981 */ /* 0x000ee2000c1e1500 */
[----:B------:R-:W-:Y:S02]  /*10be0*/  PRMT R96, RZ, 0x7610, R96 ;  /* 0x00007610ff607816 */ /* 0x000fe40000000060 */
[----:B------:R-:W-:Y:S01]  /*10bf0*/  PRMT R65, RZ, 0x7610, R65 ;  /* 0x00007610ff417816 */ /* 0x000fe20000000041 */
[----:B0-----:R-:W3:Y:S05]  /*10c00*/  LDL.LU.64 R20, [R1+0x820] ;  /* 0x0008200001147983 */ /* 0x001eea0000300a00 */
[----:B------:R-:W3:Y:S01]  /*10c10*/  @!P0 LDG.E.U16 R65, desc[UR20][R54.64] ;  /* 0x0000001436418981 */ /* 0x000ee2000c1e1500 */
[----:B------:R-:W-:Y:S01]  /*10c20*/  IMAD.WIDE R16, R164, 0x2, R16 ;  /* 0x00000002a4107825 */ /* 0x000fe200078e0210 */
[----:B------:R-:W-:-:S02]  /*10c30*/  PRMT R103, RZ, 0x7610, R103 ;  /* 0x00007610ff677816 */ /* 0x000fc40000000067 */
[----:B------:R-:W3:Y:S01]  /*10c40*/  LDL.LU.64 R18, [R1+0x818] ;  /* 0x0008180001127983 */ /* 0x000ee20000300a00 */
[----:B-1----:R-:W-:-:S03]  /*10c50*/  SHF.R.U32.HI R69, RZ, 0x6, R68 ;  /* 0x00000006ff457819 */ /* 0x002fc60000011644 */
[----:B------:R-:W3:Y:S01]  /*10c60*/  @!P5 LDG.E.U16 R96, desc[UR20][R16.64] ;  /* 0x000000141060d981 */ /* 0x000ee2000c1e1500 */
[----:B------:R-:W-:-:S04]  /*10c70*/  SGXT.U32 R69, R69, 0x1 ;  /* 0x000000014545781a */ /* 0x000fc80000000000 */
[----:B------:R-:W-:-:S04]  /*10c80*/  LOP3.LUT R69, R69, 0x14, RZ, 0xfc, !PT ;  /* 0x0000001445457812 */ /* 0x000fc800078efcff */
[----:B------:R-:W-:Y:S02]  /*10c90*/  ISETP.GE.AND P4, PT, R69, UR32, PT ;  /* 0x0000002045007c0c */ /* 0x000fe4000bf86270 */
[----:B------:R-:W-:-:S04]  /*10ca0*/  SHF.R.U32.HI R69, RZ, 0x6, R68 ;  /* 0x00000006ff457819 */ /* 0x000fc80000011644 */
        /* <DEDUP_REMOVED lines=13> */
[----:B------:R-:W-:Y:S02]  /*10d80*/  LOP3.LUT R69, R69, 0x1e, RZ, 0xfc, !PT ;  /* 0x0000001e45457812 */ /* 0x000fe400078efcff */
[----:B------:R-:W-:Y:S02]  /*10d90*/  SHF.R.U32.HI R68, RZ, 0x6, R68 ;  /* 0x00000006ff447819 */ /* 0x000fe40000011644 */
[----:B------:R-:W-:Y:S02]  /*10da0*/  PRMT R95, RZ, 0x7610, R95 ;  /* 0x00007610ff5f7816 */ /* 0x000fe4000000005f */
[----:B------:R-:W-:-:S04]  /*10db0*/  SGXT.U32 R68, R68, 0x1 ;  /* 0x000000014444781a */ /* 0x000fc80000000000 */
[----:B------:R-:W-:Y:S01]  /*10dc0*/  LOP3.LUT R68, R68, 0x20, RZ, 0xfc, !PT ;  /* 0x0000002044447812 */ /* 0x000fe200078efcff */
[----:B------:R-:W3:Y:S03]  /*10dd0*/  @!P3 LDG.E.U16 R95, desc[UR20][R52.64] ;  /* 0x00000014345fb981 */ /* 0x000ee6000c1e1500 */
[----:B------:R-:W-:Y:S02]  /*10de0*/  ISETP.GE.AND P3, PT, R68, UR32, PT ;  /* 0x0000002044007c0c */ /* 0x000fe4000bf66270 */
[----:B------:R-:W-:Y:S02]  /*10df0*/  PRMT R104, RZ, 0x7610, R104 ;  /* 0x00007610ff687816 */ /* 0x000fe40000000068 */
[----:B------:R-:W-:-:S06]  /*10e00*/  PRMT R102, RZ, 0x7610, R102 ;  /* 0x00007610ff667816 */ /* 0x000fcc0000000066 */
[----:B------:R-:W3:Y:S01]  /*10e10*/  @!P0 LDG.E.U16 R102, desc[UR20][R50.64] ;  /* 0x0000001432668981 */ /* 0x000ee2000c1e1500 */
[----:B------:R-:W-:Y:S02]  /*10e20*/  PRMT R94, RZ, 0x7610, R94 ;  /* 0x00007610ff5e7816 */ /* 0x000fe4000000005e */
[----:B------:R-:W-:Y:S02]  /*10e30*/  PRMT R88, RZ, 0x7610, R88 ;  /* 0x00007610ff587816 */ /* 0x000fe40000000058 */
[----:B------:R-:W-:Y:S01]  /*10e40*/  PRMT R99, RZ, 0x7610, R99 ;  /* 0x00007610ff637816 */ /* 0x000fe20000000063 */
[----:B------:R0:W-:Y:S04]  /*10e50*/  STL.64 [R1+0x260], R16 ;  /* 0x0002601001007387 */ /* 0x0001e80000100a00 */
[----:B------:R-:W3:Y:S01]  /*10e60*/  @!P3 LDG.E.U16 R88, desc[UR20][R48.64] ;  /* 0x000000143058b981 */ /* 0x000ee2000c1e1500 */
[----:B------:R-:W-:-:S02]  /*10e70*/  PRMT R0, RZ, 0x7610, R0 ;  /* 0x00007610ff007816 */ /* 0x000fc40000000000 */
[----:B------:R-:W-:Y:S01]  /*10e80*/  PRMT R93, RZ, 0x7610, R93 ;  /* 0x00007610ff5d7816 */ /* 0x000fe2000000005d */
[----:B0-----:R-:W3:Y:S04]  /*10e90*/  LDL.LU.64 R16, [R1+0x810] ;  /* 0x0008100001107983 */ /* 0x001ee80000300a00 */
[----:B------:R-:W3:Y:S01]  /*10ea0*/  LDL.LU.64 R54, [R1+0x808] ;  /* 0x0008080001367983 */ /* 0x000ee20000300a00 */
[----:B----4-:R-:W-:-:S05]  /*10eb0*/  IMAD.WIDE R14, R164, 0x2, R14 ;  /* 0x00000002a40e7825 */ /* 0x010fca00078e020e */
[----:B------:R-:W4:Y:S01]  /*10ec0*/  @!P4 LDG.E.U16 R103, desc[UR20][R14.64] ;  /* 0x000000140e67c981 */ /* 0x000f22000c1e1500 */
[----:B------:R-:W-:Y:S02]  /*10ed0*/  ISETP.GE.AND P4, PT, R69, UR32, PT ;  /* 0x0000002045007c0c */ /* 0x000fe4000bf86270 */
[----:B------:R-:W0:Y:S01]  /*10ee0*/  S2R R69, SR_TID.X ;  /* 0x0000000000457919 */ /* 0x000e220000002100 */
[----:B--2---:R-:W-:-:S10]  /*10ef0*/  IMAD.WIDE R12, R164, 0x2, R12 ;  /* 0x00000002a40c7825 */ /* 0x004fd400078e020c */
[----:B------:R-:W2:Y:S04]  /*10f00*/  @!P4 LDG.E.U16 R94, desc[UR20][R10.64] ;  /* 0x000000140a5ec981 */ /* 0x000ea8000c1e1500 */
[----:B------:R-:W2:Y:S01]  /*10f10*/  @!P5 LDG.E.U16 R104, desc[UR20][R12.64] ;  /* 0x000000140c68d981 */ /* 0x000ea2000c1e1500 */
[----:B0-----:R-:W-:-:S04]  /*10f20*/  SHF.R.U32.HI R68, RZ, 0x6, R69 ;  /* 0x00000006ff447819 */ /* 0x001fc80000011645 */
[----:B------:R-:W-:-:S04]  /*10f30*/  SGXT.U32 R68, R68, 0x1 ;  /* 0x000000014444781a */ /* 0x000fc80000000000 */
[----:B------:R-:W-:-:S04]  /*10f40*/  LOP3.LUT R68, R68, 0x24, RZ, 0xfc, !PT ;  /* 0x0000002444447812 */ /* 0x000fc800078efcff */
[----:B------:R-:W-:Y:S02]  /*10f50*/  ISETP.GE.AND P5, PT, R68, UR32, PT ;  /* 0x0000002044007c0c */ /* 0x000fe4000bfa6270 */
[----:B------:R-:W0:Y:S01]  /*10f60*/  S2R R68, SR_TID.X ;  /* 0x0000000000447919 */ /* 0x000e220000002100 */
[----:B------:R-:W-:-:S04]  /*10f70*/  SHF.R.U32.HI R69, RZ, 0x6, R69 ;  /* 0x00000006ff457819 */ /* 0x000fc80000011645 */
[----:B------:R-:W-:-:S04]  /*10f80*/  SGXT.U32 R69, R69, 0x1 ;  /* 0x000000014545781a */ /* 0x000fc80000000000 */
[----:B------:R-:W-:Y:S01]  /*10f90*/  LOP3.LUT R69, R69, 0x22, RZ, 0xfc, !PT ;  /* 0x0000002245457812 */ /* 0x000fe200078efcff */
[----:B------:R1:W-:Y:S03]  /*10fa0*/  STL.64 [R1+0x248], R14 ;  /* 0x0002480e01007387 */ /* 0x0003e60000100a00 */
[----:B------:R-:W-:Y:S01]  /*10fb0*/  ISETP.GE.AND P6, PT, R69, UR32, PT ;  /* 0x0000002045007c0c */ /* 0x000fe2000bfc6270 */
[----:B------:R-:W2:Y:S01]  /*10fc0*/  @!P5 LDG.E.U16 R0, desc[UR20][R44.64] ;  /* 0x000000142c00d981 */ /* 0x000ea2000c1e1500 */
[----:B------:R-:W-:Y:S02]  /*10fd0*/  PRMT R105, RZ, 0x7610, R105 ;  /* 0x00007610ff697816 */ /* 0x000fe40000000069 */
[----:B------:R-:W-:Y:S01]  /*10fe0*/  PRMT R101, RZ, 0x7610, R101 ;  /* 0x00007610ff657816 */ /* 0x000fe20000000065 */
[----:B-1----:R-:W2:Y:S08]  /*10ff0*/  LDL.LU.64 R14, [R1+0x800] ;  /* 0x00080000010e7983 */ /* 0x002eb00000300a00 */
[----:B------:R-:W2:Y:S04]  /*11000*/  @!P6 LDG.E.U16 R99, desc[UR20][R8.64] ;  /* 0x000000140863e981 */ /* 0x000ea8000c1e1500 */
[----:B------:R-:W2:Y:S01]  /*11010*/  LDL.LU.64 R52, [R1+0x7f8] ;  /* 0x0007f80001347983 */ /* 0x000ea20000300a00 */
        /* <DEDUP_REMOVED lines=11> */
[----:B------:R-:W-:-:S03]  /*110d0*/  PRMT R66, RZ, 0x7610, R66 ;  /* 0x00007610ff427816 */ /* 0x000fc60000000042 */
[----:B-1----:R-:W2:Y:S04]  /*110e0*/  LDL.LU.64 R12, [R1+0x7f0] ;  /* 0x0007f000010c7983 */ /* 0x002ea80000300a00 */
[----:B------:R-:W2:Y:S04]  /*110f0*/  LDL.LU.64 R50, [R1+0x7e8] ;  /* 0x0007e80001327983 */ /* 0x000ea80000300a00 */
[----:B------:R-:W2:Y:S01]  /*11100*/  LDL.LU.64 R10, [R1+0x7e0] ;  /* 0x0007e000010a7983 */ /* 0x000ea20000300a00 */
[--C-:B0-----:R-:W-:Y:S02]  /*11110*/  SHF.R.U32.HI R68, RZ, 0x6, R69.reuse ;  /* 0x00000006ff447819 */ /* 0x101fe40000011645 */
[----:B------:R-:W-:Y:S01]  /*11120*/  SHF.R.U32.HI R69, RZ, 0x6, R69 ;  /* 0x00000006ff457819 */ /* 0x000fe20000011645 */
[----:B------:R-:W2:Y:S01]  /*11130*/  LDL.LU.64 R48, [R1+0x7d8] ;  /* 0x0007d80001307983 */ /* 0x000ea20000300a00 */
[----:B------:R-:W-:-:S02]  /*11140*/  SGXT.U32 R68, R68, 0x1 ;  /* 0x000000014444781a */ /* 0x000fc40000000000 */
[----:B------:R-:W-:Y:S01]  /*11150*/  SGXT.U32 R69, R69, 0x1 ;  /* 0x000000014545781a */ /* 0x000fe20000000000 */
[----:B------:R-:W2:Y:S01]  /*11160*/  LDL.LU.64 R8, [R1+0x7d0] ;  /* 0x0007d00001087983 */ /* 0x000ea20000300a00 */
[----:B------:R-:W-:Y:S02]  /*11170*/  LOP3.LUT R68, R68, 0x2c, RZ, 0xfc, !PT ;  /* 0x0000002c44447812 */ /* 0x000fe400078efcff */
[----:B------:R-:W-:Y:S01]  /*11180*/  LOP3.LUT R69, R69, 0x2a, RZ, 0xfc, !PT ;  /* 0x0000002a45457812 */ /* 0x000fe200078efcff */
[----:B------:R-:W2:Y:S01]  /*11190*/  LDL.LU.64 R44, [R1+0x7c8] ;  /* 0x0007c800012c7983 */ /* 0x000ea20000300a00 */
[----:B------:R-:W-:Y:S02]  /*111a0*/  ISETP.GE.AND P6, PT, R68, UR32, PT ;  /* 0x0000002044007c0c */ /* 0x000fe4000bfc6270 */
[----:B------:R-:W-:Y:S01]  /*111b0*/  ISETP.GE.AND P3, PT, R69, UR32, PT ;  /* 0x0000002045007c0c */ /* 0x000fe2000bf66270 */
[----:B------:R-:W2:Y:S04]  /*111c0*/  LDL.LU.64 R6, [R1+0x7c0] ;  /* 0x0007c00001067983 */ /* 0x000ea80000300a00 */
[----:B------:R-:W2:Y:S06]  /*111d0*/  @!P4 LDG.E.U16 R66, desc[UR20][R70.64] ;  /* 0x000000144642c981 */ /* 0x000eac000c1e1500 */
[----:B------:R-:W2:Y:S04]  /*111e0*/  @!P6 LDG.E.U16 R101, desc[UR20][R74.64] ;  /* 0x000000144a65e981 */ /* 0x000ea8000c1e1500 */
[----:B------:R-:W2:Y:S04]  /*111f0*/  @!P3 LDG.E.U16 R105, desc[UR20][R72.64] ;  /* 0x000000144869b981 */ /* 0x000ea8000c1e1500 */
[----:B------:R-:W2:Y:S04]  /*11200*/  LDL.LU.64 R72, [R1+0x1b0] ;  /* 0x0001b00001487983 */ /* 0x000ea80000300a00 */
[----:B------:R-:W3:Y:S04]  /*11210*/  LDL.LU.64 R74, [R1+0x1a8] ;  /* 0x0001a800014a7983 */ /* 0x000ee80000300a00 */
[----:B------:R-:W4:Y:S01]  /*11220*/  LDL.LU.64 R70, [R1+0x1b8] ;  /* 0x0001b80001467983 */ /* 0x000f220000300a00 */
[----:B------:R-:W0:Y:S02]  /*11230*/  S2R R68, SR_TID.X ;  /* 0x0000000000447919 */ /* 0x000e240000002100 */
[----:B0-----:R-:W-:-:S04]  /*11240*/  SHF.R.U32.HI R69, RZ, 0x6, R68 ;  /* 0x00000006ff457819 */ /* 0x001fc80000011644 */
[----:B------:R-:W-:-:S04]  /*11250*/  SGXT.U32 R69, R69, 0x1 ;  /* 0x000000014545781a */ /* 0x000fc80000000000 */
[----:B------:R-:W-:-:S04]  /*11260*/  LOP3.LUT R69, R69, 0x2e, RZ, 0xfc, !PT ;  /* 0x0000002e45457812 */ /* 0x000fc800078efcff */
[----:B------:R-:W-:Y:S02]  /*11270*/  ISETP.GE.AND P5, PT, R69, UR32, PT ;  /* 0x0000002045007c0c */ /* 0x000fe4000bfa6270 */
[----:B------:R-:W0:Y:S01]  /*11280*/  S2R R69, SR_TID.X ;  /* 0x0000000000457919 */ /* 0x000e220000002100 */
[----:B------:R-:W-:-:S04]  /*11290*/  SHF.R.U32.HI R68, RZ, 0x6, R68 ;  /* 0x00000006ff447819 */ /* 0x000fc80000011644 */
[----:B------:R-:W-:-:S04]  /*112a0*/  SGXT.U32 R68, R68, 0x1 ;  /* 0x000000014444781a */ /* 0x000fc80000000000 */
[----:B------:R-:W-:-:S04]  /*112b0*/  LOP3.LUT R68, R68, 0x30, RZ, 0xfc, !PT ;  /* 0x0000003044447812 */ /* 0x000fc800078efcff */
[----:B------:R-:W-:Y:S02]  /*112c0*/  ISETP.GE.AND P0, PT, R68, UR32, PT ;  /* 0x0000002044007c0c */ /* 0x000fe4000bf06270 */
        /* <DEDUP_REMOVED lines=13> */
[----:B------:R-:W-:Y:S02]  /*113a0*/  SHF.R.U32.HI R69, RZ, 0x6, R68 ;  /* 0x00000006ff457819 */ /* 0x000fe40000011644 */
[----:B------:R-:W-:Y:S02]  /*113b0*/  PRMT R92, RZ, 0x7610, R92 ;  /* 0x00007610ff5c7816 */ /* 0x000fe4000000005c */
[----:B------:R-:W-:-:S04]  /*113c0*/  SGXT.U32 R69, R69, 0x1 ;  /* 0x000000014545781a */ /* 0x000fc80000000000 */
[----:B------:R-:W-:Y:S01]  /*113d0*/  LOP3.LUT R69, R69, 0x38, RZ, 0xfc, !PT ;  /* 0x0000003845457812 */ /* 0x000fe200078efcff */
[----:B------:R-:W4:Y:S03]  /*113e0*/  @!P5 LDG.E.U16 R92, desc[UR20][R40.64] ;  /* 0x00000014285cd981 */ /* 0x000f26000c1e1500 */
[----:B------:R-:W-:Y:S02]  /*113f0*/  ISETP.GE.AND P5, PT, R69, UR32, PT ;  /* 0x0000002045007c0c */ /* 0x000fe4000bfa6270 */
[----:B------:R-:W0:Y:S01]  /*11400*/  S2R R69, SR_TID.X ;  /* 0x0000000000457919 */ /* 0x000e220000002100 */
[----:B------:R-:W-:Y:S02]  /*11410*/  SHF.R.U32.HI R68, RZ, 0x6, R68 ;  /* 0x00000006ff447819 */ /* 0x000fe40000011644 */
[----:B------:R-:W-:Y:S02]  /*11420*/  PRMT R67, RZ, 0x7610, R67 ;  /* 0x00007610ff437816 */ /* 0x000fe40000000043 */
[----:B------:R-:W-:Y:S01]  /*11430*/  SGXT.U32 R68, R68, 0x1 ;  /* 0x000000014444781a */ /* 0x000fe20000000000 */
[----:B------:R-:W4:Y:S03]  /*11440*/  LDL.LU.64 R40, [R1+0x7b8] ;  /* 0x0007b80001287983 */ /* 0x000f260000300a00 */
[----:B------:R-:W-:Y:S01]  /*11450*/  LOP3.LUT R68, R68, 0x3a, RZ, 0xfc, !PT ;  /* 0x0000003a44447812 */ /* 0x000fe200078efcff */
[----:B------:R-:W4:Y:S03]  /*11460*/  @!P0 LDG.E.U16 R67, desc[UR20][R108.64] ;  /* 0x000000146c438981 */ /* 0x000f26000c1e1500 */
[----:B------:R-:W-:-:S02]  /*11470*/  ISETP.GE.AND P0, PT, R68, UR32, PT ;  /* 0x0000002044007c0c */ /* 0x000fc4000bf06270 */
[----:B------:R-:W-:Y:S02]  /*11480*/  PRMT R62, RZ, 0x7610, R62 ;  /* 0x00007610ff3e7816 */ /* 0x000fe4000000003e */
[----:B------:R-:W-:Y:S02]  /*11490*/  PRMT R100, RZ, 0x7610, R100 ;  /* 0x00007610ff647816 */ /* 0x000fe40000000064 */
[----:B------:R-:W-:Y:S02]  /*114a0*/  PRMT R91, RZ, 0x7610, R91 ;  /* 0x00007610ff5b7816 */ /* 0x000fe4000000005b */
[----:B------:R-:W4:Y:S04]  /*114b0*/  @!P4 LDG.E.U16 R62, desc[UR20][R110.64] ;  /* 0x000000146e3ec981 */ /* 0x000f28000c1e1500 */
[----:B------:R-:W4:Y:S04]  /*114c0*/  @!P3 LDG.E.U16 R100, desc[UR20][R76.64] ;  /* 0x000000144c64b981 */ /* 0x000f28000c1e1500 */
[----:B------:R1:W4:Y:S01]  /*114d0*/  @!P6 LDG.E.U16 R91, desc[UR20][R78.64] ;  /* 0x000000144e5be981 */ /* 0x000322000c1e1500 */
[----:B0-----:R-:W-:-:S02]  /*114e0*/  SHF.R.U32.HI R68, RZ, 0x6, R69 ;  /* 0x00000006ff447819 */ /* 0x001fc40000011645 */
[----:B------:R-:W-:Y:S02]  /*114f0*/  SHF.R.U32.HI R69, RZ, 0x6, R69 ;  /* 0x00000006ff457819 */ /* 0x000fe40000011645 */
[----:B------:R-:W-:Y:S02]  /*11500*/  SGXT.U32 R68, R68, 0x1 ;  /* 0x000000014444781a */ /* 0x000fe40000000000 */
[----:B------:R-:W-:Y:S02]  /*11510*/  SGXT.U32 R69, R69, 0x1 ;  /* 0x000000014545781a */ /* 0x000fe40000000000 */
[----:B------:R-:W-:Y:S02]  /*11520*/  LOP3.LUT R68, R68, 0x3e, RZ, 0xfc, !PT ;  /* 0x0000003e44447812 */ /* 0x000fe400078efcff */
[----:B------:R-:W-:Y:S02]  /*11530*/  LOP3.LUT R69, R69, 0x3c, RZ, 0xfc, !PT ;  /* 0x0000003c45457812 */ /* 0x000fe400078efcff */
[----:B------:R-:W-:-:S02]  /*11540*/  ISETP.GE.AND P3, PT, R68, UR32, PT ;  /* 0x0000002044007c0c */ /* 0x000fc4000bf66270 */
[----:B------:R-:W-:Y:S01]  /*11550*/  ISETP.GE.AND P4, PT, R69, UR32, PT ;  /* 0x0000002045007c0c */ /* 0x000fe2000bf86270 */
[----:B-1----:R-:W0:Y:S01]  /*11560*/  S2R R79, SR_TID.X ;  /* 0x00000000004f7919 */ /* 0x002e220000002100 */
[----:B------:R-:W-:Y:S02]  /*11570*/  PRMT R106, RZ, 0x7610, R106 ;  /* 0x00007610ff6a7816 */ /* 0x000fe4000000006a */
[----:B------:R-:W-:Y:S01]  /*11580*/  PRMT R63, RZ, 0x7610, R63 ;  /* 0x00007610ff3f7816 */ /* 0x000fe2000000003f */
[----:B------:R-:W4:Y:S01]  /*11590*/  LDL.LU.64 R68, [R1+0x58] ;  /* 0x0000580001447983 */ /* 0x000f220000300a00 */
[----:B------:R-:W-:Y:S02]  /*115a0*/  PRMT R98, RZ, 0x7610, R98 ;  /* 0x00007610ff627816 */ /* 0x000fe40000000062 */
[----:B------:R-:W-:Y:S01]  /*115b0*/  PRMT R90, RZ, 0x7610, R90 ;  /* 0x00007610ff5a7816 */ /* 0x000fe2000000005a */
[----:B------:R-:W4:Y:S05]  /*115c0*/  LDL.LU.64 R108, [R1+0x38] ;  /* 0x00003800016c7983 */ /* 0x000f2a0000300a00 */
[----:B------:R-:W4:Y:S04]  /*115d0*/  @!P3 LDG.E.U16 R90, desc[UR20][R82.64] ;  /* 0x00000014525ab981 */ /* 0x000f28000c1e1500 */
[----:B------:R-:W-:Y:S01]  /*115e0*/  STL [R1+0x500], R164 ;  /* 0x000500a401007387 */ /* 0x000fe20000100800 */
[----:B0-----:R-:W-:Y:S01]  /*115f0*/  LOP3.LUT R78, R79, 0x3f, RZ, 0xc0, !PT ;  /* 0x0000003f4f4e7812 */ /* 0x001fe200078ec0ff */
[----:B--2---:R-:W-:-:S04]  /*11600*/  IMAD.WIDE R72, R164, 0x2, R72 ;  /* 0x00000002a4487825 */ /* 0x004fc800078e0248 */
[C---:B---3--:R-:W-:Y:S01]  /*11610*/  IMAD.WIDE R74, R164.reuse, 0x2, R74 ;  /* 0x00000002a44a7825 */ /* 0x048fe200078e024a */
[----:B------:R-:W2:Y:S03]  /*11620*/  @!P0 LDG.E.U16 R63, desc[UR20][R72.64] ;  /* 0x00000014483f8981 */ /* 0x000ea6000c1e1500 */
[----:B----4-:R-:W-:Y:S01]  /*11630*/  IMAD.WIDE R70, R164, 0x2, R70 ;  /* 0x00000002a4467825 */ /* 0x010fe200078e0246 */
[----:B------:R-:W3:Y:S04]  /*11640*/  @!P4 LDG.E.U16 R98, desc[UR20][R74.64] ;  /* 0x000000144a62c981 */ /* 0x000ee8000c1e1500 */
[----:B------:R0:W4:Y:S01]  /*11650*/  @!P5 LDG.E.U16 R106, desc[UR20][R70.64] ;  /* 0x00000014466ad981 */ /* 0x000122000c1e1500 */
[----:B------:R-:W-:Y:S06]  /*11660*/  BAR.SYNC.DEFER_BLOCKING 0x0 ;  /* 0x0000000000007b1d */ /* 0x000fec0000010000 */
[----:B------:R-:W-:Y:S04]  /*11670*/  STL.64 [R1+0x1a8], R74 ;  /* 0x0001a84a01007387 */ /* 0x000fe80000100a00 */
[----:B------:R-:W-:Y:S04]  /*11680*/  STL.64 [R1+0x1b0], R72 ;  /* 0x0001b04801007387 */ /* 0x000fe80000100a00 */
[----:B------:R1:W-:Y:S04]  /*11690*/  STL.64 [R1+0x1b8], R70 ;  /* 0x0001b84601007387 */ /* 0x0003e80000100a00 */
[----:B------:R-:W2:Y:S01]  /*116a0*/  LDL.LU.64 R110, [R1+0x78] ;  /* 0x00007800016e7983 */ /* 0x000ea20000300a00 */
[----:B------:R-:W-:-:S03]  /*116b0*/  ISETP.GE.AND P0, PT, R78, UR32, PT ;  /* 0x000000204e007c0c */ /* 0x000fc6000bf06270 */
[----:B------:R-:W-:Y:S04]  /*116c0*/  STS.U16 [R3+UR9+0x12000], R4 ;  /* 0x0120000403007988 */ /* 0x000fe80008000409 */
[----:B-1----:R-:W0:Y:S04]  /*116d0*/  LDL.LU.64 R70, [R1+0x98] ;  /* 0x0000980001467983 */ /* 0x002e280000300a00 */
[----:B------:R-:W3:Y:S04]  /*116e0*/  LDL.LU.64 R72, [R1+0xb8] ;  /* 0x0000b80001487983 */ /* 0x000ee80000300a00 */
[----:B------:R-:W4:Y:S04]  /*116f0*/  LDL.LU.64 R74, [R1+0xd8] ;  /* 0x0000d800014a7983 */ /* 0x000f280000300a00 */
[----:B------:R-:W4:Y:S04]  /*11700*/  LDL.LU.64 R76, [R1+0xf8] ;  /* 0x0000f800014c7983 */ /* 0x000f280000300a00 */
[----:B------:R1:W-:Y:S04]  /*11710*/  STS.U16 [R3+UR9+0x12400], R5 ;  /* 0x0124000503007988 */ /* 0x0003e80008000409 */
[----:B------:R1:W-:Y:S04]  /*11720*/  STS.U16 [R3+UR9+0x12800], R87 ;  /* 0x0128005703007988 */ /* 0x0003e80008000409 */
[----:B-1----:R-:W4:Y:S04]  /*11730*/  LDL.LU.64 R4, [R1+0x178] ;  /* 0x0001780001047983 */ /* 0x002f280000300a00 */
[----:B------:R-:W4:Y:S04]  /*11740*/  LDL.LU.64 R86, [R1+0x158] ;  /* 0x0001580001567983 */ /* 0x000f280000300a00 */
[----:B------:R-:W4:Y:S04]  /*11750*/  LDL.LU.64 R82, [R1+0x138] ;  /* 0x0001380001527983 */ /* 0x000f280000300a00 */
[----:B------:R-:W4:Y:S01]  /*11760*/  LDL.LU.64 R78, [R1+0x118] ;  /* 0x00011800014e7983 */ /* 0x000f220000300a00 */
[----:B------:R-:W-:-:S02]  /*11770*/  PRMT R61, RZ, 0x7610, R61 ;  /* 0x00007610ff3d7816 */ /* 0x000fc4000000003d */
[----:B------:R-:W-:Y:S02]  /*11780*/  PRMT R60, RZ, 0x7610, R60 ;  /* 0x00007610ff3c7816 */ /* 0x000fe4000000003c */
[----:B------:R-:W-:Y:S02]  /*11790*/  PRMT R59, RZ, 0x7610, R59 ;  /* 0x00007610ff3b7816 */ /* 0x000fe4000000003b */
[----:B------:R-:W-:Y:S02]  /*117a0*/  PRMT R58, RZ, 0x7610, R58 ;  /* 0x00007610ff3a7816 */ /* 0x000fe4000000003a */
[----:B------:R-:W-:Y:S02]  /*117b0*/  PRMT R57, RZ, 0x7610, R57 ;  /* 0x00007610ff397816 */ /* 0x000fe40000000039 */
[----:B------:R-:W-:Y:S02]  /*117c0*/  PRMT R56, RZ, 0x7610, R56 ;  /* 0x00007610ff387816 */ /* 0x000fe40000000038 */
[----:B------:R-:W-:-:S02]  /*117d0*/  PRMT R47, RZ, 0x7610, R47 ;  /* 0x00007610ff2f7816 */ /* 0x000fc4000000002f */
[----:B------:R-:W-:Y:S02]  /*117e0*/  PRMT R46, RZ, 0x7610, R46 ;  /* 0x00007610ff2e7816 */ /* 0x000fe4000000002e */
[----:B------:R-:W-:Y:S02]  /*117f0*/  PRMT R43, RZ, 0x7610, R43 ;  /* 0x00007610ff2b7816 */ /* 0x000fe4000000002b */
[----:B------:R-:W-:Y:S01]  /*11800*/  PRMT R42, RZ, 0x7610, R42 ;  /* 0x00007610ff2a7816 */ /* 0x000fe2000000002a */
[----:B------:R-:W-:-:S05]  /*11810*/  IMAD.WIDE R68, R165, 0x2, R68 ;  /* 0x00000002a5447825 */ /* 0x000fca00078e0244 */
[----:B------:R-:W4:Y:S01]  /*11820*/  @!P0 LDG.E.U16 R42, desc[UR20][R68.64] ;  /* 0x00000014442a8981 */ /* 0x000f22000c1e1500 */
[----:B--2---:R-:W-:-:S05]  /*11830*/  IMAD.WIDE R110, R165, 0x2, R110 ;  /* 0x00000002a56e7825 */ /* 0x004fca00078e026e */
[----:B------:R-:W2:Y:S01]  /*11840*/  @!P0 LDG.E.U16 R43, desc[UR20][R110.64] ;  /* 0x000000146e2b8981 */ /* 0x000ea2000c1e1500 */
[----:B0-----:R-:W-:-:S04]  /*11850*/  IMAD.WIDE R70, R165, 0x2, R70 ;  /* 0x00000002a5467825 */ /* 0x001fc800078e0246 */
[C---:B---3--:R-:W-:Y:S01]  /*11860*/  IMAD.WIDE R72, R165.reuse, 0x2, R72 ;  /* 0x00000002a5487825 */ /* 0x048fe200078e0248 */
[----:B------:R-:W3:Y:S03]  /*11870*/  @!P0 LDG.E.U16 R46, desc[UR20][R70.64] ;  /* 0x00000014462e8981 */ /* 0x000ee6000c1e1500 */
[C---:B----4-:R-:W-:Y:S01]  /*11880*/  IMAD.WIDE R74, R165.reuse, 0x2, R74 ;  /* 0x00000002a54a7825 */ /* 0x050fe200078e024a */
[----:B------:R-:W4:Y:S03]  /*11890*/  @!P0 LDG.E.U16 R47, desc[UR20][R72.64] ;  /* 0x00000014482f8981 */ /* 0x000f26000c1e1500 */
[C---:B------:R-:W-:Y:S01]  /*118a0*/  IMAD.WIDE R76, R165.reuse, 0x2, R76 ;  /* 0x00000002a54c7825 */ /* 0x040fe200078e024c */
[----:B------:R-:W4:Y:S04]  /*118b0*/  @!P0 LDG.E.U16 R56, desc[UR20][R74.64] ;  /* 0x000000144a388981 */ /* 0x000f28000c1e1500 */
[----:B------:R-:W4:Y:S01]  /*118c0*/  @!P0 LDG.E.U16 R57, desc[UR20][R76.64] ;  /* 0x000000144c398981 */ /* 0x000f22000c1e1500 */
[----:B------:R-:W-:-:S04]  /*118d0*/  IMAD.WIDE R4, R165, 0x2, R4 ;  /* 0x00000002a5047825 */ /* 0x000fc800078e0204 */
[C---:B------:R-:W-:Y:S01]  /*118e0*/  IMAD.WIDE R86, R165.reuse, 0x2, R86 ;  /* 0x00000002a5567825 */ /* 0x040fe200078e0256 */
[----:B------:R-:W4:Y:S03]  /*118f0*/  @!P0 LDG.E.U16 R61, desc[UR20][R4.64] ;  /* 0x00000014043d8981 */ /* 0x000f26000c1e1500 */
[C---:B------:R-:W-:Y:S01]  /*11900*/  IMAD.WIDE R82, R165.reuse, 0x2, R82 ;  /* 0x00000002a5527825 */ /* 0x040fe200078e0252 */
[----:B------:R-:W4:Y:S03]  /*11910*/  @!P0 LDG.E.U16 R60, desc[UR20][R86.64] ;  /* 0x00000014563c8981 */ /* 0x000f26000c1e1500 */
[C---:B------:R-:W-:Y:S01]  /*11920*/  IMAD.WIDE R78, R165.reuse, 0x2, R78 ;  /* 0x00000002a54e7825 */ /* 0x040fe200078e024e */
[----:B------:R-:W4:Y:S04]  /*11930*/  @!P0 LDG.E.U16 R59, desc[UR20][R82.64] ;  /* 0x00000014523b8981 */ /* 0x000f28000c1e1500 */
[----:B------:R-:W4:Y:S01]  /*11940*/  @!P0 LDG.E.U16 R58, desc[UR20][R78.64] ;  /* 0x000000144e3a8981 */ /* 0x000f22000c1e1500 */
[----:B------:R-:W-:-:S03]  /*11950*/  IMAD.WIDE R108, R165, 0x2, R108 ;  /* 0x00000002a56c7825 */ /* 0x000fc600078e026c */
[----:B------:R0:W-:Y:S04]  /*11960*/  STS.U16 [R3+UR9+0x13000], R88 ;  /* 0x0130005803007988 */ /* 0x0001e80008000409 */
[----:B------:R-:W-:Y:S04]  /*11970*/  STL.64 [R1+0x38], R108 ;  /* 0x0000386c01007387 */ /* 0x000fe80000100a00 */
[----:B------:R-:W-:Y:S01]  /*11980*/  STL.64 [R1+0x58], R68 ;  /* 0x0000584401007387 */ /* 0x000fe20000100a00 */
[----:B0-----:R-:W-:-:S03]  /*11990*/  LOP3.LUT R88, R3, 0x20, RZ, 0x3c, !PT ;  /* 0x0000002003587812 */ /* 0x001fc600078e3cff */
[----:B------:R-:W-:Y:S04]  /*119a0*/  STL.64 [R1+0x78], R110 ;  /* 0x0000786e01007387 */ /* 0x000fe80000100a00 */
[----:B------:R-:W-:Y:S04]  /*119b0*/  STL.64 [R1+0x98], R70 ;  /* 0x0000984601007387 */ /* 0x000fe80000100a00 */
[----:B------:R0:W-:Y:S04]  /*119c0*/  STS.U16 [R3+UR9+0x12c00], R2 ;  /* 0x012c000203007988 */ /* 0x0001e80008000409 */
[----:B------:R-:W-:Y:S04]  /*119d0*/  STL.64 [R1+0xb8], R72 ;  /* 0x0000b84801007387 */ /* 0x000fe80000100a00 */
[----:B------:R-:W-:Y:S04]  /*119e0*/  STS.U16 [R3+UR9+0x13400], R66 ;  /* 0x0134004203007988 */ /* 0x000fe80008000409 */
[----:B------:R-:W-:Y:S04]  /*119f0*/  STS.U16 [R3+UR9+0x13800], R67 ;  /* 0x0138004303007988 */ /* 0x000fe80008000409 */
[----:B------:R-:W-:Y:S04]  /*11a00*/  STS.U16 [R3+UR9+0x13c00], R106 ;  /* 0x013c006a03007988 */ /* 0x000fe80008000409 */
[----:B------:R-:W-:Y:S04]  /*11a10*/  STL.64 [R1+0xd8], R74 ;  /* 0x0000d84a01007387 */ /* 0x000fe80000100a00 */
[----:B------:R-:W-:Y:S04]  /*11a20*/  STS.U16 [R88+UR9+0x12100], R107 ;  /* 0x0121006b58007988 */ /* 0x000fe80008000409 */
[----:B------:R-:W-:Y:S04]  /*11a30*/  STL.64 [R1+0xf8], R76 ;  /* 0x0000f84c01007387 */ /* 0x000fe80000100a00 */
[----:B------:R-:W-:Y:S04]  /*11a40*/  STS.U16 [R88+UR9+0x12500], R64 ;  /* 0x0125004058007988 */ /* 0x000fe80008000409 */
[----:B------:R-:W-:Y:S04]  /*11a50*/  STL.64 [R1+0x138], R82 ;  /* 0x0001385201007387 */ /* 0x000fe80000100a00 */
[----:B------:R-:W-:Y:S04]  /*11a60*/  STS.U16 [R88+UR9+0x12900], R65 ;  /* 0x0129004158007988 */ /* 0x000fe80008000409 */
[----:B------:R-:W-:Y:S04]  /*11a70*/  STL.64 [R1+0x158], R86 ;  /* 0x0001585601007387 */ /* 0x000fe80000100a00 */
[----:B------:R-:W-:Y:S04]  /*11a80*/  STS.U16 [R88+UR9+0x12d00], R104 ;  /* 0x012d006858007988 */ /* 0x000fe80008000409 */
[----:B------:R1:W-:Y:S04]  /*11a90*/  STL.64 [R1+0x178], R4 ;  /* 0x0001780401007387 */ /* 0x0003e80000100a00 */
[----:B------:R1:W-:Y:S01]  /*11aa0*/  STS.U16 [R88+UR9+0x13100], R99 ;  /* 0x0131006358007988 */ /* 0x0003e20008000409 */
[----:B0-----:R-:W-:-:S03]  /*11ab0*/  PRMT R2, RZ, 0x7610, R2 ;  /* 0x00007610ff027816 */ /* 0x001fc60000000002 */
[----:B------:R-:W-:Y:S04]  /*11ac0*/  STS.U16 [R88+UR9+0x13500], R105 ;  /* 0x0135006958007988 */ /* 0x000fe80008000409 */
[----:B-1----:R-:W4:Y:S01]  /*11ad0*/  LDL.LU.64 R4, [R1+0x7b0] ;  /* 0x0007b00001047983 */ /* 0x002f220000300a00 */
[----:B------:R-:W-:-:S03]  /*11ae0*/  LOP3.LUT R99, R3, 0x40, RZ, 0x3c, !PT ;  /* 0x0000004003637812 */ /* 0x000fc600078e3cff */
[----:B------:R-:W4:Y:S04]  /*11af0*/  LDL.LU.64 R86, [R1+0x7a8] ;  /* 0x0007a80001567983 */ /* 0x000f280000300a00 */
[----:B------:R-:W4:Y:S04]  /*11b00*/  LDL.LU.64 R82, [R1+0x7a0] ;  /* 0x0007a00001527983 */ /* 0x000f280000300a00 */
[----:B------:R0:W-:Y:S04]  /*11b10*/  STL.64 [R1+0x118], R78 ;  /* 0x0001184e01007387 */ /* 0x0001e80000100a00 */
[----:B------:R-:W-:Y:S04]  /*11b20*/  STS.U16 [R88+UR9+0x13900], R62 ;  /* 0x0139003e58007988 */ /* 0x000fe80008000409 */
[----:B------:R-:W-:Y:S04]  /*11b30*/  STS.U16 [R88+UR9+0x13d00], R63 ;  /* 0x013d003f58007988 */ /* 0x000fe80008000409 */
[----:B0-----:R-:W4:Y:S04]  /*11b40*/  LDL.LU.64 R78, [R1+0x798] ;  /* 0x00079800014e7983 */ /* 0x001f280000300a00 */
[----:B------:R-:W4:Y:S04]  /*11b50*/  LDL.LU.64 R76, [R1+0x790] ;  /* 0x00079000014c7983 */ /* 0x000f280000300a00 */
[----:B------:R-:W-:Y:S04]  /*11b60*/  STS.U16 [R99+UR9+0x12200], R125 ;  /* 0x0122007d63007988 */ /* 0x000fe80008000409 */
[----:B------:R-:W4:Y:S04]  /*11b70*/  LDL.LU.64 R74, [R1+0x788] ;  /* 0x00078800014a7983 */ /* 0x000f280000300a00 */
[----:B------:R-:W-:Y:S04]  /*11b80*/  STS.U16 [R99+UR9+0x12600], R124 ;  /* 0x0126007c63007988 */ /* 0x000fe80008000409 */
[----:B------:R-:W4:Y:S04]  /*11b90*/  LDL.LU.64 R72, [R1+0x780] ;  /* 0x0007800001487983 */ /* 0x000f280000300a00 */
[----:B------:R-:W-:Y:S04]  /*11ba0*/  STS.U16 [R99+UR9+0x12a00], R103 ;  /* 0x012a006763007988 */ /* 0x000fe80008000409 */
[----:B------:R-:W4:Y:S04]  /*11bb0*/  LDL.LU.64 R70, [R1+0x778] ;  /* 0x0007780001467983 */ /* 0x000f280000300a00 */
[----:B------:R-:W-:Y:S04]  /*11bc0*/  STS.U16 [R99+UR9+0x12e00], R102 ;  /* 0x012e006663007988 */ /* 0x000fe80008000409 */
[----:B------:R-:W4:Y:S04]  /*11bd0*/  LDL.LU.64 R110, [R1+0x770] ;  /* 0x00077000016e7983 */ /* 0x000f280000300a00 */
[----:B------:R0:W-:Y:S04]  /*11be0*/  STS.U16 [R99+UR9+0x13200], R0 ;  /* 0x0132000063007988 */ /* 0x0001e80008000409 */
[----:B------:R-:W4:Y:S04]  /*11bf0*/  LDL.LU.64 R68, [R1+0x768] ;  /* 0x0007680001447983 */ /* 0x000f280000300a00 */
[----:B------:R-:W4:Y:S01]  /*11c00*/  @!P0 LDG.E.U16 R2, desc[UR20][R108.64] ;  /* 0x000000146c028981 */ /* 0x000f22000c1e1500 */
[----:B0-----:R-:W-:-:S03]  /*11c10*/  LOP3.LUT R0, R3, 0x60, RZ, 0x3c, !PT ;  /* 0x0000006003007812 */ /* 0x001fc600078e3cff */
[----:B------:R-:W-:Y:S04]  /*11c20*/  STS.U16 [R99+UR9+0x13600], R101 ;  /* 0x0136006563007988 */ /* 0x000fe80008000409 */
[----:B------:R-:W-:Y:S04]  /*11c30*/  STS.U16 [R99+UR9+0x13a00], R100 ;  /* 0x013a006463007988 */ /* 0x000fe80008000409 */
[----:B------:R-:W4:Y:S04]  /*11c40*/  LDL.LU.64 R108, [R1+0x760] ;  /* 0x00076000016c7983 */ /* 0x000f280000300a00 */
[----:B------:R-:W4:Y:S04]  /*11c50*/  LDL.LU R66, [R1+0x75c] ;  /* 0x00075c0001427983 */ /* 0x000f280000300800 */
[----:B------:R-:W4:Y:S04]  /*11c60*/  LDL.LU R67, [R1+0x758] ;  /* 0x0007580001437983 */ /* 0x000f280000300800 */
[----:B------:R-:W4:Y:S04]  /*11c70*/  LDL.LU R106, [R1+0x754] ;  /* 0x00075400016a7983 */ /* 0x000f280000300800 */
[----:B------:R-:W-:Y:S04]  /*11c80*/  STS.U16 [R99+UR9+0x13e00], R98 ;  /* 0x013e006263007988 */ /* 0x000fe80008000409 */
        /* <DEDUP_REMOVED lines=14> */
[----:B------:R-:W-:Y:S04]  /*11d70*/  STS.U16 [R0+UR9+0x13f00], R90 ;  /* 0x013f005a00007988 */ /* 0x000fe80008000409 */
[----:B------:R-:W-:Y:S04]  /*11d80*/  STL [R1+0x57c], R0 ;  /* 0x00057c0001007387 */ /* 0x000fe80000100800 */
[----:B------:R-:W4:Y:S04]  /*11d90*/  LDL.LU.64 R102, [R1+0x18] ;  /* 0x0000180001667983 */ /* 0x000f280000300a00 */
[----:B--2---:R-:W-:Y:S04]  /*11da0*/  STS.U16 [R3+UR9+0xa000], R43 ;  /* 0x00a0002b03007988 */ /* 0x004fe80008000409 */
[----:B---3--:R-:W-:Y:S04]  /*11db0*/  STS.U16 [R3+UR9+0x9c00], R46 ;  /* 0x009c002e03007988 */ /* 0x008fe80008000409 */
[----:B----4-:R-:W-:Y:S04]  /*11dc0*/  STS.U16 [R3+UR9+0x9400], R56 ;  /* 0x0094003803007988 */ /* 0x010fe80008000409 */
[----:B------:R-:W-:Y:S04]  /*11dd0*/  STS.U16 [R3+UR9+0x9000], R57 ;  /* 0x0090003903007988 */ /* 0x000fe80008000409 */
[----:B------:R-:W-:Y:S04]  /*11de0*/  STS.U16 [R3+UR9+0x9800], R47 ;  /* 0x0098002f03007988 */ /* 0x000fe80008000409 */
[----:B------:R-:W-:Y:S04]  /*11df0*/  STS.U16 [R3+UR9+0x8000], R61 ;  /* 0x0080003d03007988 */ /* 0x000fe80008000409 */
[----:B------:R0:W-:Y:S04]  /*11e00*/  STS.U16 [R3+UR9+0x8400], R60 ;  /* 0x0084003c03007988 */ /* 0x0001e80008000409 */
[----:B------:R-:W-:Y:S04]  /*11e10*/  STS.U16 [R3+UR9+0x8800], R59 ;  /* 0x0088003b03007988 */ /* 0x000fe80008000409 */
[----:B------:R1:W-:Y:S04]  /*11e20*/  STS.U16 [R3+UR9+0x8c00], R58 ;  /* 0x008c003a03007988 */ /* 0x0003e80008000409 */
[----:B0-----:R-:W2:Y:S04]  /*11e30*/  LDL.LU.64 R60, [R1+0x170] ;  /* 0x00017000013c7983 */ /* 0x001ea80000300a00 */
[----:B------:R-:W3:Y:S04]  /*11e40*/  LDL.LU.64 R100, [R1+0x150] ;  /* 0x0001500001647983 */ /* 0x000ee80000300a00 */
[----:B-1----:R-:W4:Y:S04]  /*11e50*/  LDL.LU.64 R58, [R1+0x130] ;  /* 0x00013000013a7983 */ /* 0x002f280000300a00 */
[----:B------:R-:W4:Y:S04]  /*11e60*/  LDL.LU.64 R98, [R1+0x110] ;  /* 0x0001100001627983 */ /* 0x000f280000300a00 */
[----:B------:R-:W4:Y:S04]  /*11e70*/  LDL.LU.64 R56, [R1+0xf0] ;  /* 0x0000f00001387983 */ /* 0x000f280000300a00 */
[----:B------:R-:W4:Y:S04]  /*11e80*/  LDL.LU.64 R96, [R1+0xd0] ;  /* 0x0000d00001607983 */ /* 0x000f280000300a00 */
[----:B------:R-:W4:Y:S04]  /*11e90*/  LDL.LU.64 R94, [R1+0xb0] ;  /* 0x0000b000015e7983 */ /* 0x000f280000300a00 */
[----:B------:R-:W4:Y:S04]  /*11ea0*/  LDL.LU.64 R92, [R1+0x90] ;  /* 0x00009000015c7983 */ /* 0x000f280000300a00 */
[----:B------:R-:W4:Y:S04]  /*11eb0*/  LDL.LU.64 R90, [R1+0x70] ;  /* 0x00007000015a7983 */ /* 0x000f280000300a00 */
[----:B------:R0:W-:Y:S04]  /*11ec0*/  STS.U16 [R3+UR9+0xa400], R42 ;  /* 0x00a4002a03007988 */ /* 0x0001e80008000409 */
[----:B------:R-:W4:Y:S04]  /*11ed0*/  LDL.LU.64 R46, [R1+0x50] ;  /* 0x00005000012e7983 */ /* 0x000f280000300a00 */
[----:B0-----:R-:W4:Y:S04]  /*11ee0*/  LDL.LU.64 R42, [R1+0x30] ;  /* 0x00003000012a7983 */ /* 0x001f280000300a00 */
[----:B------:R-:W4:Y:S01]  /*11ef0*/  LDL.LU.64 R124, [R1+0x10] ;  /* 0x00001000017c7983 */ /* 0x000f220000300a00 */
[----:B------:R-:W-:Y:S01]  /*11f00*/  PRMT R162, RZ, 0x7610, R162 ;  /* 0x00007610ffa27816 */ /* 0x000fe200000000a2 */
[----:B------:R-:W-:Y:S01]  /*11f10*/  IMAD.WIDE R84, R165, 0x2, R84 ;  /* 0x00000002a5547825 */ /* 0x000fe200078e0254 */
[----:B------:R-:W-:-:S02]  /*11f20*/  PRMT R163, RZ, 0x7610, R163 ;  /* 0x00007610ffa37816 */ /* 0x000fc400000000a3 */
[----:B------:R-:W-:Y:S01]  /*11f30*/  PRMT R122, RZ, 0x7610, R122 ;  /* 0x00007610ff7a7816 */ /* 0x000fe2000000007a */
[C---:B------:R-:W-:Y:S01]  /*11f40*/  IMAD.WIDE R80, R165.reuse, 0x2, R80 ;  /* 0x00000002a5507825 */ /* 0x040fe200078e0250 */
[----:B------:R-:W-:Y:S02]  /*11f50*/  PRMT R123, RZ, 0x7610, R123 ;  /* 0x00007610ff7b7816 */ /* 0x000fe4000000007b */
[----:B------:R-:W-:Y:S01]  /*11f60*/  PRMT R160, RZ, 0x7610, R160 ;  /* 0x00007610ffa07816 */ /* 0x000fe200000000a0 */
[C---:B------:R-:W-:Y:S01]  /*11f70*/  IMAD.WIDE R38, R165.reuse, 0x2, R38 ;  /* 0x00000002a5267825 */ /* 0x040fe200078e0226 */
[----:B------:R-:W-:Y:S02]  /*11f80*/  PRMT R161, RZ, 0x7610, R161 ;  /* 0x00007610ffa17816 */ /* 0x000fe400000000a1 */
        /* <DEDUP_REMOVED lines=17> */
[----:B------:R-:W-:Y:S01]  /*120a0*/  PRMT R152, RZ, 0x7610, R152 ;  /* 0x00007610ff987816 */ /* 0x000fe20000000098 */
[----:B------:R-:W4:Y:S01]  /*120b0*/  @!P0 LDG.E.U16 R157, desc[UR20][R28.64] ;  /* 0x000000141c9d8981 */ /* 0x000f22000c1e1500 */
[----:B------:R-:W-:Y:S01]  /*120c0*/  PRMT R151, RZ, 0x7610, R151 ;  /* 0x00007610ff977816 */ /* 0x000fe20000000097 */
[C---:B------:R-:W-:Y:S01]  /*120d0*/  IMAD.WIDE R24, R165.reuse, 0x2, R24 ;  /* 0x00000002a5187825 */ /* 0x040fe200078e0218 */
[----:B------:R-:W-:Y:S01]  /*120e0*/  PRMT R150, RZ, 0x7610, R150 ;  /* 0x00007610ff967816 */ /* 0x000fe20000000096 */
[----:B------:R-:W4:Y:S01]  /*120f0*/  @!P0 LDG.E.U16 R156, desc[UR20][R26.64] ;  /* 0x000000141a9c8981 */ /* 0x000f22000c1e1500 */
[----:B------:R-:W-:Y:S01]  /*12100*/  PRMT R149, RZ, 0x7610, R149 ;  /* 0x00007610ff957816 */ /* 0x000fe20000000095 */
[C---:B------:R-:W-:Y:S01]  /*12110*/  IMAD.WIDE R22, R165.reuse, 0x2, R22 ;  /* 0x00000002a5167825 */ /* 0x040fe200078e0216 */
[----:B------:R-:W-:Y:S01]  /*12120*/  PRMT R148, RZ, 0x7610, R148 ;  /* 0x00007610ff947816 */ /* 0x000fe20000000094 */
[----:B------:R-:W4:Y:S02]  /*12130*/  @!P0 LDG.E.U16 R119, desc[UR20][R24.64] ;  /* 0x0000001418778981 */ /* 0x000f24000c1e1500 */
        /* <DEDUP_REMOVED lines=15> */
[----:B------:R-:W-:-:S02]  /*12230*/  IMAD.WIDE R10, R165, 0x2, R10 ;  /* 0x00000002a50a7825 */ /* 0x000fc400078e020a */
[----:B------:R-:W4:Y:S02]  /*12240*/  @!P0 LDG.E.U16 R161, desc[UR20][R12.64] ;  /* 0x000000140ca18981 */ /* 0x000f24000c1e1500 */
[C---:B------:R-:W-:Y:S02]  /*12250*/  IMAD.WIDE R8, R165.reuse, 0x2, R8 ;  /* 0x00000002a5087825 */ /* 0x040fe400078e0208 */
[----:B------:R-:W4:Y:S02]  /*12260*/  @!P0 LDG.E.U16 R160, desc[UR20][R10.64] ;  /* 0x000000140aa08981 */ /* 0x000f24000c1e1500 */
[C---:B------:R-:W-:Y:S02]  /*12270*/  IMAD.WIDE R6, R165.reuse, 0x2, R6 ;  /* 0x00000002a5067825 */ /* 0x040fe400078e0206 */
[----:B------:R-:W4:Y:S02]  /*12280*/  @!P0 LDG.E.U16 R123, desc[UR20][R8.64] ;  /* 0x00000014087b8981 */ /* 0x000f24000c1e1500 */
[----:B------:R-:W-:-:S02]  /*12290*/  IMAD.WIDE R4, R165, 0x2, R4 ;  /* 0x00000002a5047825 */ /* 0x000fc400078e0204 */
[----:B------:R-:W4:Y:S01]  /*122a0*/  @!P0 LDG.E.U16 R122, desc[UR20][R6.64] ;  /* 0x00000014067a8981 */ /* 0x000f22000c1e1500 */
[----:B------:R-:W-:-:S03]  /*122b0*/  PRMT R142, RZ, 0x7610, R142 ;  /* 0x00007610ff8e7816 */ /* 0x000fc6000000008e */
[----:B------:R-:W4:Y:S01]  /*122c0*/  @!P0 LDG.E.U16 R163, desc[UR20][R4.64] ;  /* 0x0000001404a38981 */ /* 0x000f22000c1e1500 */
[----:B------:R-:W-:-:S03]  /*122d0*/  PRMT R141, RZ, 0x7610, R141 ;  /* 0x00007610ff8d7816 */ /* 0x000fc6000000008d */
[----:B------:R-:W4:Y:S04]  /*122e0*/  @!P0 LDG.E.U16 R155, desc[UR20][R30.64] ;  /* 0x000000141e9b8981 */ /* 0x000f28000c1e1500 */
[----:B------:R-:W4:Y:S04]  /*122f0*/  @!P0 LDG.E.U16 R154, desc[UR20][R32.64] ;  /* 0x00000014209a8981 */ /* 0x000f28000c1e1500 */
[----:B------:R-:W4:Y:S04]  /*12300*/  @!P0 LDG.E.U16 R153, desc[UR20][R34.64] ;  /* 0x0000001422998981 */ /* 0x000f28000c1e1500 */
[----:B------:R-:W4:Y:S04]  /*12310*/  @!P0 LDG.E.U16 R152, desc[UR20][R36.64] ;  /* 0x0000001424988981 */ /* 0x000f28000c1e1500 */
[----:B------:R-:W4:Y:S04]  /*12320*/  @!P0 LDG.E.U16 R151, desc[UR20][R38.64] ;  /* 0x0000001426978981 */ /* 0x000f28000c1e1500 */
[----:B------:R0:W-:Y:S04]  /*12330*/  STS.U16 [R3+UR9+0xa800], R2 ;  /* 0x00a8000203007988 */ /* 0x0001e80008000409 */
[----:B------:R-:W4:Y:S01]  /*12340*/  @!P0 LDG.E.U16 R150, desc[UR20][R80.64] ;  /* 0x0000001450968981 */ /* 0x000f22000c1e1500 */
[----:B0-----:R-:W-:-:S02]  /*12350*/  PRMT R2, RZ, 0x7610, R2 ;  /* 0x00007610ff027816 */ /* 0x001fc40000000002 */
[----:B------:R-:W-:-:S04]  /*12360*/  PRMT R140, RZ, 0x7610, R140 ;  /* 0x00007610ff8c7816 */ /* 0x000fc8000000008c */
[----:B------:R-:W4:Y:S01]  /*12370*/  @!P0 LDG.E.U16 R2, desc[UR20][R84.64] ;  /* 0x0000001454028981 */ /* 0x000f22000c1e1500 */
[----:B------:R-:W-:Y:S02]  /*12380*/  PRMT R139, RZ, 0x7610, R139 ;  /* 0x00007610ff8b7816 */ /* 0x000fe4000000008b */
[----:B------:R-:W-:Y:S01]  /*12390*/  PRMT R138, RZ, 0x7610, R138 ;  /* 0x00007610ff8a7816 */ /* 0x000fe2000000008a */
[C---:B------:R-:W-:Y:S01]  /*123a0*/  IMAD.WIDE R40, R165.reuse, 0x2, R40 ;  /* 0x00000002a5287825 */ /* 0x040fe200078e0228 */
[----:B------:R-:W-:Y:S02]  /*123b0*/  PRMT R117, RZ, 0x7610, R117 ;  /* 0x00007610ff757816 */ /* 0x000fe40000000075 */
        /* <DEDUP_REMOVED lines=8> */
[----:B------:R-:W-:-:S02]  /*12440*/  IMAD.WIDE R50, R165, 0x2, R50 ;  /* 0x00000002a5327825 */ /* 0x000fc400078e0232 */
[----:B------:R-:W4:Y:S02]  /*12450*/  @!P0 LDG.E.U16 R116, desc[UR20][R44.64] ;  /* 0x000000142c748981 */ /* 0x000f24000c1e1500 */
[C---:B------:R-:W-:Y:S02]  /*12460*/  IMAD.WIDE R52, R165.reuse, 0x2, R52 ;  /* 0x00000002a5347825 */ /* 0x040fe400078e0234 */
[----:B------:R-:W4:Y:S02]  /*12470*/  @!P0 LDG.E.U16 R115, desc[UR20][R48.64] ;  /* 0x0000001430738981 */ /* 0x000f24000c1e1500 */
[C---:B------:R-:W-:Y:S02]  /*12480*/  IMAD.WIDE R54, R165.reuse, 0x2, R54 ;  /* 0x00000002a5367825 */ /* 0x040fe400078e0236 */
[----:B------:R-:W4:Y:S04]  /*12490*/  @!P0 LDG.E.U16 R114, desc[UR20][R50.64] ;  /* 0x0000001432728981 */ /* 0x000f28000c1e1500 */
[----:B------:R-:W4:Y:S04]  /*124a0*/  @!P0 LDG.E.U16 R113, desc[UR20][R52.64] ;  /* 0x0000001434718981 */ /* 0x000f28000c1e1500 */
[----:B------:R-:W4:Y:S01]  /*124b0*/  @!P0 LDG.E.U16 R112, desc[UR20][R54.64] ;  /* 0x0000001436708981 */ /* 0x000f22000c1e1500 */
[----:B------:R-:W-:-:S05]  /*124c0*/  IMAD.WIDE R102, R165, 0x2, R102 ;  /* 0x00000002a5667825 */ /* 0x000fca00078e0266 */
[----:B------:R-:W4:Y:S01]  /*124d0*/  @!P0 LDG.E.U16 R162, desc[UR20][R102.64] ;  /* 0x0000001466a28981 */ /* 0x000f22000c1e1500 */
[----:B--2---:R-:W-:-:S04]  /*124e0*/  IMAD.WIDE R60, R165, 0x2, R60 ;  /* 0x00000002a53c7825 */ /* 0x004fc800078e023c */
[C---:B---3--:R-:W-:Y:S01]  /*124f0*/  IMAD.WIDE R100, R165.reuse, 0x2, R100 ;  /* 0x00000002a5647825 */ /* 0x048fe200078e0264 */
[----:B------:R-:W2:Y:S03]  /*12500*/  @!P0 LDG.E.U16 R149, desc[UR20][R60.64] ;  /* 0x000000143c958981 */ /* 0x000ea6000c1e1500 */
[C---:B----4-:R-:W-:Y:S01]  /*12510*/  IMAD.WIDE R58, R165.reuse, 0x2, R58 ;  /* 0x00000002a53a7825 */ /* 0x050fe200078e023a */
[----:B------:R-:W3:Y:S03]  /*12520*/  @!P0 LDG.E.U16 R148, desc[UR20][R100.64] ;  /* 0x0000001464948981 */ /* 0x000ee6000c1e1500 */
[C---:B------:R-:W-:Y:S01]  /*12530*/  IMAD.WIDE R98, R165.reuse, 0x2, R98 ;  /* 0x00000002a5627825 */ /* 0x040fe200078e0262 */
[----:B------:R-:W4:Y:S03]  /*12540*/  @!P0 LDG.E.U16 R147, desc[UR20][R58.64] ;  /* 0x000000143a938981 */ /* 0x000f26000c1e1500 */
[C---:B------:R-:W-:Y:S01]  /*12550*/  IMAD.WIDE R56, R165.reuse, 0x2, R56 ;  /* 0x00000002a5387825 */ /* 0x040fe200078e0238 */
[----:B------:R-:W2:Y:S03]  /*12560*/  @!P0 LDG.E.U16 R146, desc[UR20][R98.64] ;  /* 0x0000001462928981 */ /* 0x000ea6000c1e1500 */
[C---:B------:R-:W-:Y:S01]  /*12570*/  IMAD.WIDE R96, R165.reuse, 0x2, R96 ;  /* 0x00000002a5607825 */ /* 0x040fe200078e0260 */
[----:B------:R-:W2:Y:S03]  /*12580*/  @!P0 LDG.E.U16 R145, desc[UR20][R56.64] ;  /* 0x0000001438918981 */ /* 0x000ea6000c1e1500 */
[C---:B------:R-:W-:Y:S01]  /*12590*/  IMAD.WIDE R94, R165.reuse, 0x2, R94 ;  /* 0x00000002a55e7825 */ /* 0x040fe200078e025e */
[----:B------:R-:W2:Y:S03]  /*125a0*/  @!P0 LDG.E.U16 R144, desc[UR20][R96.64] ;  /* 0x0000001460908981 */ /* 0x000ea6000c1e1500 */
[C---:B------:R-:W-:Y:S01]  /*125b0*/  IMAD.WIDE R92, R165.reuse, 0x2, R92 ;  /* 0x00000002a55c7825 */ /* 0x040fe200078e025c */
[----:B------:R-:W2:Y:S03]  /*125c0*/  @!P0 LDG.E.U16 R143, desc[UR20][R94.64] ;  /* 0x000000145e8f8981 */ /* 0x000ea6000c1e1500 */
[C---:B------:R-:W-:Y:S01]  /*125d0*/  IMAD.WIDE R90, R165.reuse, 0x2, R90 ;  /* 0x00000002a55a7825 */ /* 0x040fe200078e025a */
[----:B------:R-:W2:Y:S04]  /*125e0*/  @!P0 LDG.E.U16 R142, desc[UR20][R92.64] ;  /* 0x000000145c8e8981 */ /* 0x000ea8000c1e1500 */
[----:B------:R-:W2:Y:S01]  /*125f0*/  @!P0 LDG.E.U16 R141, desc[UR20][R90.64] ;  /* 0x000000145a8d8981 */ /* 0x000ea2000c1e1500 */
[----:B------:R-:W-:-:S05]  /*12600*/  IMAD.WIDE R46, R165, 0x2, R46 ;  /* 0x00000002a52e7825 */ /* 0x000fca00078e022e */
[----:B------:R-:W2:Y:S01]  /*12610*/  @!P0 LDG.E.U16 R140, desc[UR20][R46.64] ;  /* 0x000000142e8c8981 */ /* 0x000ea2000c1e1500 */
[----:B------:R-:W-:-:S04]  /*12620*/  IMAD.WIDE R42, R165, 0x2, R42 ;  /* 0x00000002a52a7825 */ /* 0x000fc800078e022a */
[C---:B------:R-:W-:Y:S01]  /*12630*/  IMAD.WIDE R124, R165.reuse, 0x2, R124 ;  /* 0x00000002a57c7825 */ /* 0x040fe200078e027c */
[----:B------:R-:W2:Y:S04]  /*12640*/  @!P0 LDG.E.U16 R139, desc[UR20][R42.64] ;  /* 0x000000142a8b8981 */ /* 0x000ea8000c1e1500 */
[----:B------:R-:W2:Y:S04]  /*12650*/  @!P0 LDG.E.U16 R138, desc[UR20][R124.64] ;  /* 0x000000147c8a8981 */ /* 0x000ea8000c1e1500 */
[----:B------:R-:W-:Y:S04]  /*12660*/  STL.64 [R1+0x10], R124 ;  /* 0x0000107c01007387 */ /* 0x000fe80000100a00 */
[----:B------:R0:W-:Y:S04]  /*12670*/  STL.64 [R1+0x18], R102 ;  /* 0x0000186601007387 */ /* 0x0001e80000100a00 */
        /* <DEDUP_REMOVED lines=61> */
[----:B-1----:R-:W4:Y:S04]  /*12a50*/  LDL.LU.64 R60, [R1+0x728] ;  /* 0x00072800013c7983 */ /* 0x002f280000300a00 */
[----:B------:R-:W4:Y:S04]  /*12a60*/  LDL.LU.64 R100, [R1+0x720] ;  /* 0x0007200001647983 */ /* 0x000f280000300a00 */
        /* <DEDUP_REMOVED lines=10> */
[----:B------:R0:W-:Y:S04]  /*12b10*/  STS.U16 [R3+UR9+0xac00], R162 ;  /* 0x00ac00a203007988 */ /* 0x0001e80008000409 */
        /* <DEDUP_REMOVED lines=13> */
[----:B------:R-:W-:Y:S04]  /*12bf0*/  STS.U16 [R3+UR9+0xe400], R155 ;  /* 0x00e4009b03007988 */ /* 0x000fe80008000409 */
[----:B------:R-:W-:Y:S04]  /*12c00*/  STS.U16 [R3+UR9+0xe800], R154 ;  /* 0x00e8009a03007988 */ /* 0x000fe80008000409 */
[----:B------:R-:W-:Y:S04]  /*12c10*/  STS.U16 [R3+UR9+0xec00], R153 ;  /* 0x00ec009903007988 */ /* 0x000fe80008000409 */
[----:B------:R-:W-:Y:S04]  /*12c20*/  STS.U16 [R3+UR9+0xf000], R152 ;  /* 0x00f0009803007988 */ /* 0x000fe80008000409 */
[----:B------:R-:W-:Y:S04]  /*12c30*/  STS.U16 [R3+UR9+0xf400], R151 ;  /* 0x00f4009703007988 */ /* 0x000fe80008000409 */
[----:B------:R-:W-:Y:S04]  /*12c40*/  STS.U16 [R3+UR9+0xf800], R150 ;  /* 0x00f8009603007988 */ /* 0x000fe80008000409 */
[----:B------:R-:W-:Y:S04]  /*12c50*/  STS.U16 [R3+UR9+0xfc00], R2 ;  /* 0x00fc000203007988 */ /* 0x000fe80008000409 */
[----:B0-----:R-:W4:Y:S04]  /*12c60*/  LDL.LU R162, [R1+0x6cc] ;  /* 0x0006cc0001a27983 */ /* 0x001f280000300800 */
[----:B--2---:R-:W-:Y:S04]  /*12c70*/  STS.U16 [R88+UR9+0x8100], R149 ;  /* 0x0081009558007988 */ /* 0x004fe80008000409 */
[----:B-1----:R-:W2:Y:S04]  /*12c80*/  LDL.LU R163, [R1+0x6c8] ;  /* 0x0006c80001a37983 */ /* 0x002ea80000300800 */
[----:B---3--:R-:W-:Y:S04]  /*12c90*/  STS.U16 [R88+UR9+0x8500], R148 ;  /* 0x0085009458007988 */ /* 0x008fe80008000409 */
[----:B------:R-:W3:Y:S04]  /*12ca0*/  LDL.LU R122, [R1+0x6c4] ;  /* 0x0006c400017a7983 */ /* 0x000ee80000300800 */
[----:B----4-:R-:W-:Y:S04]  /*12cb0*/  STS.U16 [R88+UR9+0x8900], R147 ;  /* 0x0089009358007988 */ /* 0x010fe80008000409 */
[----:B------:R-:W3:Y:S04]  /*12cc0*/  LDL.LU R123, [R1+0x6c0] ;  /* 0x0006c000017b7983 */ /* 0x000ee80000300800 */
[----:B------:R-:W-:Y:S04]  /*12cd0*/  STS.U16 [R88+UR9+0x8d00], R146 ;  /* 0x008d009258007988 */ /* 0x000fe80008000409 */
[----:B------:R-:W4:Y:S04]  /*12ce0*/  LDL.LU R160, [R1+0x6bc] ;  /* 0x0006bc0001a07983 */ /* 0x000f280000300800 */
[----:B------:R-:W-:Y:S04]  /*12cf0*/  STS.U16 [R88+UR9+0x9100], R145 ;  /* 0x0091009158007988 */ /* 0x000fe80008000409 */
[----:B------:R-:W4:Y:S04]  /*12d00*/  LDL.LU R161, [R1+0x6b8] ;  /* 0x0006b80001a17983 */ /* 0x000f280000300800 */
[----:B------:R-:W-:Y:S04]  /*12d10*/  STS.U16 [R88+UR9+0x9500], R144 ;  /* 0x0095009058007988 */ /* 0x000fe80008000409 */
[----:B------:R-:W2:Y:S04]  /*12d20*/  LDL.LU R120, [R1+0x6b4] ;  /* 0x0006b40001787983 */ /* 0x000ea80000300800 */
        /* <DEDUP_REMOVED lines=14> */
[----:B------:R0:W-:Y:S04]  /*12e10*/  STS.U16 [R88+UR9+0xb500], R116 ;  /* 0x00b5007458007988 */ /* 0x0001e80008000409 */
[----:B------:R-:W-:Y:S04]  /*12e20*/  STS.U16 [R88+UR9+0xb900], R115 ;  /* 0x00b9007358007988 */ /* 0x000fe80008000409 */
[----:B------:R1:W-:Y:S04]  /*12e30*/  STS.U16 [R88+UR9+0xbd00], R114 ;  /* 0x00bd007258007988 */ /* 0x0003e80008000409 */
[----:B0-----:R-:W2:Y:S04]  /*12e40*/  LDL.LU.64 R116, [R1+0x168] ;  /* 0x0001680001747983 */ /* 0x001ea80000300a00 */
[----:B------:R-:W3:Y:S04]  /*12e50*/  LDL.LU.64 R154, [R1+0x148] ;  /* 0x00014800019a7983 */ /* 0x000ee80000300a00 */
[----:B------:R-:W-:Y:S04]  /*12e60*/  STS.U16 [R88+UR9+0xc100], R113 ;  /* 0x00c1007158007988 */ /* 0x000fe80008000409 */
[----:B-1----:R-:W4:Y:S04]  /*12e70*/  LDL.LU.64 R114, [R1+0x128] ;  /* 0x0001280001727983 */ /* 0x002f280000300a00 */
[----:B------:R0:W-:Y:S04]  /*12e80*/  STS.U16 [R88+UR9+0xc500], R112 ;  /* 0x00c5007058007988 */ /* 0x0001e80008000409 */
[----:B------:R-:W4:Y:S04]  /*12e90*/  LDL.LU.64 R152, [R1+0x108] ;  /* 0x0001080001987983 */ /* 0x000f280000300a00 */
[----:B0-----:R-:W4:Y:S04]  /*12ea0*/  LDL.LU.64 R112, [R1+0xe8] ;  /* 0x0000e80001707983 */ /* 0x001f280000300a00 */
[----:B------:R-:W4:Y:S04]  /*12eb0*/  LDL.LU.64 R150, [R1+0xc8] ;  /* 0x0000c80001967983 */ /* 0x000f280000300a00 */
[----:B------:R-:W4:Y:S04]  /*12ec0*/  LDL.LU.64 R148, [R1+0xa8] ;  /* 0x0000a80001947983 */ /* 0x000f280000300a00 */
[----:B------:R-:W4:Y:S04]  /*12ed0*/  LDL.LU.64 R146, [R1+0x88] ;  /* 0x0000880001927983 */ /* 0x000f280000300a00 */
[----:B------:R-:W4:Y:S04]  /*12ee0*/  LDL.LU.64 R144, [R1+0x68] ;  /* 0x0000680001907983 */ /* 0x000f280000300a00 */
[----:B------:R-:W4:Y:S04]  /*12ef0*/  LDL.LU.64 R142, [R1+0x48] ;  /* 0x00004800018e7983 */ /* 0x000f280000300a00 */
[----:B------:R-:W4:Y:S04]  /*12f00*/  LDL.LU.64 R140, [R1+0x28] ;  /* 0x00002800018c7983 */ /* 0x000f280000300a00 */
        /* <DEDUP_REMOVED lines=41> */
[----:B------:R-:W-:Y:S01]  /*131a0*/  IMAD.WIDE R86, R165, 0x2, R86 ;  /* 0x00000002a5567825 */ /* 0x000fe200078e0256 */
[----:B------:R-:W-:Y:S01]  /*131b0*/  PRMT R26, RZ, 0x7610, R26 ;  /* 0x00007610ff1a7816 */ /* 0x000fe2000000001a */
[----:B------:R-:W4:Y:S01]  /*131c0*/  @!P0 LDG.E.U16 R126, desc[UR20][R78.64] ;  /* 0x000000144e7e8981 */ /* 0x000f22000c1e1500 */
[----:B------:R-:W-:-:S02]  /*131d0*/  PRMT R25, RZ, 0x7610, R25 ;  /* 0x00007610ff197816 */ /* 0x000fc40000000019 */
[----:B------:R-:W-:Y:S01]  /*131e0*/  PRMT R24, RZ, 0x7610, R24 ;  /* 0x00007610ff187816 */ /* 0x000fe20000000018 */
[----:B------:R-:W4:Y:S01]  /*131f0*/  @!P0 LDG.E.U16 R127, desc[UR20][R82.64] ;  /* 0x00000014527f8981 */ /* 0x000f22000c1e1500 */
[----:B------:R-:W-:Y:S02]  /*13200*/  PRMT R23, RZ, 0x7610, R23 ;  /* 0x00007610ff177816 */ /* 0x000fe40000000017 */
[----:B------:R-:W-:Y:S01]  /*13210*/  PRMT R22, RZ, 0x7610, R22 ;  /* 0x00007610ff167816 */ /* 0x000fe20000000016 */
[----:B------:R-:W4:Y:S01]  /*13220*/  @!P0 LDG.E.U16 R2, desc[UR20][R86.64] ;  /* 0x0000001456028981 */ /* 0x000f22000c1e1500 */
[----:B------:R-:W-:Y:S02]  /*13230*/  PRMT R21, RZ, 0x7610, R21 ;  /* 0x00007610ff157816 */ /* 0x000fe40000000015 */
[----:B------:R-:W-:Y:S02]  /*13240*/  PRMT R20, RZ, 0x7610, R20 ;  /* 0x00007610ff147816 */ /* 0x000fe40000000014 */
[----:B------:R-:W-:-:S02]  /*13250*/  PRMT R19, RZ, 0x7610, R19 ;  /* 0x00007610ff137816 */ /* 0x000fc40000000013 */
        /* <DEDUP_REMOVED lines=41> */
[----:B--2---:R-:W-:-:S04]  /*134f0*/  IMAD.WIDE R116, R165, 0x2, R116 ;  /* 0x00000002a5747825 */ /* 0x004fc800078e0274 */
[C---:B---3--:R-:W-:Y:S01]  /*13500*/  IMAD.WIDE R154, R165.reuse, 0x2, R154 ;  /* 0x00000002a59a7825 */ /* 0x048fe200078e029a */
[----:B------:R-:W2:Y:S04]  /*13510*/  @!P0 LDG.E.U16 R89, desc[UR20][R116.64] ;  /* 0x0000001474598981 */ /* 0x000ea8000c1e1500 */
[----:B------:R-:W3:Y:S01]  /*13520*/  @!P0 LDG.E.U16 R27, desc[UR20][R154.64] ;  /* 0x000000149a1b8981 */ /* 0x000ee2000c1e1500 */
[----:B----4-:R-:W-:-:S05]  /*13530*/  IMAD.WIDE R114, R165, 0x2, R114 ;  /* 0x00000002a5727825 */ /* 0x010fca00078e0272 */
[----:B------:R-:W4:Y:S01]  /*13540*/  @!P0 LDG.E.U16 R26, desc[UR20][R114.64] ;  /* 0x00000014721a8981 */ /* 0x000f22000c1e1500 */
[----:B------:R-:W-:-:S05]  /*13550*/  IMAD.WIDE R152, R165, 0x2, R152 ;  /* 0x00000002a5987825 */ /* 0x000fca00078e0298 */
[----:B------:R-:W4:Y:S01]  /*13560*/  @!P0 LDG.E.U16 R25, desc[UR20][R152.64] ;  /* 0x0000001498198981 */ /* 0x000f22000c1e1500 */
[----:B------:R-:W-:-:S04]  /*13570*/  IMAD.WIDE R112, R165, 0x2, R112 ;  /* 0x00000002a5707825 */ /* 0x000fc800078e0270 */
[C---:B------:R-:W-:Y:S01]  /*13580*/  IMAD.WIDE R150, R165.reuse, 0x2, R150 ;  /* 0x00000002a5967825 */ /* 0x040fe200078e0296 */
[----:B------:R-:W4:Y:S03]  /*13590*/  @!P0 LDG.E.U16 R24, desc[UR20][R112.64] ;  /* 0x0000001470188981 */ /* 0x000f26000c1e1500 */
        /* <DEDUP_REMOVED lines=10> */
[----:B------:R-:W-:Y:S01]  /*13640*/  IMAD.WIDE R138, R165, 0x2, R138 ;  /* 0x00000002a58a7825 */ /* 0x000fe200078e028a */
[----:B------:R-:W4:Y:S04]  /*13650*/  @!P0 LDG.E.U16 R18, desc[UR20][R140.64] ;  /* 0x000000148c128981 */ /* 0x000f28000c1e1500 */
[----:B------:R-:W4:Y:S04]  /*13660*/  @!P0 LDG.E.U16 R17, desc[UR20][R138.64] ;  /* 0x000000148a118981 */ /* 0x000f28000c1e1500 */
        /* <DEDUP_REMOVED lines=9> */
[----:B------:R-:W-:Y:S04]  /*13700*/  STS.U16 [R88+UR9+0xc900], R136 ;  /* 0x00c9008858007988 */ /* 0x000fe80008000409 */
[----:B------:R-:W-:Y:S04]  /*13710*/  STL.64 [R1+0x128], R114 ;  /* 0x0001287201007387 */ /* 0x000fe80000100a00 */
[----:B------:R-:W-:Y:S04]  /*13720*/  STS.U16 [R88+UR9+0xcd00], R137 ;  /* 0x00cd008958007988 */ /* 0x000fe80008000409 */
[----:B------:R-:W-:Y:S04]  /*13730*/  STL.64 [R1+0x148], R154 ;  /* 0x0001489a01007387 */ /* 0x000fe80000100a00 */
[----:B------:R-:W-:Y:S04]  /*13740*/  STS.U16 [R88+UR9+0xd100], R134 ;  /* 0x00d1008658007988 */ /* 0x000fe80008000409 */
        /* <DEDUP_REMOVED lines=17> */
[----:B------:R-:W4:Y:S01]  /*13860*/  LDL.LU.64 R144, [R1+0x650] ;  /* 0x0006500001907983 */ /* 0x000f220000300a00 */
[----:B0-----:R-:W-:-:S03]  /*13870*/  LOP3.LUT R35, R3, 0x40, RZ, 0x3c, !PT ;  /* 0x0000004003237812 */ /* 0x001fc600078e3cff */
[----:B------:R-:W4:Y:S04]  /*13880*/  LDL.LU.64 R142, [R1+0x648] ;  /* 0x00064800018e7983 */ /* 0x000f280000300a00 */
[----:B------:R0:W-:Y:S04]  /*13890*/  STS.U16 [R88+UR9+0xf500], R126 ;  /* 0x00f5007e58007988 */ /* 0x0001e80008000409 */
[----:B------:R-:W4:Y:S04]  /*138a0*/  LDL.LU.64 R140, [R1+0x640] ;  /* 0x00064000018c7983 */ /* 0x000f280000300a00 */
[----:B------:R1:W-:Y:S04]  /*138b0*/  STS.U16 [R88+UR9+0xf900], R127 ;  /* 0x00f9007f58007988 */ /* 0x0003e80008000409 */
[----:B------:R-:W4:Y:S04]  /*138c0*/  LDL.LU.64 R138, [R1+0x638] ;  /* 0x00063800018a7983 */ /* 0x000f280000300a00 */
[----:B------:R0:W-:Y:S04]  /*138d0*/  STS.U16 [R88+UR9+0xfd00], R2 ;  /* 0x00fd000258007988 */ /* 0x0001e80008000409 */
        /* <DEDUP_REMOVED lines=10> */
[----:B0-----:R-:W4:Y:S04]  /*13980*/  LDL.LU R126, [R1+0x60c] ;  /* 0x00060c00017e7983 */ /* 0x001f280000300800 */
[----:B-1----:R-:W4:Y:S04]  /*13990*/  LDL.LU R127, [R1+0x608] ;  /* 0x00060800017f7983 */ /* 0x002f280000300800 */
[----:B------:R-:W4:Y:S04]  /*139a0*/  LDL.LU R88, [R1+0x604] ;  /* 0x0006040001587983 */ /* 0x000f280000300800 */
[----:B--2---:R0:W-:Y:S04]  /*139b0*/  STS.U16 [R35+UR9+0x8200], R89 ;  /* 0x0082005923007988 */ /* 0x0041e80008000409 */
[----:B---3--:R-:W-:Y:S04]  /*139c0*/  STS.U16 [R35+UR9+0x8600], R27 ;  /* 0x0086001b23007988 */ /* 0x008fe80008000409 */
[----:B0-----:R-:W2:Y:S04]  /*139d0*/  LDL.LU R89, [R1+0x600] ;  /* 0x0006000001597983 */ /* 0x001ea80000300800 */
[----:B----4-:R0:W-:Y:S04]  /*139e0*/  STS.U16 [R35+UR9+0x8a00], R26 ;  /* 0x008a001a23007988 */ /* 0x0101e80008000409 */
[----:B------:R-:W-:Y:S04]  /*139f0*/  STS.U16 [R35+UR9+0x8e00], R25 ;  /* 0x008e001923007988 */ /* 0x000fe80008000409 */
[----:B0-----:R-:W3:Y:S04]  /*13a00*/  LDL.LU.64 R26, [R1+0x160] ;  /* 0x00016000011a7983 */ /* 0x001ee80000300a00 */
[----:B------:R0:W-:Y:S04]  /*13a10*/  STS.U16 [R35+UR9+0x9200], R24 ;  /* 0x0092001823007988 */ /* 0x0001e80008000409 */
[----:B------:R-:W-:Y:S04]  /*13a20*/  STS.U16 [R35+UR9+0x9600], R23 ;  /* 0x0096001723007988 */ /* 0x000fe80008000409 */
        /* <DEDUP_REMOVED lines=10> */
[----:B0-----:R-:W2:Y:S04]  /*13ad0*/  LDL.LU.64 R24, [R1+0x140] ;  /* 0x0001400001187983 */ /* 0x001ea80000300a00 */
[----:B------:R0:W-:Y:S04]  /*13ae0*/  STS.U16 [R35+UR9+0xc200], R12 ;  /* 0x00c2000c23007988 */ /* 0x0001e80008000409 */
[----:B-1----:R-:W2:Y:S04]  /*13af0*/  LDL.LU.64 R22, [R1+0x120] ;  /* 0x0001200001167983 */ /* 0x002ea80000300a00 */
[----:B------:R-:W-:Y:S04]  /*13b00*/  STS.U16 [R35+UR9+0xc600], R11 ;  /* 0x00c6000b23007988 */ /* 0x000fe80008000409 */
[----:B----4-:R-:W4:Y:S04]  /*13b10*/  LDL.LU.64 R20, [R1+0x100] ;  /* 0x0001000001147983 */ /* 0x010f280000300a00 */
[----:B------:R1:W-:Y:S04]  /*13b20*/  STS.U16 [R35+UR9+0xca00], R10 ;  /* 0x00ca000a23007988 */ /* 0x0003e80008000409 */
[----:B------:R-:W4:Y:S04]  /*13b30*/  LDL.LU.64 R18, [R1+0xe0] ;  /* 0x0000e00001127983 */ /* 0x000f280000300a00 */
[----:B------:R-:W-:Y:S04]  /*13b40*/  STS.U16 [R35+UR9+0xce00], R9 ;  /* 0x00ce000923007988 */ /* 0x000fe80008000409 */
[----:B------:R-:W4:Y:S04]  /*13b50*/  LDL.LU.64 R16, [R1+0xc0] ;  /* 0x0000c00001107983 */ /* 0x000f280000300a00 */
[----:B------:R0:W-:Y:S04]  /*13b60*/  STS.U16 [R35+UR9+0xd200], R8 ;  /* 0x00d2000823007988 */ /* 0x0001e80008000409 */
[----:B------:R-:W4:Y:S04]  /*13b70*/  LDL.LU.64 R14, [R1+0xa0] ;  /* 0x0000a000010e7983 */ /* 0x000f280000300a00 */
[----:B------:R-:W-:Y:S04]  /*13b80*/  STS.U16 [R35+UR9+0xd600], R7 ;  /* 0x00d6000723007988 */ /* 0x000fe80008000409 */
[----:B0-----:R-:W4:Y:S04]  /*13b90*/  LDL.LU.64 R12, [R1+0x80] ;  /* 0x00008000010c7983 */ /* 0x001f280000300a00 */
[----:B------:R0:W-:Y:S04]  /*13ba0*/  STS.U16 [R35+UR9+0xda00], R6 ;  /* 0x00da000623007988 */ /* 0x0001e80008000409 */
[----:B-1----:R-:W4:Y:S04]  /*13bb0*/  LDL.LU.64 R10, [R1+0x60] ;  /* 0x00006000010a7983 */ /* 0x002f280000300a00 */
[----:B------:R-:W-:Y:S04]  /*13bc0*/  STS.U16 [R35+UR9+0xde00], R5 ;  /* 0x00de000523007988 */ /* 0x000fe80008000409 */
[----:B------:R-:W4:Y:S04]  /*13bd0*/  LDL.LU.64 R8, [R1+0x40] ;  /* 0x0000400001087983 */ /* 0x000f280000300a00 */
[----:B------:R1:W-:Y:S04]  /*13be0*/  STS.U16 [R35+UR9+0xe200], R4 ;  /* 0x00e2000423007988 */ /* 0x0003e80008000409 */
[----:B0-----:R-:W4:Y:S04]  /*13bf0*/  LDL.LU.64 R6, [R1+0x20] ;  /* 0x0000200001067983 */ /* 0x001f280000300a00 */
[----:B-1----:R-:W4:Y:S01]  /*13c00*/  LDL.LU.64 R4, [R1] ;  /* 0x0000000001047983 */ /* 0x002f220000300a00 */
[----:B------:R-:W-:-:S02]  /*13c10*/  PRMT R32, RZ, 0x7610, R32 ;  /* 0x00007610ff207816 */ /* 0x000fc40000000020 */
[----:B------:R-:W-:Y:S02]  /*13c20*/  PRMT R33, RZ, 0x7610, R33 ;  /* 0x00007610ff217816 */ /* 0x000fe40000000021 */
[----:B------:R-:W-:Y:S01]  /*13c30*/  PRMT R30, RZ, 0x7610, R30 ;  /* 0x00007610ff1e7816 */ /* 0x000fe2000000001e */
[----:B---3--:R-:W-:-:S05]  /*13c40*/  IMAD.WIDE R26, R165, 0x2, R26 ;  /* 0x00000002a51a7825 */ /* 0x008fca00078e021a */
[----:B------:R0:W3:Y:S01]  /*13c50*/  @!P0 LDG.E.U16 R32, desc[UR20][R26.64] ;  /* 0x000000141a208981 */ /* 0x0000e2000c1e1500 */
[----:B--2---:R-:W-:-:S05]  /*13c60*/  IMAD.WIDE R24, R165, 0x2, R24 ;  /* 0x00000002a5187825 */ /* 0x004fca00078e0218 */
[----:B------:R1:W2:Y:S01]  /*13c70*/  @!P0 LDG.E.U16 R33, desc[UR20][R24.64] ;  /* 0x0000001418218981 */ /* 0x0002a2000c1e1500 */
[----:B------:R-:W-:-:S05]  /*13c80*/  IMAD.WIDE R22, R165, 0x2, R22 ;  /* 0x00000002a5167825 */ /* 0x000fca00078e0216 */
[----:B------:R0:W2:Y:S01]  /*13c90*/  @!P0 LDG.E.U16 R30, desc[UR20][R22.64] ;  /* 0x00000014161e8981 */ /* 0x0000a2000c1e1500 */
[----:B----4-:R-:W-:-:S04]  /*13ca0*/  IMAD.WIDE R20, R165, 0x2, R20 ;  /* 0x00000002a5147825 */ /* 0x010fc800078e0214 */
[----:B------:R-:W-:-:S04]  /*13cb0*/  IMAD.WIDE R18, R165, 0x2, R18 ;  /* 0x00000002a5127825 */ /* 0x000fc800078e0212 */
[----:B------:R-:W-:-:S04]  /*13cc0*/  IMAD.WIDE R16, R165, 0x2, R16 ;  /* 0x00000002a5107825 */ /* 0x000fc800078e0210 */
[----:B------:R-:W-:-:S04]  /*13cd0*/  IMAD.WIDE R14, R165, 0x2, R14 ;  /* 0x00000002a50e7825 */ /* 0x000fc800078e020e */
[----:B------:R-:W-:-:S04]  /*13ce0*/  IMAD.WIDE R12, R165, 0x2, R12 ;  /* 0x00000002a50c7825 */ /* 0x000fc800078e020c */
[----:B------:R-:W-:-:S04]  /*13cf0*/  IMAD.WIDE R10, R165, 0x2, R10 ;  /* 0x00000002a50a7825 */ /* 0x000fc800078e020a */
[----:B------:R-:W-:-:S04]  /*13d00*/  IMAD.WIDE R8, R165, 0x2, R8 ;  /* 0x00000002a5087825 */ /* 0x000fc800078e0208 */
[----:B------:R-:W-:-:S04]  /*13d10*/  IMAD.WIDE R6, R165, 0x2, R6 ;  /* 0x00000002a5067825 */ /* 0x000fc800078e0206 */
[----:B------:R-:W-:-:S05]  /*13d20*/  IMAD.WIDE R4, R165, 0x2, R4 ;  /* 0x00000002a5047825 */ /* 0x000fca00078e0204 */
[----:B------:R-:W-:Y:S04]  /*13d30*/  STL.64 [R1], R4 ;  /* 0x0000000401007387 */ /* 0x000fe80000100a00 */
        /* <DEDUP_REMOVED lines=11> */
[----:B----4-:R-:W0:Y:S04]  /*13df0*/  LDL.LU.64 R26, [R1+0x5f8] ;  /* 0x0005f800011a7983 */ /* 0x010e280000300a00 */
[----:B------:R-:W1:Y:S04]  /*13e00*/  LDL.LU.64 R24, [R1+0x5f0] ;  /* 0x0005f00001187983 */ /* 0x000e680000300a00 */
[----:B------:R-:W4:Y:S01]  /*13e10*/  LDL.LU.64 R22, [R1+0x5e8] ;  /* 0x0005e80001167983 */ /* 0x000f220000300a00 */
[----:B------:R-:W-:Y:S01]  /*13e20*/  PRMT R81, RZ, 0x7610, R81 ;  /* 0x00007610ff517816 */ /* 0x000fe20000000051 */
[----:B------:R-:W-:Y:S01]  /*13e30*/  IMAD.WIDE R112, R165, 0x2, R112 ;  /* 0x00000002a5707825 */ /* 0x000fe200078e0270 */
[----:B------:R-:W-:-:S02]  /*13e40*/  PRMT R38, RZ, 0x7610, R38 ;  /* 0x00007610ff267816 */ /* 0x000fc40000000026 */
[----:B------:R-:W-:Y:S01]  /*13e50*/  PRMT R39, RZ, 0x7610, R39 ;  /* 0x00007610ff277816 */ /* 0x000fe20000000027 */
[C---:B------:R-:W-:Y:S01]  /*13e60*/  IMAD.WIDE R114, R165.reuse, 0x2, R114 ;  /* 0x00000002a5727825 */ /* 0x040fe200078e0272 */
[----:B------:R-:W-:Y:S01]  /*13e70*/  PRMT R36, RZ, 0x7610, R36 ;  /* 0x00007610ff247816 */ /* 0x000fe20000000024 */
[----:B------:R-:W2:Y:S01]  /*13e80*/  @!P0 LDG.E.U16 R81, desc[UR20][R112.64] ;  /* 0x0000001470518981 */ /* 0x000ea2000c1e1500 */
[----:B------:R-:W-:Y:S01]  /*13e90*/  PRMT R37, RZ, 0x7610, R37 ;  /* 0x00007610ff257816 */ /* 0x000fe20000000025 */
[C---:B------:R-:W-:Y:S01]  /*13ea0*/  IMAD.WIDE R116, R165.reuse, 0x2, R116 ;  /* 0x00000002a5747825 */ /* 0x040fe200078e0274 */
[----:B------:R-:W-:Y:S01]  /*13eb0*/  PRMT R34, RZ, 0x7610, R34 ;  /* 0x00007610ff227816 */ /* 0x000fe20000000022 */
[----:B------:R-:W2:Y:S02]  /*13ec0*/  @!P0 LDG.E.U16 R38, desc[UR20][R114.64] ;  /* 0x0000001472268981 */ /* 0x000ea4000c1e1500 */
[C---:B------:R-:W-:Y:S01]  /*13ed0*/  IMAD.WIDE R118, R165.reuse, 0x2, R118 ;  /* 0x00000002a5767825 */ /* 0x040fe200078e0276 */
[----:B------:R-:W-:Y:S01]  /*13ee0*/  PRMT R0, RZ, 0x7610, R0 ;  /* 0x00007610ff007816 */ /* 0x000fe20000000000 */
[----:B------:R-:W2:Y:S02]  /*13ef0*/  @!P0 LDG.E.U16 R39, desc[UR20][R116.64] ;  /* 0x0000001474278981 */ /* 0x000ea4000c1e1500 */
[----:B------:R-:W-:-:S02]  /*13f00*/  IMAD.WIDE R120, R165, 0x2, R120 ;  /* 0x00000002a5787825 */ /* 0x000fc400078e0278 */
[----:B------:R-:W2:Y:S02]  /*13f10*/  @!P0 LDG.E.U16 R36, desc[UR20][R118.64] ;  /* 0x0000001476248981 */ /* 0x000ea4000c1e1500 */
[C---:B------:R-:W-:Y:S02]  /*13f20*/  IMAD.WIDE R122, R165.reuse, 0x2, R122 ;  /* 0x00000002a57a7825 */ /* 0x040fe400078e027a */
[----:B------:R-:W2:Y:S02]  /*13f30*/  @!P0 LDG.E.U16 R37, desc[UR20][R120.64] ;  /* 0x0000001478258981 */ /* 0x000ea4000c1e1500 */
[----:B------:R-:W-:Y:S02]  /*13f40*/  IMAD.WIDE R124, R165, 0x2, R124 ;  /* 0x00000002a57c7825 */ /* 0x000fe400078e027c */
[----:B------:R-:W2:Y:S01]  /*13f50*/  @!P0 LDG.E.U16 R34, desc[UR20][R122.64] ;  /* 0x000000147a228981 */ /* 0x000ea2000c1e1500 */
[----:B------:R-:W-:-:S03]  /*13f60*/  PRMT R31, RZ, 0x7610, R31 ;  /* 0x00007610ff1f7816 */ /* 0x000fc6000000001f */
[----:B------:R-:W2:Y:S01]  /*13f70*/  @!P0 LDG.E.U16 R0, desc[UR20][R124.64] ;  /* 0x000000147c008981 */ /* 0x000ea2000c1e1500 */
[----:B------:R-:W-:Y:S02]  /*13f80*/  PRMT R28, RZ, 0x7610, R28 ;  /* 0x00007610ff1c7816 */ /* 0x000fe4000000001c */
[----:B------:R-:W-:Y:S01]  /*13f90*/  PRMT R29, RZ, 0x7610, R29 ;  /* 0x00007610ff1d7816 */ /* 0x000fe2000000001d */
[----:B------:R0:W2:Y:S04]  /*13fa0*/  @!P0 LDG.E.U16 R31, desc[UR20][R20.64] ;  /* 0x00000014141f8981 */ /* 0x0000a8000c1e1500 */
[----:B------:R0:W2:Y:S04]  /*13fb0*/  @!P0 LDG.E.U16 R28, desc[UR20][R18.64] ;  /* 0x00000014121c8981 */ /* 0x0000a8000c1e1500 */
[----:B------:R0:W2:Y:S04]  /*13fc0*/  @!P0 LDG.E.U16 R29, desc[UR20][R16.64] ;  /* 0x00000014101d8981 */ /* 0x0000a8000c1e1500 */
[----:B------:R-:W3:Y:S04]  /*13fd0*/  LDL.LU.64 R20, [R1+0x5e0] ;  /* 0x0005e00001147983 */ /* 0x000ee80000300a00 */
[----:B------:R-:W3:Y:S04]  /*13fe0*/  LDL.LU.64 R18, [R1+0x5d8] ;  /* 0x0005d80001127983 */ /* 0x000ee80000300a00 */
[----:B------:R-:W3:Y:S01]  /*13ff0*/  LDL.LU.64 R16, [R1+0x5d0] ;  /* 0x0005d00001107983 */ /* 0x000ee20000300a00 */
[----:B0-----:R-:W-:-:S02]  /*14000*/  PRMT R26, RZ, 0x7610, R26 ;  /* 0x00007610ff1a7816 */ /* 0x001fc4000000001a */
[----:B------:R-:W-:Y:S02]  /*14010*/  PRMT R27, RZ, 0x7610, R27 ;  /* 0x00007610ff1b7816 */ /* 0x000fe4000000001b */
[----:B-1----:R-:W-:Y:S02]  /*14020*/  PRMT R24, RZ, 0x7610, R24 ;  /* 0x00007610ff187816 */ /* 0x002fe40000000018 */
[----:B------:R0:W3:Y:S01]  /*14030*/  @!P0 LDG.E.U16 R26, desc[UR20][R14.64] ;  /* 0x000000140e1a8981 */ /* 0x0000e2000c1e1500 */
[----:B------:R-:W-:Y:S02]  /*14040*/  PRMT R25, RZ, 0x7610, R25 ;  /* 0x00007610ff197816 */ /* 0x000fe40000000019 */
[----:B----4-:R-:W-:Y:S01]  /*14050*/  PRMT R22, RZ, 0x7610, R22 ;  /* 0x00007610ff167816 */ /* 0x010fe20000000016 */
[----:B------:R1:W4:Y:S01]  /*14060*/  @!P0 LDG.E.U16 R27, desc[UR20][R12.64] ;  /* 0x000000140c1b8981 */ /* 0x000322000c1e1500 */
[----:B------:R-:W-:-:S03]  /*14070*/  PRMT R23, RZ, 0x7610, R23 ;  /* 0x00007610ff177816 */ /* 0x000fc60000000017 */
[----:B------:R0:W4:Y:S04]  /*14080*/  @!P0 LDG.E.U16 R24, desc[UR20][R10.64] ;  /* 0x000000140a188981 */ /* 0x000128000c1e1500 */
[----:B------:R-:W0:Y:S04]  /*14090*/  LDL.LU.64 R14, [R1+0x5c8] ;  /* 0x0005c800010e7983 */ /* 0x000e280000300a00 */
[----:B------:R-:W1:Y:S04]  /*140a0*/  LDL.LU.64 R12, [R1+0x5c0] ;  /* 0x0005c000010c7983 */ /* 0x000e680000300a00 */
[----:B------:R-:W4:Y:S04]  /*140b0*/  LDL.LU.64 R10, [R1+0x5b8] ;  /* 0x0005b800010a7983 */ /* 0x000f280000300a00 */
[----:B------:R0:W4:Y:S04]  /*140c0*/  @!P0 LDG.E.U16 R25, desc[UR20][R8.64] ;  /* 0x0000001408198981 */ /* 0x000128000c1e1500 */
[----:B------:R0:W4:Y:S04]  /*140d0*/  @!P0 LDG.E.U16 R22, desc[UR20][R6.64] ;  /* 0x0000001406168981 */ /* 0x000128000c1e1500 */
[----:B------:R0:W4:Y:S04]  /*140e0*/  @!P0 LDG.E.U16 R23, desc[UR20][R4.64] ;  /* 0x0000001404178981 */ /* 0x000128000c1e1500 */
[----:B------:R-:W4:Y:S04]  /*140f0*/  LDL.LU.64 R8, [R1+0x5b0] ;  /* 0x0005b00001087983 */ /* 0x000f280000300a00 */
[----:B------:R-:W4:Y:S04]  /*14100*/  LDL.LU.64 R6, [R1+0x5a8] ;  /* 0x0005a80001067983 */ /* 0x000f280000300a00 */
[----:B------:R-:W4:Y:S04]  /*14110*/  LDL.LU.64 R4, [R1+0x5a0] ;  /* 0x0005a00001047983 */ /* 0x000f280000300a00 */
[----:B--2---:R2:W-:Y:S04]  /*14120*/  STS.U16 [R35+UR9+0xe600], R81 ;  /* 0x00e6005123007988 */ /* 0x0045e80008000409 */
[----:B------:R2:W-:Y:S04]  /*14130*/  STS.U16 [R35+UR9+0xea00], R38 ;  /* 0x00ea002623007988 */ /* 0x0005e80008000409 */
[----:B------:R2:W-:Y:S04]  /*14140*/  STS.U16 [R35+UR9+0xee00], R39 ;  /* 0x00ee002723007988 */ /* 0x0005e80008000409 */
[----:B--2---:R2:W5:Y:S04]  /*14150*/  LDL.LU R81, [R1+0x598] ;  /* 0x0005980001517983 */ /* 0x0045680000300800 */
[----:B------:R2:W5:Y:S04]  /*14160*/  LDL.LU R38, [R1+0x594] ;  /* 0x0005940001267983 */ /* 0x0005680000300800 */
[----:B------:R2:W5:Y:S04]  /*14170*/  LDL.LU R39, [R1+0x590] ;  /* 0x0005900001277983 */ /* 0x0005680000300800 */
[----:B------:R2:W-:Y:S04]  /*14180*/  STS.U16 [R35+UR9+0xf200], R36 ;  /* 0x00f2002423007988 */ /* 0x0005e80008000409 */
[----:B------:R2:W-:Y:S04]  /*14190*/  STS.U16 [R35+UR9+0xf600], R37 ;  /* 0x00f6002523007988 */ /* 0x0005e80008000409 */
[----:B------:R2:W-:Y:S04]  /*141a0*/  STS.U16 [R35+UR9+0xfa00], R34 ;  /* 0x00fa002223007988 */ /* 0x0005e80008000409 */
[----:B--2---:R2:W5:Y:S04]  /*141b0*/  LDL.LU R36, [R1+0x58c] ;  /* 0x00058c0001247983 */ /* 0x0045680000300800 */
[----:B------:R2:W5:Y:S04]  /*141c0*/  LDL.LU R37, [R1+0x588] ;  /* 0x0005880001257983 */ /* 0x0005680000300800 */
[----:B------:R2:W5:Y:S04]  /*141d0*/  LDL.LU R34, [R1+0x584] ;  /* 0x0005840001227983 */ /* 0x0005680000300800 */
[----:B------:R2:W-:Y:S01]  /*141e0*/  STS.U16 [R35+UR9+0xfe00], R0 ;  /* 0x00fe000023007988 */ /* 0x0005e20008000409 */
[----:B---3--:R-:W-:Y:S01]  /*141f0*/  PRMT R20, RZ, 0x7610, R20 ;  /* 0x00007610ff147816 */ /* 0x008fe20000000014 */
[----:B------:R-:W-:Y:S01]  /*14200*/  IMAD.WIDE R126, R165, 0x2, R126 ;  /* 0x00000002a57e7825 */ /* 0x000fe200078e027e */
[----:B------:R-:W-:-:S02]  /*14210*/  PRMT R21, RZ, 0x7610, R21 ;  /* 0x00007610ff157816 */ /* 0x000fc40000000015 */
[----:B------:R-:W-:Y:S01]  /*14220*/  PRMT R18, RZ, 0x7610, R18 ;  /* 0x00007610ff127816 */ /* 0x000fe20000000012 */
[C---:B------:R-:W-:Y:S01]  /*14230*/  IMAD.WIDE R128, R165.reuse, 0x2, R128 ;  /* 0x00000002a5807825 */ /* 0x040fe200078e0280 */
[----:B------:R-:W-:Y:S01]  /*14240*/  PRMT R19, RZ, 0x7610, R19 ;  /* 0x00007610ff137816 */ /* 0x000fe20000000013 */
[----:B------:R-:W3:Y:S04]  /*14250*/  @!P0 LDG.E.U16 R20, desc[UR20][R126.64] ;  /* 0x000000147e148981 */ /* 0x000ee8000c1e1500 */
[----:B--2---:R2:W5:Y:S04]  /*14260*/  LDL.LU R35, [R1+0x580] ;  /* 0x0005800001237983 */ /* 0x0045680000300800 */
[----:B------:R-:W2:Y:S01]  /*14270*/  LDL.LU R0, [R1+0x57c] ;  /* 0x00057c0001007983 */ /* 0x000ea20000300800 */
[----:B------:R-:W-:Y:S01]  /*14280*/  IMAD.WIDE R130, R165, 0x2, R130 ;  /* 0x00000002a5827825 */ /* 0x000fe200078e0282 */
[----:B------:R-:W-:-:S02]  /*14290*/  PRMT R16, RZ, 0x7610, R16 ;  /* 0x00007610ff107816 */ /* 0x000fc40000000010 */
[----:B------:R-:W-:Y:S01]  /*142a0*/  PRMT R17, RZ, 0x7610, R17 ;  /* 0x00007610ff117816 */ /* 0x000fe20000000011 */
[C---:B------:R-:W-:Y:S01]  /*142b0*/  IMAD.WIDE R132, R165.reuse, 0x2, R132 ;  /* 0x00000002a5847825 */ /* 0x040fe200078e0284 */
[----:B------:R-:W3:Y:S03]  /*142c0*/  @!P0 LDG.E.U16 R21, desc[UR20][R128.64] ;  /* 0x0000001480158981 */ /* 0x000ee6000c1e1500 */
        /* <DEDUP_REMOVED lines=8> */
[----:B------:R-:W-:-:S04]  /*14350*/  IMAD.WIDE R142, R165, 0x2, R142 ;  /* 0x00000002a58e7825 */ /* 0x000fc800078e028e */
[----:B------:R-:W-:-:S04]  /*14360*/  IMAD.WIDE R144, R165, 0x2, R144 ;  /* 0x00000002a5907825 */ /* 0x000fc800078e0290 */
[----:B------:R-:W-:-:S04]  /*14370*/  IMAD.WIDE R146, R165, 0x2, R146 ;  /* 0x00000002a5927825 */ /* 0x000fc800078e0292 */
[----:B------:R-:W-:-:S04]  /*14380*/  IMAD.WIDE R148, R165, 0x2, R148 ;  /* 0x00000002a5947825 */ /* 0x000fc800078e0294 */
[----:B------:R-:W-:-:S04]  /*14390*/  IMAD.WIDE R150, R165, 0x2, R150 ;  /* 0x00000002a5967825 */ /* 0x000fc800078e0296 */
[----:B------:R-:W-:Y:S01]  /*143a0*/  IMAD.WIDE R152, R165, 0x2, R152 ;  /* 0x00000002a5987825 */ /* 0x000fe200078e0298 */
[----:B------:R-:W-:-:S03]  /*143b0*/  PRMT R164, RZ, 0x7610, R164 ;  /* 0x00007610ffa47816 */ /* 0x000fc600000000a4 */
[----:B------:R-:W-:Y:S01]  /*143c0*/  IMAD.WIDE R154, R165, 0x2, R154 ;  /* 0x00000002a59a7825 */ /* 0x000fe200078e029a */
[----:B------:R-:W-:-:S03]  /*143d0*/  PRMT R2, RZ, 0x7610, R2 ;  /* 0x00007610ff027816 */ /* 0x000fc60000000002 */
[----:B------:R-:W-:-:S04]  /*143e0*/  IMAD.WIDE R156, R165, 0x2, R156 ;  /* 0x00000002a59c7825 */ /* 0x000fc800078e029c */
[----:B------:R-:W-:-:S04]  /*143f0*/  IMAD.WIDE R158, R165, 0x2, R158 ;  /* 0x00000002a59e7825 */ /* 0x000fc800078e029e */
[----:B------:R-:W-:-:S04]  /*14400*/  IMAD.WIDE R160, R165, 0x2, R160 ;  /* 0x00000002a5a07825 */ /* 0x000fc800078e02a0 */
[----:B------:R-:W-:-:S04]  /*14410*/  IMAD.WIDE R162, R165, 0x2, R162 ;  /* 0x00000002a5a27825 */ /* 0x000fc800078e02a2 */
[----:B------:R-:W-:Y:S01]  /*14420*/  IMAD.WIDE R88, R165, 0x2, R88 ;  /* 0x00000002a5587825 */ /* 0x000fe200078e0258 */
[----:B------:R-:W3:Y:S04]  /*14430*/  @!P0 LDG.E.U16 R164, desc[UR20][R162.64] ;  /* 0x00000014a2a48981 */ /* 0x000ee8000c1e1500 */
[----:B------:R-:W3:Y:S01]  /*14440*/  @!P0 LDG.E.U16 R2, desc[UR20][R88.64] ;  /* 0x0000001458028981 */ /* 0x000ee2000c1e1500 */
[----:B0-----:R-:W-:Y:S02]  /*14450*/  PRMT R14, RZ, 0x7610, R14 ;  /* 0x00007610ff0e7816 */ /* 0x001fe4000000000e */
[----:B------:R-:W-:Y:S02]  /*14460*/  PRMT R15, RZ, 0x7610, R15 ;  /* 0x00007610ff0f7816 */ /* 0x000fe4000000000f */
[----:B-1----:R-:W-:-:S02]  /*14470*/  PRMT R12, RZ, 0x7610, R12 ;  /* 0x00007610ff0c7816 */ /* 0x002fc4000000000c */
[----:B------:R-:W-:Y:S01]  /*14480*/  PRMT R13, RZ, 0x7610, R13 ;  /* 0x00007610ff0d7816 */ /* 0x000fe2000000000d */
[----:B------:R-:W3:Y:S01]  /*14490*/  @!P0 LDG.E.U16 R14, desc[UR20][R138.64] ;  /* 0x000000148a0e8981 */ /* 0x000ee2000c1e1500 */
[----:B----4-:R-:W-:Y:S02]  /*144a0*/  PRMT R10, RZ, 0x7610, R10 ;  /* 0x00007610ff0a7816 */ /* 0x010fe4000000000a */
[----:B------:R-:W-:Y:S01]  /*144b0*/  PRMT R11, RZ, 0x7610, R11 ;  /* 0x00007610ff0b7816 */ /* 0x000fe2000000000b */
[----:B------:R-:W4:Y:S04]  /*144c0*/  @!P0 LDG.E.U16 R15, desc[UR20][R140.64] ;  /* 0x000000148c0f8981 */ /* 0x000f28000c1e1500 */
[----:B------:R-:W4:Y:S04]  /*144d0*/  @!P0 LDG.E.U16 R12, desc[UR20][R142.64] ;  /* 0x000000148e0c8981 */ /* 0x000f28000c1e1500 */
[----:B------:R-:W4:Y:S04]  /*144e0*/  @!P0 LDG.E.U16 R13, desc[UR20][R144.64] ;  /* 0x00000014900d8981 */ /* 0x000f28000c1e1500 */
        /* <DEDUP_REMOVED lines=8> */
[----:B------:R-:W-:Y:S01]  /*14570*/  PRMT R5, RZ, 0x7610, R5 ;  /* 0x00007610ff057816 */ /* 0x000fe20000000005 */
[----:B------:R-:W4:Y:S04]  /*14580*/  @!P0 LDG.E.U16 R9, desc[UR20][R152.64] ;  /* 0x0000001498098981 */ /* 0x000f28000c1e1500 */
[----:B------:R-:W4:Y:S04]  /*14590*/  @!P0 LDG.E.U16 R6, desc[UR20][R154.64] ;  /* 0x000000149a068981 */ /* 0x000f28000c1e1500 */
[----:B------:R-:W4:Y:S04]  /*145a0*/  @!P0 LDG.E.U16 R7, desc[UR20][R156.64] ;  /* 0x000000149c078981 */ /* 0x000f28000c1e1500 */
[----:B------:R-:W4:Y:S04]  /*145b0*/  @!P0 LDG.E.U16 R4, desc[UR20][R158.64] ;  /* 0x000000149e048981 */ /* 0x000f28000c1e1500 */
[----:B------:R-:W4:Y:S04]  /*145c0*/  @!P0 LDG.E.U16 R5, desc[UR20][R160.64] ;  /* 0x00000014a0058981 */ /* 0x000f28000c1e1500 */
[----:B--2---:R0:W-:Y:S04]  /*145d0*/  STS.U16 [R0+UR9+0x8300], R32 ;  /* 0x0083002000007988 */ /* 0x0041e80008000409 */
[----:B------:R1:W-:Y:S04]  /*145e0*/  STS.U16 [R0+UR9+0x8700], R33 ;  /* 0x0087002100007988 */ /* 0x0003e80008000409 */
[----:B------:R2:W-:Y:S04]  /*145f0*/  STS.U16 [R0+UR9+0x8b00], R30 ;  /* 0x008b001e00007988 */ /* 0x0005e80008000409 */
[----:B0-----:R0:W5:Y:S04]  /*14600*/  LDL.LU R32, [R1+0x578] ;  /* 0x0005780001207983 */ /* 0x0011680000300800 */
[----:B-1----:R0:W5:Y:S04]  /*14610*/  LDL.LU R33, [R1+0x574] ;  /* 0x0005740001217983 */ /* 0x0021680000300800 */
[----:B--2---:R0:W5:Y:S04]  /*14620*/  LDL.LU R30, [R1+0x570] ;  /* 0x00057000011e7983 */ /* 0x0041680000300800 */
[----:B------:R1:W-:Y:S04]  /*14630*/  STS.U16 [R0+UR9+0x8f00], R31 ;  /* 0x008f001f00007988 */ /* 0x0003e80008000409 */
[----:B------:R2:W-:Y:S04]  /*14640*/  STS.U16 [R0+UR9+0x9300], R28 ;  /* 0x0093001c00007988 */ /* 0x0005e80008000409 */
[----:B------:R0:W-:Y:S04]  /*14650*/  STS.U16 [R0+UR9+0x9700], R29 ;  /* 0x0097001d00007988 */ /* 0x0001e80008000409 */
[----:B-1----:R1:W5:Y:S04]  /*14660*/  LDL.LU R31, [R1+0x56c] ;  /* 0x00056c00011f7983 */ /* 0x0023680000300800 */
[----:B--2---:R1:W5:Y:S04]  /*14670*/  LDL.LU R28, [R1+0x568] ;  /* 0x00056800011c7983 */ /* 0x0043680000300800 */
[----:B0-----:R1:W5:Y:S04]  /*14680*/  LDL.LU R29, [R1+0x564] ;  /* 0x00056400011d7983 */ /* 0x0013680000300800 */
[----:B------:R0:W-:Y:S04]  /*14690*/  STS.U16 [R0+UR9+0x9b00], R26 ;  /* 0x009b001a00007988 */ /* 0x0001e80008000409 */
[----:B------:R2:W-:Y:S04]  /*146a0*/  STS.U16 [R0+UR9+0x9f00], R27 ;  /* 0x009f001b00007988 */ /* 0x0005e80008000409 */
[----:B------:R1:W-:Y:S04]  /*146b0*/  STS.U16 [R0+UR9+0xa300], R24 ;  /* 0x00a3001800007988 */ /* 0x0003e80008000409 */
[----:B0-----:R0:W5:Y:S04]  /*146c0*/  LDL.LU R26, [R1+0x560] ;  /* 0x00056000011a7983 */ /* 0x0011680000300800 */
[----:B--2---:R0:W5:Y:S04]  /*146d0*/  LDL.LU R27, [R1+0x55c] ;  /* 0x00055c00011b7983 */ /* 0x0041680000300800 */
[----:B-1----:R0:W5:Y:S04]  /*146e0*/  LDL.LU R24, [R1+0x558] ;  /* 0x0005580001187983 */ /* 0x0021680000300800 */
[----:B------:R1:W-:Y:S04]  /*146f0*/  STS.U16 [R0+UR9+0xa700], R25 ;  /* 0x00a7001900007988 */ /* 0x0003e80008000409 */
[----:B------:R2:W-:Y:S04]  /*14700*/  STS.U16 [R0+UR9+0xab00], R22 ;  /* 0x00ab001600007988 */ /* 0x0005e80008000409 */
[----:B------:R0:W-:Y:S04]  /*14710*/  STS.U16 [R0+UR9+0xaf00], R23 ;  /* 0x00af001700007988 */ /* 0x0001e80008000409 */
[----:B-1----:R1:W5:Y:S04]  /*14720*/  LDL.LU R25, [R1+0x554] ;  /* 0x0005540001197983 */ /* 0x0023680000300800 */
[----:B--2---:R1:W5:Y:S04]  /*14730*/  LDL.LU R22, [R1+0x550] ;  /* 0x0005500001167983 */ /* 0x0043680000300800 */
[----:B0-----:R1:W5:Y:S04]  /*14740*/  LDL.LU R23, [R1+0x54c] ;  /* 0x00054c0001177983 */ /* 0x0013680000300800 */
[----:B---3--:R0:W-:Y:S04]  /*14750*/  STS.U16 [R0+UR9+0xb300], R20 ;  /* 0x00b3001400007988 */ /* 0x0081e80008000409 */
[----:B------:R2:W-:Y:S04]  /*14760*/  STS.U16 [R0+UR9+0xb700], R21 ;  /* 0x00b7001500007988 */ /* 0x0005e80008000409 */
[----:B------:R3:W-:Y:S04]  /*14770*/  STS.U16 [R0+UR9+0xbb00], R18 ;  /* 0x00bb001200007988 */ /* 0x0007e80008000409 */
[----:B0-----:R1:W5:Y:S04]  /*14780*/  LDL.LU R20, [R1+0x548] ;  /* 0x0005480001147983 */ /* 0x0013680000300800 */
[----:B--2---:R1:W5:Y:S04]  /*14790*/  LDL.LU R21, [R1+0x544] ;  /* 0x0005440001157983 */ /* 0x0043680000300800 */
[----:B---3--:R1:W5:Y:S04]  /*147a0*/  LDL.LU R18, [R1+0x540] ;  /* 0x0005400001127983 */ /* 0x0083680000300800 */
[----:B------:R0:W-:Y:S04]  /*147b0*/  STS.U16 [R0+UR9+0xbf00], R19 ;  /* 0x00bf001300007988 */ /* 0x0001e80008000409 */
[----:B------:R2:W-:Y:S04]  /*147c0*/  STS.U16 [R0+UR9+0xc300], R16 ;  /* 0x00c3001000007988 */ /* 0x0005e80008000409 */
[----:B------:R3:W-:Y:S04]  /*147d0*/  STS.U16 [R0+UR9+0xc700], R17 ;  /* 0x00c7001100007988 */ /* 0x0007e80008000409 */
[----:B0-----:R1:W5:Y:S04]  /*147e0*/  LDL.LU R19, [R1+0x53c] ;  /* 0x00053c0001137983 */ /* 0x0013680000300800 */
[----:B--2---:R1:W5:Y:S04]  /*147f0*/  LDL.LU R16, [R1+0x538] ;  /* 0x0005380001107983 */ /* 0x0043680000300800 */
[----:B---3--:R1:W5:Y:S04]  /*14800*/  LDL.LU R17, [R1+0x534] ;  /* 0x0005340001117983 */ /* 0x0083680000300800 */
[----:B------:R0:W-:Y:S04]  /*14810*/  STS.U16 [R0+UR9+0xcb00], R14 ;  /* 0x00cb000e00007988 */ /* 0x0001e80008000409 */
[----:B----4-:R2:W-:Y:S04]  /*14820*/  STS.U16 [R0+UR9+0xcf00], R15 ;  /* 0x00cf000f00007988 */ /* 0x0105e80008000409 */
        /* <DEDUP_REMOVED lines=23> */
[----:B------:R2:W-:Y:S01]  /*149a0*/  STS.U16 [R0+UR9+0xff00], R2 ;  /* 0x00ff000200007988 */ /* 0x0005e20008000409 */
[----:B------:R3:W-:Y:S06]  /*149b0*/  MEMBAR.ALL.CTA ;  /* 0x0000000000007992 */ /* 0x0007ec0000008000 */
[----:B---3--:R-:W3:Y:S04]  /*149c0*/  FENCE.VIEW.ASYNC.S ;  /* 0x00000000000073c6 */ /* 0x008ee80000000000 */
[----:B0-----:R1:W5:Y:S04]  /*149d0*/  LDL.LU R164, [R1+0x500] ;  /* 0x0005000001a47983 */ /* 0x0013680000300800 */
[----:B--2---:R1:W5:Y:S01]  /*149e0*/  LDL.LU R0, [R1+0x4fc] ;  /* 0x0004fc0001007983 */ /* 0x0043620000300800 */
[----:B------:R-:W-:-:S04]  /*149f0*/  ULEA UR11, UR5, UR9, 0x3 ;  /* 0x00000009050b7291 */ /* 0x000fc8000f8e18ff */
[----:B------:R-:W-:Y:S01]  /*14a00*/  UIADD3 UR11, UPT, UPT, UR11, 0x14000, URZ ;  /* 0x000140000b0b7890 */ /* 0x000fe2000fffe0ff */
[----:B---3--:R-:W-:Y:S06]  /*14a10*/  BAR.SYNC.DEFER_BLOCKING 0x0 ;  /* 0x0000000000007b1d */ /* 0x008fec0000010000 */
[----:B------:R-:W-:Y:S05]  /*14a20*/  @P2 BRA `(.L_x_9) ;  /* 0x00000000004c2947 */ /* 0x000fea0003800000 */
[----:B------:R-:W-:Y:S01]  /*14a30*/  UMOV UR15, 0x40004040 ;  /* 0x40004040000f7882 */ /* 0x000fe20000000000 */
        /* <DEDUP_REMOVED lines=9> */
[----:B------:R0:W-:Y:S01]  /*14ad0*/  UTCHMMA gdesc[UR14], gdesc[UR12], tmem[UR8], tmem[UR16], idesc[UR17], UPT ;  /* 0x00ff100c0e0075ea */ /* 0x0001e2000b800008 */
        /* <DEDUP_REMOVED lines=8> */
.L_x_9:
[----:B------:R-:W2:Y:S01]  /*14b60*/  LDL.LU R2, [R1+0x2f0] ;  /* 0x0002f00001027983 */ /* 0x000ea20000300800 */
[----:B------:R-:W-:Y:S02]  /*14b70*/  UIADD3 UR5, UPT, UPT, UR5, 0x1, URZ ;  /* 0x0000000105057890 */ /* 0x000fe4000fffe0ff */
[----:B------:R-:W-:Y:S02]  /*14b80*/  UIADD3 UR32, UPT, UPT, UR32, -0x40, URZ ;  /* 0xffffffc020207890 */ /* 0x000fe4000fffe0ff */
[----:B------:R-:W-:-:S04]  /*14b90*/  UISETP.GT.AND UP1, UPT, UR5, 0x1, UPT ;  /* 0x000000010500788c */ /* 0x000fc8000bf24270 */
[----:B0-----:R-:W-:Y:S02]  /*14ba0*/  USEL UR6, URZ, 0x1, !UP1 ;  /* 0x00000001ff067887 */ /* 0x001fe4000c800000 */
[----:B------:R-:W-:Y:S02]  /*14bb0*/  USEL UR5, UR5, URZ, !UP1 ;  /* 0x000000ff05057287 */ /* 0x000fe4000c800000 */
[----:B------:R-:W-:-:S03]  /*14bc0*/  ULOP3.LUT UR7, UR4, UR6, URZ, 0x3c, !UPT ;  /* 0x0000000604077292 */ /* 0x000fc6000f8e3cff */
[----:B------:R-:W-:-:S04]  /*14bd0*/  UMOV UR6, UR4 ;  /* 0x0000000400067c82 */ /* 0x000fc80008000000 */
[----:B------:R-:W-:Y:S01]  /*14be0*/  UMOV UR4, UR7 ;  /* 0x0000000700047c82 */ /* 0x000fe20008000000 */
[----:B--2---:R-:W-:-:S05]  /*14bf0*/  VIADD R2, R2, 0xffffffff ;  /* 0xffffffff02027836 */ /* 0x004fca0000000000 */
[----:B------:R2:W-:Y:S01]  /*14c00*/  STL [R1+0x2f0], R2 ;  /* 0x0002f00201007387 */ /* 0x0005e20000100800 */
[----:B------:R-:W-:-:S13]  /*14c10*/  ISETP.NE.U32.AND P0, PT, R2, RZ, PT ;  /* 0x000000ff0200720c */ /* 0x000fda0003f05070 */
[----:B--2---:R-:W-:Y:S05]  /*14c20*/  @P0 BRA `(.L_x_10) ;  /* 0xffffffac00a40947 */ /* 0x004fea000383ffff */
.L_x_7:
[----:B------:R-:W2:Y:S01]  /*14c30*/  LDL.LU R154, [R1+0x2fc] ;  /* 0x0002fc00019a7983 */ /* 0x000ea20000300800 */
[----:B0-----:R-:W2:Y:S01]  /*14c40*/  LDCU UR4, c[0x0][0x3b4] ;  /* 0x00007680ff0477ac */ /* 0x001ea20008000800 */
[----:B-----5:R-:W0:Y:S02]  /*14c50*/  LDC R6, c[0x0][0x3b8] ;  /* 0x0000ee00ff067b82 */ /* 0x020e240000000800 */
[----:B------:R-:W3:Y:S01]  /*14c60*/  LDL.LU R155, [R1+0x2f4] ;  /* 0x0002f400019b7983 */ /* 0x000ee20000300800 */
[----:B------:R-:W4:Y:S03]  /*14c70*/  LDCU.128 UR12, c[0x0][0x390] ;  /* 0x00007200ff0c77ac */ /* 0x000f260008000c00 */
[----:B------:R-:W3:Y:S01]  /*14c80*/  LDL.LU R156, [R1+0x3c0] ;  /* 0x0003c000019c7983 */ /* 0x000ee20000300800 */
[----:B------:R-:W1:Y:S03]  /*14c90*/  LDCU UR5, c[0x0][0x39c] ;  /* 0x00007380ff0577ac */ /* 0x000e660008000800 */
[----:B------:R-:W3:Y:S04]  /*14ca0*/  LDL.LU R157, [R1+0x300] ;  /* 0x00030000019d7983 */ /* 0x000ee80000300800 */
[----:B------:R-:W3:Y:S04]  /*14cb0*/  LDL.LU R158, [R1+0x304] ;  /* 0x00030400019e7983 */ /* 0x000ee80000300800 */
[----:B------:R-:W3:Y:S04]  /*14cc0*/  LDL R159, [R1+0x2f8] ;  /* 0x0002f800019f7983 */ /* 0x000ee80000100800 */
[----:B------:R-:W3:Y:S04]  /*14cd0*/  LDL R160, [R1+0x310] ;  /* 0x0003100001a07983 */ /* 0x000ee80000100800 */
[----:B------:R-:W3:Y:S04]  /*14ce0*/  LDL R161, [R1+0x37c] ;  /* 0x00037c0001a17983 */ /* 0x000ee80000100800 */
[----:B------:R-:W3:Y:S04]  /*14cf0*/  LDL R162, [R1+0x378] ;  /* 0x0003780001a27983 */ /* 0x000ee80000100800 */
[----:B------:R-:W3:Y:S04]  /*14d00*/  LDL R163, [R1+0x324] ;  /* 0x0003240001a37983 */ /* 0x000ee80000100800 */
[----:B------:R-:W3:Y:S04]  /*14d10*/  LDL R165, [R1+0x374] ;  /* 0x0003740001a57983 */ /* 0x000ee80000100800 */
[----:B------:R-:W3:Y:S01]  /*14d20*/  LDL R164, [R1+0x370] ;  /* 0x0003700001a47983 */ /* 0x000ee20000100800 */
[----:B0-----:R-:W-:Y:S01]  /*14d30*/  IMAD R5, R0, R6, RZ ;  /* 0x0000000600057224 */ /* 0x001fe200078e02ff */
[----:B------:R-:W0:Y:S02]  /*14d40*/  S2R R153, SR_TID.X ;  /* 0x0000000000997919 */ /* 0x000e240000002100 */
[----:B0-----:R-:W-:-:S02]  /*14d50*/  IMAD.SHL.U32 R2, R153, 0x80, RZ ;  /* 0x0000008099027824 */ /* 0x001fc400078e00ff */
[----:B------:R-:W-:-:S03]  /*14d60*/  IMAD.SHL.U32 R3, R153, 0x10, RZ ;  /* 0x0000001099037824 */ /* 0x000fc600078e00ff */
[----:B------:R-:W-:Y:S02]  /*14d70*/  LOP3.LUT R2, R2, 0x800, RZ, 0xc0, !PT ;  /* 0x0000080002027812 */ /* 0x000fe400078ec0ff */
[----:B------:R-:W-:-:S04]  /*14d80*/  LOP3.LUT R3, R3, 0xf0, RZ, 0xc0, !PT ;  /* 0x000000f003037812 */ /* 0x000fc800078ec0ff */
[----:B------:R-:W-:Y:S01]  /*14d90*/  IADD3 R3, PT, PT, R3, UR9, R2 ;  /* 0x0000000903037c10 */ /* 0x000fe2000fffe002 */
[C---:B--2---:R-:W-:Y:S01]  /*14da0*/  IMAD R4, R154.reuse, UR4, RZ ;  /* 0x000000049a047c24 */ /* 0x044fe2000f8e02ff */
[----:B----4-:R-:W-:Y:S02]  /*14db0*/  ISETP.GE.AND P0, PT, R154, UR14, PT ;  /* 0x0000000e9a007c0c */ /* 0x010fe4000bf06270 */
[----:B---3--:R-:W-:Y:S02]  /*14dc0*/  ISETP.GE.AND P6, PT, R155, 0x40, PT ;  /* 0x000000409b00780c */ /* 0x008fe40003fc6270 */
[----:B------:R-:W-:Y:S02]  /*14dd0*/  LEA R2, P4, R4, UR12, 0x1 ;  /* 0x0000000c04027c11 */ /* 0x000fe4000f8808ff */
[----:B------:R-:W-:Y:S02]  /*14de0*/  ISETP.LT.AND P5, PT, R0, UR15, !P0 ;  /* 0x0000000f00007c0c */ /* 0x000fe4000c7a1270 */
[----:B------:R-:W-:-:S02]  /*14df0*/  LEA.HI.X.SX32 R0, R4, UR13, 0x1, P4 ;  /* 0x0000000d04007c11 */ /* 0x000fc4000a0f0eff */
[----:B-1----:R-:W-:Y:S01]  /*14e00*/  ISETP.LT.AND P2, PT, R156, UR5, !P0 ;  /* 0x000000059c007c0c */ /* 0x002fe2000c741270 */
[CC--:B------:R-:W-:Y:S01]  /*14e10*/  IMAD R7, R157.reuse, R6.reuse, RZ ;  /* 0x000000069d077224 */ /* 0x0c0fe200078e02ff */
[----:B------:R-:W-:Y:S02]  /*14e20*/  ISETP.LT.AND P3, PT, R157, UR15, !P0 ;  /* 0x0000000f9d007c0c */ /* 0x000fe4000c761270 */
[C---:B------:R-:W-:Y:S01]  /*14e30*/  ISETP.LT.AND P4, PT, R158.reuse, UR15, !P0 ;  /* 0x0000000f9e007c0c */ /* 0x040fe2000c781270 */
[-C--:B------:R-:W-:Y:S02]  /*14e40*/  IMAD R11, R158, R6.reuse, RZ ;  /* 0x000000069e0b7224 */ /* 0x080fe400078e02ff */
[-C--:B------:R-:W-:Y:S02]  /*14e50*/  IMAD R13, R159, R6.reuse, RZ ;  /* 0x000000069f0d7224 */ /* 0x080fe400078e02ff */
[-C--:B------:R-:W-:Y:S02]  /*14e60*/  IMAD R17, R160, R6.reuse, RZ ;  /* 0x00000006a0117224 */ /* 0x080fe400078e02ff */
[----:B------:R-:W-:-:S02]  /*14e70*/  IMAD R19, R161, R6, RZ ;  /* 0x00000006a1137224 */ /* 0x000fc400078e02ff */
[-C--:B------:R-:W-:Y:S02]  /*14e80*/  IMAD R21, R162, R6.reuse, RZ ;  /* 0x00000006a2157224 */ /* 0x080fe400078e02ff */
[-C--:B------:R-:W-:Y:S02]  /*14e90*/  IMAD R23, R163, R6.reuse, RZ ;  /* 0x00000006a3177224 */ /* 0x080fe400078e02ff */
[-C--:B------:R-:W-:Y:S02]  /*14ea0*/  IMAD R25, R165, R6.reuse, RZ ;  /* 0x00000006a5197224 */ /* 0x080fe400078e02ff */
[----:B------:R-:W-:Y:S01]  /*14eb0*/  IMAD R15, R164, R6, RZ ;  /* 0x00000006a40f7224 */ /* 0x000fe200078e02ff */
[----:B------:R-:W-:Y:S06]  /*14ec0*/  @!P6 BRA `(.L_x_11) ;  /* 0x000000000010e947 */ /* 0x000fec0003800000 */
[----:B------:R-:W-:-:S06]  /*14ed0*/  USHF.L.U32 UR6, UR6, 0x1f, URZ ;  /* 0x0000001f06067899 */ /* 0x000fcc00080006ff */
[----:B------:R-:W-:-:S04]  /*14ee0*/  IMAD.U32 R4, RZ, RZ, UR6 ;  /* 0x00000006ff047e24 */ /* 0x000fc8000f8e00ff */
[----:B------:R-:W0:Y:S02]  /*14ef0*/  SYNCS.PHASECHK.TRANS64.TRYWAIT P6, [UR11], R4 ;  /* 0x00000004ff0075a7 */ /* 0x000e2400080c110b */
[----:B0-----:R-:W-:Y:S05]  /*14f00*/  @!P6 BRA `(.L_x_12) ;  /* 0x000000440044e947 */ /* 0x001fea0003800000 */
.L_x_11:
[----:B------:R-:W2:Y:S01]  /*14f10*/  LDL R6, [R1+0x334] ;  /* 0x0003340001067983 */ /* 0x000ea20000100800 */
[----:B------:R-:W2:Y:S03]  /*14f20*/  LDC R12, c[0x0][0x3b8] ;  /* 0x0000ee00ff0c7b82 */ /* 0x000ea60000000800 */
[----:B------:R-:W3:Y:S04]  /*14f30*/  LDL R10, [R1+0x328] ;  /* 0x00032800010a7983 */ /* 0x000ee80000100800 */
[----:B------:R-:W4:Y:S04]  /*14f40*/  LDL R18, [R1+0x308] ;  /* 0x0003080001127983 */ /* 0x000f280000100800 */
[----:B------:R-:W5:Y:S04]  /*14f50*/  LDL R16, [R1+0x330] ;  /* 0x0003300001107983 */ /* 0x000f680000100800 */
[----:B------:R-:W4:Y:S01]  /*14f60*/  LDL R14, [R1+0x32c] ;  /* 0x00032c00010e7983 */ /* 0x000f220000100800 */
[----:B------:R-:W-:Y:S01]  /*14f70*/  BAR.SYNC.DEFER_BLOCKING 0x0 ;  /* 0x0000000000007b1d */ /* 0x000fe20000010000 */
[----:B------:R-:W-:-:S05]  /*14f80*/  LEA R164, P6, R5, R2, 0x1 ;  /* 0x0000000205a47211 */ /* 0x000fca00078c08ff */
[----:B------:R-:W0:Y:S01]  /*14f90*/  LDCU UR4, c[0x0][0x39c] ;  /* 0x00007380ff0477ac */ /* 0x000e220008000800 */
[----:B------:R-:W4:Y:S01]  /*14fa0*/  LDL.LU R8, [R1+0x2f8] ;  /* 0x0002f80001087983 */ /* 0x000f220000300800 */
[----:B------:R-:W1:Y:S01]  /*14fb0*/  LDCU UR5, c[0x0][0x39c] ;  /* 0x00007380ff0577ac */ /* 0x000e620008000800 */
[----:B------:R-:W0:Y:S01]  /*14fc0*/  LDCU UR6, c[0x0][0x39c] ;  /* 0x00007380ff0677ac */ /* 0x000e220008000800 */
[----:B------:R-:W0:Y:S01]  /*14fd0*/  LDCU UR7, c[0x0][0x39c] ;  /* 0x00007380ff0777ac */ /* 0x000e220008000800 */
[----:B------:R-:W0:Y:S02]  /*14fe0*/  @!P1 SYNCS.CCTL.IV [UR9+0x14000] ;  /* 0x01400000ff0099b1 */ /* 0x000e240008000009 */
[----:B0-----:R-:W-:Y:S01]  /*14ff0*/  BAR.SYNC.DEFER_BLOCKING 0x0 ;  /* 0x0000000000007b1d */ /* 0x001fe20000010000 */
[----:B--2---:R-:W-:-:S05]  /*15000*/  IMAD R9, R6, R12, RZ ;  /* 0x0000000c06097224 */ /* 0x004fca00078e02ff */
[----:B------:R-:W0:Y:S01]  /*15010*/  @!P1 SYNCS.CCTL.IV [UR9+0x14008] ;  /* 0x01400800ff0099b1 */ /* 0x000e220008000009 */
[----:B------:R-:W2:Y:S01]  /*15020*/  LDL.LU R6, [R1+0x310] ;  /* 0x0003100001067983 */ /* 0x000ea20000300800 */
[----:B------:R-:W-:-:S04]  /*15030*/  LEA R162, P1, R7, R2, 0x1 ;  /* 0x0000000207a27211 */ /* 0x000fc800078208ff */
[----:B------:R-:W-:Y:S01]  /*15040*/  LEA.HI.X.SX32 R163, R7, R0, 0x1, P1 ;  /* 0x0000000007a37211 */ /* 0x000fe200008f0eff */
[----:B---3--:R-:W-:Y:S02]  /*15050*/  IMAD R7, R10, R12, RZ ;  /* 0x0000000c0a077224 */ /* 0x008fe400078e02ff */
[----:B------:R-:W3:Y:S01]  /*15060*/  S2R R10, SR_TID.X ;  /* 0x00000000000a7919 */ /* 0x000ee20000002100 */
[----:B------:R-:W-:Y:S02]  /*15070*/  LEA.HI.X.SX32 R165, R5, R0, 0x1, P6 ;  /* 0x0000000005a57211 */ /* 0x000fe400030f0eff */
[-C--:B------:R-:W-:Y:S02]  /*15080*/  LEA R160, P6, R11, R2.reuse, 0x1 ;  /* 0x000000020ba07211 */ /* 0x080fe400078c08ff */
[----:B------:R-:W-:Y:S02]  /*15090*/  LEA R158, P1, R13, R2, 0x1 ;  /* 0x000000020d9e7211 */ /* 0x000fe400078208ff */
[----:B------:R-:W-:-:S02]  /*150a0*/  LEA.HI.X.SX32 R161, R11, R0, 0x1, P6 ;  /* 0x000000000ba17211 */ /* 0x000fc400030f0eff */
[----:B------:R-:W-:Y:S02]  /*150b0*/  LEA R156, P6, R17, R2, 0x1 ;  /* 0x00000002119c7211 */ /* 0x000fe400078c08ff */
[-C--:B------:R-:W-:Y:S02]  /*150c0*/  LEA.HI.X.SX32 R159, R13, R0.reuse, 0x1, P1 ;  /* 0x000000000d9f7211 */ /* 0x080fe400008f0eff */
[----:B------:R-:W-:Y:S02]  /*150d0*/  LEA.HI.X.SX32 R157, R17, R0, 0x1, P6 ;  /* 0x00000000119d7211 */ /* 0x000fe400030f0eff */
[-C--:B------:R-:W-:Y:S02]  /*150e0*/  LEA R154, P1, R19, R2.reuse, 0x1 ;  /* 0x00000002139a7211 */ /* 0x080fe400078208ff */
[----:B------:R-:W-:Y:S02]  /*150f0*/  LEA R152, P6, R21, R2, 0x1 ;  /* 0x0000000215987211 */ /* 0x000fe400078c08ff */
[----:B------:R-:W-:-:S02]  /*15100*/  LEA.HI.X.SX32 R155, R19, R0, 0x1, P1 ;  /* 0x00000000139b7211 */ /* 0x000fc400008f0eff */
[----:B------:R-:W-:Y:S02]  /*15110*/  LEA.HI.X.SX32 R153, R21, R0, 0x1, P6 ;  /* 0x0000000015997211 */ /* 0x000fe400030f0eff */
[-C--:B------:R-:W-:Y:S02]  /*15120*/  LEA R136, P1, R23, R2.reuse, 0x1 ;  /* 0x0000000217887211 */ /* 0x080fe400078208ff */
[----:B------:R-:W-:Y:S01]  /*15130*/  LEA R138, P6, R25, R2, 0x1 ;  /* 0x00000002198a7211 */ /* 0x000fe200078c08ff */
[----:B----4-:R-:W-:Y:S01]  /*15140*/  IMAD R11, R18, R12, RZ ;  /* 0x0000000c120b7224 */ /* 0x010fe200078e02ff */
[----:B------:R-:W-:Y:S01]  /*15150*/  LEA.HI.X.SX32 R137, R23, R0, 0x1, P1 ;  /* 0x0000000017897211 */ /* 0x000fe200008f0eff */
[----:B-----5:R-:W-:Y:S01]  /*15160*/  IMAD R13, R16, R12, RZ ;  /* 0x0000000c100d7224 */ /* 0x020fe200078e02ff */
[----:B------:R-:W-:Y:S02]  /*15170*/  LEA.HI.X.SX32 R139, R25, R0, 0x1, P6 ;  /* 0x00000000198b7211 */ /* 0x000fe400030f0eff */
[----:B------:R-:W-:-:S02]  /*15180*/  LEA R140, P1, R15, R2, 0x1 ;  /* 0x000000020f8c7211 */ /* 0x000fc400078208ff */
[----:B------:R-:W-:Y:S01]  /*15190*/  LEA R148, P6, R9, R2, 0x1 ;  /* 0x0000000209947211 */ /* 0x000fe200078c08ff */
[----:B------:R-:W-:Y:S01]  /*151a0*/  IMAD R5, R14, R12, RZ ;  /* 0x0000000c0e057224 */ /* 0x000fe200078e02ff */
[-C--:B------:R-:W-:Y:S01]  /*151b0*/  LEA.HI.X.SX32 R141, R15, R0.reuse, 0x1, P1 ;  /* 0x000000000f8d7211 */ /* 0x080fe200008f0eff */
[----:B---3--:R-:W-:Y:S01]  /*151c0*/  IMAD.SHL.U32 R4, R10, 0x8, RZ ;  /* 0x000000080a047824 */ /* 0x008fe200078e00ff */
[----:B------:R-:W-:Y:S02]  /*151d0*/  LEA.HI.X.SX32 R149, R9, R0, 0x1, P6 ;  /* 0x0000000009957211 */ /* 0x000fe400030f0eff */
[-C--:B------:R-:W-:Y:S02]  /*151e0*/  LEA R134, P1, R11, R2.reuse, 0x1 ;  /* 0x000000020b867211 */ /* 0x080fe400078208ff */
[----:B------:R-:W-:Y:S02]  /*151f0*/  LEA R150, P6, R13, R2, 0x1 ;  /* 0x000000020d967211 */ /* 0x000fe400078c08ff */
[----:B------:R-:W-:-:S02]  /*15200*/  LEA.HI.X.SX32 R135, R11, R0, 0x1, P1 ;  /* 0x000000000b877211 */ /* 0x000fc400008f0eff */
[----:B------:R-:W-:Y:S02]  /*15210*/  LEA.HI.X.SX32 R151, R13, R0, 0x1, P6 ;  /* 0x000000000d977211 */ /* 0x000fe400030f0eff */
[-C--:B------:R-:W-:Y:S02]  /*15220*/  LEA R132, P1, R5, R2.reuse, 0x1 ;  /* 0x0000000205847211 */ /* 0x080fe400078208ff */
[----:B------:R-:W-:Y:S02]  /*15230*/  LEA R142, P6, R7, R2, 0x1 ;  /* 0x00000002078e7211 */ /* 0x000fe400078c08ff */
[----:B------:R-:W-:Y:S02]  /*15240*/  LOP3.LUT R4, R4, 0x300, RZ, 0xc0, !PT ;  /* 0x0000030004047812 */ /* 0x000fe400078ec0ff */
[-C--:B------:R-:W-:Y:S02]  /*15250*/  LEA.HI.X.SX32 R133, R5, R0.reuse, 0x1, P1 ;  /* 0x0000000005857211 */ /* 0x080fe400008f0eff */
[----:B------:R-:W-:Y:S01]  /*15260*/  LEA.HI.X.SX32 R143, R7, R0, 0x1, P6 ;  /* 0x00000000078f7211 */ /* 0x000fe200030f0eff */
[----:B------:R-:W-:Y:S01]  /*15270*/  IMAD.IADD R3, R4, 0x1, R3 ;  /* 0x0000000104037824 */ /* 0x000fe200078e0203 */
[----:B------:R-:W-:-:S02]  /*15280*/  ISETP.LT.AND P1, PT, R8, UR15, !P0 ;  /* 0x0000000f08007c0c */ /* 0x000fc4000c721270 */
[----:B--2---:R-:W-:Y:S02]  /*15290*/  ISETP.LT.AND P6, PT, R6, UR15, !P0 ;  /* 0x0000000f06007c0c */ /* 0x004fe4000c7c1270 */
[----:B------:R-:W-:Y:S01]  /*152a0*/  LDTM.16dp32bit_t0_t15.x128 R4, tmem[UR10] ;  /* 0x0000000a000479ee */ /* 0x000fe20008b80000 */
[----:B------:R-:W2:Y:S01]  /*152b0*/  LDTM.16dp32bit_t16_t31.x128 R4, tmem[UR10+0x80] ;  /* 0x0000800a000479ee */ /* 0x000ea20008ba0000 */
[----:B------:R-:W-:Y:S01]  /*152c0*/  NOP ;  /* 0x0000000000007918 */ /* 0x000fe20000000000 */
[----:B------:R-:W3:Y:S01]  /*152d0*/  LDCU UR10, c[0x0][0x39c] ;  /* 0x00007380ff0a77ac */ /* 0x000ee20008000800 */
[----:B--2---:R-:W-:Y:S02]  /*152e0*/  F2FP.F16.F32.PACK_AB R4, R6, R4 ;  /* 0x000000040604723e */ /* 0x004fe400000000ff */
[----:B------:R-:W-:Y:S02]  /*152f0*/  F2FP.F16.F32.PACK_AB R6, R14, R12 ;  /* 0x0000000c0e06723e */ /* 0x000fe400000000ff */
[----:B------:R-:W-:-:S02]  /*15300*/  F2FP.F16.F32.PACK_AB R12, R39, R37 ;  /* 0x00000025270c723e */ /* 0x000fc400000000ff */
[----:B------:R-:W-:Y:S02]  /*15310*/  F2FP.F16.F32.PACK_AB R37, R42, R40 ;  /* 0x000000282a25723e */ /* 0x000fe400000000ff */
[----:B------:R-:W2:Y:S01]  /*15320*/  S2R R42, SR_TID.X ;  /* 0x00000000002a7919 */ /* 0x000ea20000002100 */
[----:B------:R-:W-:Y:S02]  /*15330*/  F2FP.F16.F32.PACK_AB R144, R7, R5 ;  /* 0x000000050790723e */ /* 0x000fe400000000ff */
[----:B------:R-:W-:Y:S02]  /*15340*/  F2FP.F16.F32.PACK_AB R5, R10, R8 ;  /* 0x000000080a05723e */ /* 0x000fe400000000ff */
[----:B------:R-:W-:Y:S02]  /*15350*/  F2FP.F16.F32.PACK_AB R145, R11, R9 ;  /* 0x000000090b91723e */ /* 0x000fe400000000ff */
[----:B------:R-:W-:Y:S02]  /*15360*/  F2FP.F16.F32.PACK_AB R146, R15, R13 ;  /* 0x0000000d0f92723e */ /* 0x000fe400000000ff */
[----:B------:R-:W-:-:S02]  /*15370*/  F2FP.F16.F32.PACK_AB R7, R18, R16 ;  /* 0x000000101207723e */ /* 0x000fc400000000ff */
[----:B------:R-:W-:-:S03]  /*15380*/  F2FP.F16.F32.PACK_AB R147, R19, R17 ;  /* 0x000000111393723e */ /* 0x000fc600000000ff */
[----:B0-----:R-:W-:Y:S04]  /*15390*/  STS.128 [R3], R4 ;  /* 0x0000000403007388 */ /* 0x001fe80000000c00 */
[----:B------:R-:W-:Y:S01]  /*153a0*/  STS.128 [R3+0x400], R144 ;  /* 0x0004009003007388 */ /* 0x000fe20000000c00 */
[----:B------:R-:W-:Y:S02]  /*153b0*/  F2FP.F16.F32.PACK_AB R36, R38, R36 ;  /* 0x000000242624723e */ /* 0x000fe400000000ff */
[----:B------:R-:W-:Y:S02]  /*153c0*/  F2FP.F16.F32.PACK_AB R38, R46, R44 ;  /* 0x0000002c2e26723e */ /* 0x000fe400000000ff */
[----:B------:R-:W-:Y:S02]  /*153d0*/  F2FP.F16.F32.PACK_AB R16, R55, R53 ;  /* 0x000000353710723e */ /* 0x000fe400000000ff */
[----:B------:R-:W-:Y:S01]  /*153e0*/  F2FP.F16.F32.PACK_AB R55, R66, R64 ;  /* 0x000000404237723e */ /* 0x000fe200000000ff */
[----:B--2---:R-:W-:Y:S01]  /*153f0*/  IMAD.SHL.U32 R46, R42, 0x10, RZ ;  /* 0x000000102a2e7824 */ /* 0x004fe200078e00ff */
[----:B------:R-:W-:-:S04]  /*15400*/  F2FP.F16.F32.PACK_AB R14, R47, R45 ;  /* 0x0000002d2f0e723e */ /* 0x000fc800000000ff */
[----:B------:R-:W-:Y:S01]  /*15410*/  LOP3.LUT R64, R46, 0x7f0, RZ, 0xc0, !PT ;  /* 0x000007f02e407812 */ /* 0x000fe200078ec0ff */
[----:B------:R-:W-:Y:S01]  /*15420*/  BAR.SYNC.DEFER_BLOCKING 0x0 ;  /* 0x0000000000007b1d */ /* 0x000fe20000010000 */
[----:B------:R-:W-:Y:S02]  /*15430*/  F2FP.F16.F32.PACK_AB R20, R22, R20 ;  /* 0x000000141614723e */ /* 0x000fe400000000ff */
[----:B------:R-:W-:-:S03]  /*15440*/  F2FP.F16.F32.PACK_AB R8, R23, R21 ;  /* 0x000000151708723e */ /* 0x000fc600000000ff */
[----:B------:R-:W0:Y:S04]  /*15450*/  LDS.128 R44, [R64+UR9] ;  /* 0x00000009402c7984 */ /* 0x000e280008000c00 */
[----:B------:R-:W-:Y:S01]  /*15460*/  LDS.128 R4, [R64+UR9+0x800] ;  /* 0x0008000940047984 */ /* 0x000fe20008000c00 */
[----:B------:R-:W-:Y:S02]  /*15470*/  F2FP.F16.F32.PACK_AB R21, R26, R24 ;  /* 0x000000181a15723e */ /* 0x000fe400000000ff */
[----:B------:R-:W-:Y:S02]  /*15480*/  F2FP.F16.F32.PACK_AB R9, R27, R25 ;  /* 0x000000191b09723e */ /* 0x000fe400000000ff */
[----:B------:R-:W-:Y:S02]  /*15490*/  F2FP.F16.F32.PACK_AB R22, R30, R28 ;  /* 0x0000001c1e16723e */ /* 0x000fe400000000ff */
[----:B------:R-:W-:-:S02]  /*154a0*/  F2FP.F16.F32.PACK_AB R10, R31, R29 ;  /* 0x0000001d1f0a723e */ /* 0x000fc400000000ff */
[----:B------:R-:W-:Y:S01]  /*154b0*/  F2FP.F16.F32.PACK_AB R23, R34, R32 ;  /* 0x000000202217723e */ /* 0x000fe200000000ff */
[----:B------:R-:W-:Y:S01]  /*154c0*/  BAR.SYNC.DEFER_BLOCKING 0x0 ;  /* 0x0000000000007b1d */ /* 0x000fe20000010000 */
[----:B------:R-:W-:-:S05]  /*154d0*/  F2FP.F16.F32.PACK_AB R11, R35, R33 ;  /* 0x00000021230b723e */ /* 0x000fca00000000ff */
[----:B------:R-:W-:Y:S04]  /*154e0*/  STS.128 [R3], R20 ;  /* 0x0000001403007388 */ /* 0x000fe80000000c00 */
[----:B------:R-:W-:Y:S01]  /*154f0*/  STS.128 [R3+0x400], R8 ;  /* 0x0004000803007388 */ /* 0x000fe20000000c00 */
[----:B------:R-:W-:Y:S01]  /*15500*/  BAR.SYNC.DEFER_BLOCKING 0x0 ;  /* 0x0000000000007b1d */ /* 0x000fe20000010000 */
[----:B------:R-:W-:Y:S02]  /*15510*/  F2FP.F16.F32.PACK_AB R13, R43, R41 ;  /* 0x000000292b0d723e */ /* 0x000fe400000000ff */
[----:B------:R-:W-:-:S03]  /*15520*/  F2FP.F16.F32.PACK_AB R39, R50, R48 ;  /* 0x000000303227723e */ /* 0x000fc600000000ff */
[----:B------:R-:W2:Y:S04]  /*15530*/  LDS.128 R20, [R64+UR9] ;  /* 0x0000000940147984 */ /* 0x000ea80008000c00 */
[----:B------:R-:W-:Y:S01]  /*15540*/  LDS.128 R8, [R64+UR9+0x800] ;  /* 0x0008000940087984 */ /* 0x000fe20008000c00 */
[----:B------:R-:W-:Y:S01]  /*15550*/  BAR.SYNC.DEFER_BLOCKING 0x0 ;  /* 0x0000000000007b1d */ /* 0x000fe20000010000 */
[----:B------:R-:W-:-:S05]  /*15560*/  F2FP.F16.F32.PACK_AB R15, R51, R49 ;  /* 0x00000031330f723e */ /* 0x000fca00000000ff */
[----:B------:R-:W-:Y:S04]  /*15570*/  STS.128 [R3], R36 ;  /* 0x0000002403007388 */ /* 0x000fe80000000c00 */
[----:B------:R-:W-:Y:S01]  /*15580*/  STS.128 [R3+0x400], R12 ;  /* 0x0004000c03007388 */ /* 0x000fe20000000c00 */
[----:B------:R-:W-:Y:S01]  /*15590*/  BAR.SYNC.DEFER_BLOCKING 0x0 ;  /* 0x0000000000007b1d */ /* 0x000fe20000010000 */
[----:B------:R-:W-:Y:S02]  /*155a0*/  F2FP.F16.F32.PACK_AB R52, R54, R52 ;  /* 0x000000343634723e */ /* 0x000fe400000000ff */
[----:B------:R-:W-:-:S03]  /*155b0*/  F2FP.F16.F32.PACK_AB R53, R58, R56 ;  /* 0x000000383a35723e */ /* 0x000fc600000000ff */
[----:B------:R-:W4:Y:S04]  /*155c0*/  LDS.128 R36, [R64+UR9] ;  /* 0x0000000940247984 */ /* 0x000f280008000c00 */
[----:B------:R-:W-:Y:S01]  /*155d0*/  LDS.128 R12, [R64+UR9+0x800] ;  /* 0x00080009400c7984 */ /* 0x000fe20008000c00 */
[----:B------:R-:W-:Y:S01]  /*155e0*/  F2FP.F16.F32.PACK_AB R17, R59, R57 ;  /* 0x000000393b11723e */ /* 0x000fe200000000ff */
[----:B------:R-:W-:Y:S01]  /*155f0*/  BAR.SYNC.DEFER_BLOCKING 0x0 ;  /* 0x0000000000007b1d */ /* 0x000fe20000010000 */
[----:B------:R-:W-:Y:S02]  /*15600*/  F2FP.F16.F32.PACK_AB R54, R62, R60 ;  /* 0x0000003c3e36723e */ /* 0x000fe400000000ff */
[----:B------:R-:W-:Y:S02]  /*15610*/  F2FP.F16.F32.PACK_AB R18, R63, R61 ;  /* 0x0000003d3f12723e */ /* 0x000fe400000000ff */
[----:B------:R-:W-:Y:S01]  /*15620*/  F2FP.F16.F32.PACK_AB R19, R67, R65 ;  /* 0x000000414313723e */ /* 0x000fe200000000ff */
[----:B------:R-:W-:Y:S04]  /*15630*/  STS.128 [R3], R52 ;  /* 0x0000003403007388 */ /* 0x000fe80000000c00 */
[----:B------:R-:W-:Y:S01]  /*15640*/  STS.128 [R3+0x400], R16 ;  /* 0x0004001003007388 */ /* 0x000fe20000000c00 */
[----:B------:R-:W-:Y:S01]  /*15650*/  BAR.SYNC.DEFER_BLOCKING 0x0 ;  /* 0x0000000000007b1d */ /* 0x000fe20000010000 */
[----:B------:R-:W-:-:S02]  /*15660*/  F2FP.F16.F32.PACK_AB R68, R70, R68 ;  /* 0x000000444644723e */ /* 0x000fc400000000ff */
[----:B------:R-:W-:-:S03]  /*15670*/  F2FP.F16.F32.PACK_AB R24, R71, R69 ;  /* 0x000000454718723e */ /* 0x000fc600000000ff */
[----:B------:R-:W5:Y:S04]  /*15680*/  LDS.128 R48, [R64+UR9] ;  /* 0x0000000940307984 */ /* 0x000f680008000c00 */
[----:B------:R-:W-:Y:S01]  /*15690*/  LDS.128 R16, [R64+UR9+0x800] ;  /* 0x0008000940107984 */ /* 0x000fe20008000c00 */
[----:B------:R-:W-:Y:S02]  /*156a0*/  F2FP.F16.F32.PACK_AB R69, R74, R72 ;  /* 0x000000484a45723e */ /* 0x000fe400000000ff */
[----:B------:R-:W-:Y:S02]  /*156b0*/  F2FP.F16.F32.PACK_AB R25, R75, R73 ;  /* 0x000000494b19723e */ /* 0x000fe400000000ff */
[----:B------:R-:W-:Y:S02]  /*156c0*/  F2FP.F16.F32.PACK_AB R70, R78, R76 ;  /* 0x0000004c4e46723e */ /* 0x000fe400000000ff */
[----:B------:R-:W-:Y:S01]  /*156d0*/  F2FP.F16.F32.PACK_AB R26, R79, R77 ;  /* 0x0000004d4f1a723e */ /* 0x000fe200000000ff */
[----:B------:R-:W2:Y:S01]  /*156e0*/  LDL.LU R78, [R1+0x37c] ;  /* 0x00037c00014e7983 */ /* 0x000ea20000300800 */
[----:B------:R-:W-:Y:S01]  /*156f0*/  F2FP.F16.F32.PACK_AB R71, R82, R80 ;  /* 0x000000505247723e */ /* 0x000fe200000000ff */
[----:B------:R-:W-:Y:S01]  /*15700*/  BAR.SYNC.DEFER_BLOCKING 0x0 ;  /* 0x0000000000007b1d */ /* 0x000fe20000010000 */
[----:B------:R-:W-:-:S02]  /*15710*/  F2FP.F16.F32.PACK_AB R27, R83, R81 ;  /* 0x00000051531b723e */ /* 0x000fc400000000ff */
[----:B------:R-:W-:Y:S02]  /*15720*/  F2FP.F16.F32.PACK_AB R84, R86, R84 ;  /* 0x000000545654723e */ /* 0x000fe400000000ff */
[----:B------:R-:W-:Y:S02]  /*15730*/  F2FP.F16.F32.PACK_AB R28, R87, R85 ;  /* 0x00000055571c723e */ /* 0x000fe400000000ff */
[----:B------:R-:W-:Y:S01]  /*15740*/  F2FP.F16.F32.PACK_AB R29, R91, R89 ;  /* 0x000000595b1d723e */ /* 0x000fe200000000ff */
[----:B------:R-:W3:Y:S04]  /*15750*/  LDL.LU R77, [R1+0x378] ;  /* 0x00037800014d7983 */ /* 0x000ee80000300800 */
[----:B------:R-:W-:Y:S04]  /*15760*/  STS.128 [R3], R68 ;  /* 0x0000004403007388 */ /* 0x000fe80000000c00 */
[----:B------:R-:W-:Y:S01]  /*15770*/  STS.128 [R3+0x400], R24 ;  /* 0x0004001803007388 */ /* 0x000fe20000000c00 */
[----:B------:R-:W-:Y:S01]  /*15780*/  BAR.SYNC.DEFER_BLOCKING 0x0 ;  /* 0x0000000000007b1d */ /* 0x000fe20000010000 */
[----:B------:R-:W-:-:S02]  /*15790*/  F2FP.F16.F32.PACK_AB R85, R90, R88 ;  /* 0x000000585a55723e */ /* 0x000fc400000000ff */
[----:B------:R-:W-:Y:S02]  /*157a0*/  F2FP.F16.F32.PACK_AB R86, R94, R92 ;  /* 0x0000005c5e56723e */ /* 0x000fe400000000ff */
[----:B------:R-:W-:Y:S02]  /*157b0*/  F2FP.F16.F32.PACK_AB R30, R95, R93 ;  /* 0x0000005d5f1e723e */ /* 0x000fe400000000ff */
[----:B------:R-:W-:Y:S01]  /*157c0*/  F2FP.F16.F32.PACK_AB R87, R98, R96 ;  /* 0x000000606257723e */ /* 0x000fe200000000ff */
[----:B------:R-:W4:Y:S01]  /*157d0*/  LDL.LU R76, [R1+0x324] ;  /* 0x00032400014c7983 */ /* 0x000f220000300800 */
[----:B------:R-:W-:Y:S02]  /*157e0*/  F2FP.F16.F32.PACK_AB R31, R99, R97 ;  /* 0x00000061631f723e */ /* 0x000fe400000000ff */
[----:B------:R-:W-:Y:S01]  /*157f0*/  F2FP.F16.F32.PACK_AB R100, R102, R100 ;  /* 0x000000646664723e */ /* 0x000fe200000000ff */
[----:B------:R-:W4:Y:S04]  /*15800*/  LDL.LU R75, [R1+0x374] ;  /* 0x00037400014b7983 */ /* 0x000f280000300800 */
[----:B------:R-:W0:Y:S04]  /*15810*/  LDS.128 R52, [R64+UR9] ;  /* 0x0000000940347984 */ /* 0x000e280008000c00 */
[----:B------:R-:W-:Y:S01]  /*15820*/  LDS.128 R24, [R64+UR9+0x800] ;  /* 0x0008000940187984 */ /* 0x000fe20008000c00 */
[----:B------:R-:W-:Y:S01]  /*15830*/  BAR.SYNC.DEFER_BLOCKING 0x0 ;  /* 0x0000000000007b1d */ /* 0x000fe20000010000 */
[----:B------:R-:W-:-:S02]  /*15840*/  F2FP.F16.F32.PACK_AB R32, R103, R101 ;  /* 0x000000656720723e */ /* 0x000fc400000000ff */
[----:B------:R-:W-:Y:S02]  /*15850*/  F2FP.F16.F32.PACK_AB R33, R107, R105 ;  /* 0x000000696b21723e */ /* 0x000fe400000000ff */
[----:B------:R-:W-:Y:S02]  /*15860*/  F2FP.F16.F32.PACK_AB R102, R110, R108 ;  /* 0x0000006c6e66723e */ /* 0x000fe400000000ff */
[----:B------:R-:W-:Y:S01]  /*15870*/  F2FP.F16.F32.PACK_AB R34, R111, R109 ;  /* 0x0000006d6f22723e */ /* 0x000fe200000000ff */
[----:B------:R-:W5:Y:S04]  /*15880*/  LDL.LU R73, [R1+0x370] ;  /* 0x0003700001497983 */ /* 0x000f680000300800 */
[----:B------:R-:W-:Y:S04]  /*15890*/  STS.128 [R3], R84 ;  /* 0x0000005403007388 */ /* 0x000fe80000000c00 */
[----:B------:R-:W-:Y:S01]  /*158a0*/  STS.128 [R3+0x400], R28 ;  /* 0x0004001c03007388 */ /* 0x000fe20000000c00 */
[----:B------:R-:W-:Y:S01]  /*158b0*/  BAR.SYNC.DEFER_BLOCKING 0x0 ;  /* 0x0000000000007b1d */ /* 0x000fe20000010000 */
[----:B------:R-:W-:-:S02]  /*158c0*/  F2FP.F16.F32.PACK_AB R101, R106, R104 ;  /* 0x000000686a65723e */ /* 0x000fc400000000ff */
[----:B------:R-:W-:Y:S02]  /*158d0*/  F2FP.F16.F32.PACK_AB R103, R114, R112 ;  /* 0x000000707267723e */ /* 0x000fe400000000ff */
[----:B------:R-:W-:Y:S02]  /*158e0*/  F2FP.F16.F32.PACK_AB R35, R115, R113 ;  /* 0x000000717323723e */ /* 0x000fe400000000ff */
[----:B------:R-:W-:Y:S01]  /*158f0*/  F2FP.F16.F32.PACK_AB R116, R118, R116 ;  /* 0x000000747674723e */ /* 0x000fe200000000ff */
[----:B------:R-:W5:Y:S04]  /*15900*/  LDL.LU R72, [R1+0x334] ;  /* 0x0003340001487983 */ /* 0x000f680000300800 */
        /* <DEDUP_REMOVED lines=13> */
[----:B------:R-:W-:Y:S01]  /*159e0*/  F2FP.F16.F32.PACK_AB R43, R131, R129 ;  /* 0x00000081832b723e */ /* 0x000fe200000000ff */
[----:B------:R-:W5:Y:S04]  /*159f0*/  LDL.LU R65, [R1+0x330] ;  /* 0x0003300001417983 */ /* 0x000f680000300800 */
[----:B------:R-:W5:Y:S04]  /*15a00*/  LDL.LU R67, [R1+0x32c] ;  /* 0x00032c0001437983 */ /* 0x000f680000300800 */
[----:B------:R-:W5:Y:S04]  /*15a10*/  LDL.LU R66, [R1+0x328] ;  /* 0x0003280001427983 */ /* 0x000f680000300800 */
[----:B------:R-:W1:Y:S04]  /*15a20*/  LDS.128 R32, [R64+UR9] ;  /* 0x0000000940207984 */ /* 0x000e680008000c00 */
[----:B------:R-:W-:Y:S01]  /*15a30*/  LDS.128 R60, [R64+UR9+0x800] ;  /* 0x00080009403c7984 */ /* 0x000fe20008000c00 */
[----:B------:R-:W-:Y:S06]  /*15a40*/  BAR.SYNC.DEFER_BLOCKING 0x0 ;  /* 0x0000000000007b1d */ /* 0x000fec0000010000 */
[----:B------:R-:W-:Y:S04]  /*15a50*/  STS.128 [R3], R116 ;  /* 0x0000007403007388 */ /* 0x000fe80000000c00 */
[----:B------:R0:W-:Y:S01]  /*15a60*/  STS.128 [R3+0x400], R40 ;  /* 0x0004002803007388 */ /* 0x0001e20000000c00 */
[----:B------:R-:W-:Y:S06]  /*15a70*/  BAR.SYNC.DEFER_BLOCKING 0x0 ;  /* 0x0000000000007b1d */ /* 0x000fec0000010000 */
[----:B0-----:R-:W5:Y:S04]  /*15a80*/  LDL.LU R3, [R1+0x320] ;  /* 0x0003200001037983 */ /* 0x001f680000300800 */
[----:B------:R0:W-:Y:S02]  /*15a90*/  @P5 STG.E.U16 desc[UR20][R164.64], R44 ;  /* 0x0000002ca4005986 */ /* 0x0001e4000c101514 */
[----:B0-----:R-:W-:-:S05]  /*15aa0*/  PRMT R44, R44, 0x7632, R44 ;  /* 0x000076322c2c7816 */ /* 0x001fca000000002c */
[----:B------:R0:W-:Y:S04]  /*15ab0*/  @P3 STG.E.U16 desc[UR20][R162.64], R44 ;  /* 0x0000002ca2003986 */ /* 0x0001e8000c101514 */
[----:B0-----:R-:W5:Y:S04]  /*15ac0*/  LDL.LU R44, [R1+0x36c] ;  /* 0x00036c00012c7983 */ /* 0x001f680000300800 */
[----:B------:R-:W5:Y:S04]  /*15ad0*/  LDL.LU R43, [R1+0x368] ;  /* 0x00036800012b7983 */ /* 0x000f680000300800 */
[----:B------:R-:W5:Y:S04]  /*15ae0*/  LDL.LU R42, [R1+0x364] ;  /* 0x00036400012a7983 */ /* 0x000f680000300800 */
[----:B------:R0:W-:Y:S04]  /*15af0*/  @P4 STG.E.U16 desc[UR20][R160.64], R45 ;  /* 0x0000002da0004986 */ /* 0x0001e8000c101514 */
[----:B------:R-:W1:Y:S01]  /*15b00*/  LDL.LU R41, [R1+0x31c] ;  /* 0x00031c0001297983 */ /* 0x000e620000300800 */
[----:B--2---:R-:W-:-:S02]  /*15b10*/  ISETP.LT.AND P5, PT, R78, UR15, !P0 ;  /* 0x0000000f4e007c0c */ /* 0x004fc4000c7a1270 */
[----:B0-----:R-:W-:Y:S02]  /*15b20*/  PRMT R45, R45, 0x7632, R45 ;  /* 0x000076322d2d7816 */ /* 0x001fe4000000002d */
[----:B---3--:R-:W-:-:S03]  /*15b30*/  ISETP.LT.AND P3, PT, R77, UR15, !P0 ;  /* 0x0000000f4d007c0c */ /* 0x008fc6000c761270 */
[----:B------:R0:W-:Y:S04]  /*15b40*/  @P1 STG.E.U16 desc[UR20][R158.64], R45 ;  /* 0x0000002d9e001986 */ /* 0x0001e8000c101514 */
[----:B------:R2:W-:Y:S04]  /*15b50*/  @P6 STG.E.U16 desc[UR20][R156.64], R46 ;  /* 0x0000002e9c006986 */ /* 0x0005e8000c101514 */
[----:B0-----:R-:W3:Y:S01]  /*15b60*/  LDL.LU R45, [R1+0x360] ;  /* 0x00036000012d7983 */ /* 0x001ee20000300800 */
[----:B--2---:R-:W-:-:S05]  /*15b70*/  PRMT R46, R46, 0x7632, R46 ;  /* 0x000076322e2e7816 */ /* 0x004fca000000002e */
[----:B------:R-:W-:Y:S04]  /*15b80*/  @P5 STG.E.U16 desc[UR20][R154.64], R46 ;  /* 0x0000002e9a005986 */ /* 0x000fe8000c101514 */
[----:B------:R0:W-:Y:S01]  /*15b90*/  @P3 STG.E.U16 desc[UR20][R152.64], R47 ;  /* 0x0000002f98003986 */ /* 0x0001e2000c101514 */
[----:B----4-:R-:W-:Y:S02]  /*15ba0*/  ISETP.LT.AND P4, PT, R76, UR15, !P0 ;  /* 0x0000000f4c007c0c */ /* 0x010fe4000c781270 */
[----:B------:R-:W-:Y:S02]  /*15bb0*/  ISETP.LT.AND P1, PT, R75, UR15, !P0 ;  /* 0x0000000f4b007c0c */ /* 0x000fe4000c721270 */
[----:B0-----:R-:W-:-:S09]  /*15bc0*/  PRMT R47, R47, 0x7632, R47 ;  /* 0x000076322f2f7816 */ /* 0x001fd2000000002f */
[----:B------:R-:W-:Y:S04]  /*15bd0*/  @P4 STG.E.U16 desc[UR20][R136.64], R47 ;  /* 0x0000002f88004986 */ /* 0x000fe8000c101514 */
[----:B------:R0:W-:Y:S01]  /*15be0*/  @P1 STG.E.U16 desc[UR20][R138.64], R20 ;  /* 0x000000148a001986 */ /* 0x0001e2000c101514 */
[----:B-----5:R-:W-:Y:S02]  /*15bf0*/  ISETP.LT.AND P6, PT, R73, UR15, !P0 ;  /* 0x0000000f49007c0c */ /* 0x020fe4000c7c1270 */
[----:B0-----:R-:W-:-:S11]  /*15c00*/  PRMT R20, R20, 0x7632, R20 ;  /* 0x0000763214147816 */ /* 0x001fd60000000014 */
[----:B------:R-:W-:Y:S01]  /*15c10*/  @P6 STG.E.U16 desc[UR20][R140.64], R20 ;  /* 0x000000148c006986 */ /* 0x000fe2000c101514 */
[----:B------:R-:W-:Y:S02]  /*15c20*/  ISETP.LT.AND P5, PT, R72, UR15, !P0 ;  /* 0x0000000f48007c0c */ /* 0x000fe4000c7a1270 */
[----:B------:R-:W-:Y:S02]  /*15c30*/  ISETP.LT.AND P3, PT, R74, UR15, !P0 ;  /* 0x0000000f4a007c0c */ /* 0x000fe4000c761270 */
[----:B------:R-:W0:Y:S09]  /*15c40*/  LDC R74, c[0x0][0x3b8] ;  /* 0x0000ee00ff4a7b82 */ /* 0x000e320000000800 */
[----:B------:R2:W-:Y:S02]  /*15c50*/  @P5 STG.E.U16 desc[UR20][R148.64], R21 ;  /* 0x0000001594005986 */ /* 0x0005e4000c101514 */
[----:B--2---:R-:W-:-:S05]  /*15c60*/  PRMT R21, R21, 0x7632, R21 ;  /* 0x0000763215157816 */ /* 0x004fca0000000015 */
[----:B------:R-:W-:Y:S01]  /*15c70*/  @P3 STG.E.U16 desc[UR20][R134.64], R21 ;  /* 0x0000001586003986 */ /* 0x000fe2000c101514 */
[----:B------:R-:W-:Y:S02]  /*15c80*/  ISETP.LT.AND P4, PT, R65, UR15, !P0 ;  /* 0x0000000f41007c0c */ /* 0x000fe4000c781270 */
[----:B------:R-:W-:Y:S02]  /*15c90*/  ISETP.LT.AND P1, PT, R67, UR15, !P0 ;  /* 0x0000000f43007c0c */ /* 0x000fe4000c721270 */
[----:B------:R-:W-:-:S09]  /*15ca0*/  ISETP.LT.AND P6, PT, R66, UR15, !P0 ;  /* 0x0000000f42007c0c */ /* 0x000fd2000c7c1270 */
[----:B------:R2:W-:Y:S01]  /*15cb0*/  @P4 STG.E.U16 desc[UR20][R150.64], R22 ;  /* 0x0000001696004986 */ /* 0x0005e2000c101514 */
[----:B------:R-:W-:Y:S02]  /*15cc0*/  PRMT R40, R23, 0x7632, R40 ;  /* 0x0000763217287816 */ /* 0x000fe40000000028 */
[----:B--2---:R-:W-:-:S05]  /*15cd0*/  PRMT R22, R22, 0x7632, R22 ;  /* 0x0000763216167816 */ /* 0x004fca0000000016 */
[----:B------:R2:W-:Y:S04]  /*15ce0*/  @P1 STG.E.U16 desc[UR20][R132.64], R22 ;  /* 0x0000001684001986 */ /* 0x0005e8000c101514 */
[----:B------:R4:W-:Y:S01]  /*15cf0*/  @P6 STG.E.U16 desc[UR20][R142.64], R23 ;  /* 0x000000178e006986 */ /* 0x0009e2000c101514 */
[C---:B------:R-:W-:Y:S01]  /*15d00*/  ISETP.LT.AND P5, PT, R3.reuse, UR15, !P0 ;  /* 0x0000000f03007c0c */ /* 0x040fe2000c7a1270 */
[----:B0-----:R-:W-:-:S05]  /*15d10*/  IMAD R3, R3, R74, RZ ;  /* 0x0000004a03037224 */ /* 0x001fca00078e02ff */
[----:B------:R-:W-:-:S04]  /*15d20*/  LEA R20, P3, R3, R2, 0x1 ;  /* 0x0000000203147211 */ /* 0x000fc800078608ff */
[----:B------:R-:W-:-:S05]  /*15d30*/  LEA.HI.X.SX32 R21, R3, R0, 0x1, P3 ;  /* 0x0000000003157211 */ /* 0x000fca00018f0eff */
[----:B------:R-:W-:Y:S01]  /*15d40*/  @P5 STG.E.U16 desc[UR20][R20.64], R40 ;  /* 0x0000002814005986 */ /* 0x000fe2000c101514 */
[C---:B------:R-:W-:Y:S01]  /*15d50*/  IMAD R3, R44.reuse, R74, RZ ;  /* 0x0000004a2c037224 */ /* 0x040fe200078e02ff */
[----:B------:R-:W-:Y:S02]  /*15d60*/  ISETP.LT.AND P4, PT, R44, UR15, !P0 ;  /* 0x0000000f2c007c0c */ /* 0x000fe4000c781270 */
[----:B------:R-:W5:Y:S02]  /*15d70*/  LDL.LU R44, [R1+0x35c] ;  /* 0x00035c00012c7983 */ /* 0x000f640000300800 */
[----:B--2---:R-:W-:-:S04]  /*15d80*/  LEA R22, P1, R3, R2, 0x1 ;  /* 0x0000000203167211 */ /* 0x004fc800078208ff */
[----:B----4-:R-:W-:Y:S01]  /*15d90*/  LEA.HI.X.SX32 R23, R3, R0, 0x1, P1 ;  /* 0x0000000003177211 */ /* 0x010fe200008f0eff */
[CC--:B------:R-:W-:Y:S01]  /*15da0*/  IMAD R3, R43.reuse, R74.reuse, RZ ;  /* 0x0000004a2b037224 */ /* 0x0c0fe200078e02ff */
[----:B------:R-:W-:Y:S02]  /*15db0*/  ISETP.LT.AND P3, PT, R43, UR15, !P0 ;  /* 0x0000000f2b007c0c */ /* 0x000fe4000c761270 */
[----:B------:R-:W2:Y:S04]  /*15dc0*/  LDL.LU R43, [R1+0x358] ;  /* 0x00035800012b7983 */ /* 0x000ea80000300800 */
[----:B------:R0:W-:Y:S01]  /*15dd0*/  @P4 STG.E.U16 desc[UR20][R22.64], R36 ;  /* 0x0000002416004986 */ /* 0x0001e2000c101514 */
[C---:B------:R-:W-:Y:S01]  /*15de0*/  ISETP.LT.AND P4, PT, R42.reuse, UR4, !P0 ;  /* 0x000000042a007c0c */ /* 0x040fe2000c781270 */
[----:B------:R-:W5:Y:S01]  /*15df0*/  LDCU UR4, c[0x0][0x39c] ;  /* 0x00007380ff0477ac */ /* 0x000f620008000800 */
[----:B0-----:R-:W-:-:S02]  /*15e00*/  IMAD R23, R42, R74, RZ ;  /* 0x0000004a2a177224 */ /* 0x001fc400078e02ff */
[----:B------:R-:W4:Y:S01]  /*15e10*/  LDL.LU R42, [R1+0x318] ;  /* 0x00031800012a7983 */ /* 0x000f220000300800 */
[----:B------:R-:W-:Y:S02]  /*15e20*/  LEA R20, P5, R3, R2, 0x1 ;  /* 0x0000000203147211 */ /* 0x000fe400078a08ff */
[C---:B-1----:R-:W-:Y:S01]  /*15e30*/  ISETP.LT.AND P1, PT, R41.reuse, UR5, !P0 ;  /* 0x0000000529007c0c */ /* 0x042fe2000c721270 */
[----:B------:R-:W-:Y:S01]  /*15e40*/  IMAD R41, R41, R74, RZ ;  /* 0x0000004a29297224 */ /* 0x000fe200078e02ff */
[----:B------:R-:W-:Y:S01]  /*15e50*/  LEA.HI.X.SX32 R21, R3, R0, 0x1, P5 ;  /* 0x0000000003157211 */ /* 0x000fe200028f0eff */
[----:B------:R-:W2:Y:S01]  /*15e60*/  LDL.LU R46, [R1+0x354] ;  /* 0x00035400012e7983 */ /* 0x000ea20000300800 */
[----:B------:R-:W-:Y:S01]  /*15e70*/  PRMT R36, R36, 0x7632, R36 ;  /* 0x0000763224247816 */ /* 0x000fe20000000024 */
[----:B------:R-:W2:Y:S01]  /*15e80*/  LDCU UR5, c[0x0][0x39c] ;  /* 0x00007380ff0577ac */ /* 0x000ea20008000800 */
[-C--:B------:R-:W-:Y:S02]  /*15e90*/  LEA R22, P6, R23, R2.reuse, 0x1 ;  /* 0x0000000217167211 */ /* 0x080fe400078c08ff */
[----:B------:R-:W-:Y:S01]  /*15ea0*/  LEA R40, P5, R41, R2, 0x1 ;  /* 0x0000000229287211 */ /* 0x000fe200078a08ff */
[----:B------:R0:W-:Y:S01]  /*15eb0*/  @P3 STG.E.U16 desc[UR20][R20.64], R36 ;  /* 0x0000002414003986 */ /* 0x0001e2000c101514 */
[----:B------:R-:W-:Y:S01]  /*15ec0*/  LEA.HI.X.SX32 R23, R23, R0, 0x1, P6 ;  /* 0x0000000017177211 */ /* 0x000fe200030f0eff */
[C---:B---3--:R-:W-:Y:S01]  /*15ed0*/  IMAD R3, R45.reuse, R74, RZ ;  /* 0x0000004a2d037224 */ /* 0x048fe200078e02ff */
[----:B------:R-:W-:Y:S01]  /*15ee0*/  ISETP.LT.AND P3, PT, R45, UR6, !P0 ;  /* 0x000000062d007c0c */ /* 0x000fe2000c761270 */
[----:B------:R-:W4:Y:S01]  /*15ef0*/  LDCU UR6, c[0x0][0x39c] ;  /* 0x00007380ff0677ac */ /* 0x000f220008000800 */
[----:B------:R-:W3:Y:S01]  /*15f00*/  LDL.LU R45, [R1+0x350] ;  /* 0x00035000012d7983 */ /* 0x000ee20000300800 */
[----:B------:R-:W-:-:S03]  /*15f10*/  LEA.HI.X.SX32 R41, R41, R0, 0x1, P5 ;  /* 0x0000000029297211 */ /* 0x000fc600028f0eff */
[----:B------:R-:W-:Y:S01]  /*15f20*/  @P4 STG.E.U16 desc[UR20][R22.64], R37 ;  /* 0x0000002516004986 */ /* 0x000fe2000c101514 */
[----:B0-----:R-:W-:Y:S02]  /*15f30*/  PRMT R21, R37, 0x7632, R21 ;  /* 0x0000763225157816 */ /* 0x001fe40000000015 */
[----:B------:R-:W-:-:S03]  /*15f40*/  LEA R20, P4, R3, R2, 0x1 ;  /* 0x0000000203147211 */ /* 0x000fc600078808ff */
[----:B------:R0:W-:Y:S02]  /*15f50*/  @P1 STG.E.U16 desc[UR20][R40.64], R21 ;  /* 0x0000001528001986 */ /* 0x0001e4000c101514 */
[----:B0-----:R-:W-:-:S05]  /*15f60*/  LEA.HI.X.SX32 R21, R3, R0, 0x1, P4 ;  /* 0x0000000003157211 */ /* 0x001fca00020f0eff */
[----:B------:R0:W-:Y:S01]  /*15f70*/  @P3 STG.E.U16 desc[UR20][R20.64], R38 ;  /* 0x0000002614003986 */ /* 0x0001e2000c101514 */
[C---:B-----5:R-:W-:Y:S01]  /*15f80*/  ISETP.LT.AND P4, PT, R44.reuse, UR4, !P0 ;  /* 0x000000042c007c0c */ /* 0x060fe2000c781270 */
[----:B------:R-:W-:Y:S01]  /*15f90*/  IMAD R3, R44, R74, RZ ;  /* 0x0000004a2c037224 */ /* 0x000fe200078e02ff */
[----:B------:R-:W1:Y:S01]  /*15fa0*/  LDCU UR4, c[0x0][0x39c] ;  /* 0x00007380ff0477ac */ /* 0x000e620008000800 */
[----:B------:R-:W5:Y:S03]  /*15fb0*/  LDL.LU R44, [R1+0x348] ;  /* 0x00034800012c7983 */ /* 0x000f660000300800 */
[C---:B0-----:R-:W-:Y:S01]  /*15fc0*/  LEA R20, P3, R3.reuse, R2, 0x1 ;  /* 0x0000000203147211 */ /* 0x041fe200078608ff */
[----:B------:R-:W5:Y:S03]  /*15fd0*/  LDL.LU R47, [R1+0x450] ;  /* 0x00045000012f7983 */ /* 0x000f660000300800 */
[----:B------:R-:W-:-:S02]  /*15fe0*/  LEA.HI.X.SX32 R21, R3, R0, 0x1, P3 ;  /* 0x0000000003157211 */ /* 0x000fc400018f0eff */
[C---:B----4-:R-:W-:Y:S01]  /*15ff0*/  ISETP.LT.AND P5, PT, R42.reuse, UR6, !P0 ;  /* 0x000000062a007c0c */ /* 0x050fe2000c7a1270 */
[-C--:B------:R-:W-:Y:S01]  /*16000*/  IMAD R3, R42, R74.reuse, RZ ;  /* 0x0000004a2a037224 */ /* 0x080fe200078e02ff */
[----:B------:R-:W-:Y:S01]  /*16010*/  PRMT R36, R38, 0x7632, R36 ;  /* 0x0000763226247816 */ /* 0x000fe20000000024 */
[----:B------:R-:W4:Y:S01]  /*16020*/  LDL.LU R42, [R1+0x314] ;  /* 0x00031400012a7983 */ /* 0x000f220000300800 */
[C---:B--2---:R-:W-:Y:S01]  /*16030*/  ISETP.LT.AND P1, PT, R43.reuse, UR5, !P0 ;  /* 0x000000052b007c0c */ /* 0x044fe2000c721270 */
[----:B------:R-:W-:Y:S01]  /*16040*/  IMAD R43, R43, R74, RZ ;  /* 0x0000004a2b2b7224 */ /* 0x000fe200078e02ff */
[----:B------:R-:W0:Y:S01]  /*16050*/  LDCU UR5, c[0x0][0x39c] ;  /* 0x00007380ff0577ac */ /* 0x000e220008000800 */
[----:B------:R2:W-:Y:S03]  /*16060*/  @P4 STG.E.U16 desc[UR20][R20.64], R36 ;  /* 0x0000002414004986 */ /* 0x0005e6000c101514 */
[C---:B------:R-:W-:Y:S01]  /*16070*/  LEA R22, P6, R43.reuse, R2, 0x1 ;  /* 0x000000022b167211 */ /* 0x040fe200078c08ff */
[----:B------:R-:W4:Y:S03]  /*16080*/  LDCU UR6, c[0x0][0x39c] ;  /* 0x00007380ff0677ac */ /* 0x000f260008000800 */
[----:B------:R-:W-:-:S02]  /*16090*/  LEA.HI.X.SX32 R23, R43, R0, 0x1, P6 ;  /* 0x000000002b177211 */ /* 0x000fc400030f0eff */
[----:B--2---:R-:W-:Y:S01]  /*160a0*/  LEA R20, P3, R3, R2, 0x1 ;  /* 0x0000000203147211 */ /* 0x004fe200078608ff */
[C---:B---3--:R-:W-:Y:S01]  /*160b0*/  IMAD R37, R45.reuse, R74, RZ ;  /* 0x0000004a2d257224 */ /* 0x048fe200078e02ff */
[----:B-1----:R-:W-:Y:S01]  /*160c0*/  ISETP.LT.AND P4, PT, R45, UR4, !P0 ;  /* 0x000000042d007c0c */ /* 0x002fe2000c781270 */
[----:B------:R1:W-:Y:S01]  /*160d0*/  @P1 STG.E.U16 desc[UR20][R22.64], R39 ;  /* 0x0000002716001986 */ /* 0x0003e2000c101514 */
[----:B------:R-:W-:Y:S01]  /*160e0*/  LEA.HI.X.SX32 R21, R3, R0, 0x1, P3 ;  /* 0x0000000003157211 */ /* 0x000fe200018f0eff */
[C---:B------:R-:W-:Y:S01]  /*160f0*/  IMAD R3, R46.reuse, R74, RZ ;  /* 0x0000004a2e037224 */ /* 0x040fe200078e02ff */
[----:B------:R-:W-:Y:S01]  /*16100*/  ISETP.LT.AND P3, PT, R46, UR7, !P0 ;  /* 0x000000072e007c0c */ /* 0x000fe2000c761270 */
[----:B------:R-:W2:Y:S01]  /*16110*/  LDCU UR4, c[0x0][0x39c] ;  /* 0x00007380ff0477ac */ /* 0x000ea20008000800 */
[----:B------:R-:W3:Y:S01]  /*16120*/  LDL.LU R46, [R1+0x344] ;  /* 0x00034400012e7983 */ /* 0x000ee20000300800 */
[----:B------:R-:W-:Y:S01]  /*16130*/  PRMT R38, R39, 0x7632, R38 ;  /* 0x0000763227267816 */ /* 0x000fe20000000026 */
[----:B------:R-:W0:Y:S02]  /*16140*/  LDCU UR7, c[0x0][0x39c] ;  /* 0x00007380ff0777ac */ /* 0x000e240008000800 */
[----:B------:R-:W2:Y:S01]  /*16150*/  LDL.LU R45, [R1+0x340] ;  /* 0x00034000012d7983 */ /* 0x000ea20000300800 */
[----:B-1----:R-:W-:-:S04]  /*16160*/  LEA R22, P1, R3, R2, 0x1 ;  /* 0x0000000203167211 */ /* 0x002fc800078208ff */
[----:B------:R-:W-:Y:S01]  /*16170*/  LEA.HI.X.SX32 R23, R3, R0, 0x1, P1 ;  /* 0x0000000003177211 */ /* 0x000fe200008f0eff */
[----:B------:R1:W-:Y:S02]  /*16180*/  @P5 STG.E.U16 desc[UR20][R20.64], R38 ;  /* 0x0000002614005986 */ /* 0x0003e4000c101514 */
[----:B-1----:R-:W-:-:S04]  /*16190*/  LEA R20, P6, R37, R2, 0x1 ;  /* 0x0000000225147211 */ /* 0x002fc800078c08ff */
[----:B------:R-:W-:Y:S02]  /*161a0*/  LEA.HI.X.SX32 R21, R37, R0, 0x1, P6 ;  /* 0x0000000025157211 */ /* 0x000fe400030f0eff */
[----:B------:R-:W-:Y:S01]  /*161b0*/  PRMT R39, R48, 0x7632, R39 ;  /* 0x0000763230277816 */ /* 0x000fe20000000027 */
[----:B------:R-:W-:Y:S04]  /*161c0*/  @P3 STG.E.U16 desc[UR20][R22.64], R48 ;  /* 0x0000003016003986 */ /* 0x000fe8000c101514 */
[----:B------:R1:W-:Y:S01]  /*161d0*/  @P4 STG.E.U16 desc[UR20][R20.64], R39 ;  /* 0x0000002714004986 */ /* 0x0003e2000c101514 */
[C---:B-----5:R-:W-:Y:S01]  /*161e0*/  IMAD R41, R44.reuse, R74, RZ ;  /* 0x0000004a2c297224 */ /* 0x060fe200078e02ff */
[----:B0-----:R-:W-:Y:S01]  /*161f0*/  ISETP.LT.AND P1, PT, R44, UR5, !P0 ;  /* 0x000000052c007c0c */ /* 0x001fe2000c721270 */
[----:B------:R-:W0:Y:S01]  /*16200*/  LDCU UR5, c[0x0][0x39c] ;  /* 0x00007380ff0577ac */ /* 0x000e220008000800 */
[----:B------:R-:W5:Y:S04]  /*16210*/  LDL.LU R44, [R1+0x33c] ;  /* 0x00033c00012c7983 */ /* 0x000f680000300800 */
[----:B------:R-:W5:Y:S01]  /*16220*/  LDL.LU R43, [R1+0x30c] ;  /* 0x00030c00012b7983 */ /* 0x000f620000300800 */
[----:B------:R-:W-:-:S04]  /*16230*/  LEA R36, P5, R41, R2, 0x1 ;  /* 0x0000000229247211 */ /* 0x000fc800078a08ff */
[----:B------:R-:W-:Y:S02]  /*16240*/  LEA.HI.X.SX32 R37, R41, R0, 0x1, P5 ;  /* 0x0000000029257211 */ /* 0x000fe400028f0eff */
[C---:B----4-:R-:W-:Y:S01]  /*16250*/  ISETP.LT.AND P6, PT, R42.reuse, UR6, !P0 ;  /* 0x000000062a007c0c */ /* 0x050fe2000c7c1270 */
[----:B------:R-:W-:Y:S02]  /*16260*/  IMAD R3, R42, R74, RZ ;  /* 0x0000004a2a037224 */ /* 0x000fe400078e02ff */
[----:B------:R4:W-:Y:S01]  /*16270*/  @P1 STG.E.U16 desc[UR20][R36.64], R49 ;  /* 0x0000003124001986 */ /* 0x0009e2000c101514 */
[----:B------:R-:W0:Y:S03]  /*16280*/  LDCU UR6, c[0x0][0x39c] ;  /* 0x00007380ff0677ac */ /* 0x000e260008000800 */
[----:B------:R-:W5:Y:S04]  /*16290*/  LDL.LU R42, [R1+0x338] ;  /* 0x00033800012a7983 */ /* 0x000f680000300800 */
[----:B-1----:R-:W5:Y:S04]  /*162a0*/  LDL.LU R39, [R1+0x464] ;  /* 0x0004640001277983 */ /* 0x002f680000300800 */
[----:B------:R-:W5:Y:S01]  /*162b0*/  LDL.LU R41, [R1+0x3dc] ;  /* 0x0003dc0001297983 */ /* 0x000f620000300800 */
[----:B------:R-:W-:-:S02]  /*162c0*/  LEA R20, P1, R3, R2, 0x1 ;  /* 0x0000000203147211 */ /* 0x000fc400078208ff */
[----:B------:R-:W-:Y:S02]  /*162d0*/  PRMT R38, R49, 0x7632, R38 ;  /* 0x0000763231267816 */ /* 0x000fe40000000026 */
[----:B------:R-:W-:Y:S01]  /*162e0*/  LEA.HI.X.SX32 R21, R3, R0, 0x1, P1 ;  /* 0x0000000003157211 */ /* 0x000fe200008f0eff */
[CC--:B---3--:R-:W-:Y:S01]  /*162f0*/  IMAD R23, R46.reuse, R74.reuse, RZ ;  /* 0x0000004a2e177224 */ /* 0x0c8fe200078e02ff */
[----:B--2---:R-:W-:Y:S01]  /*16300*/  ISETP.LT.AND P4, PT, R46, UR4, !P0 ;  /* 0x000000042e007c0c */ /* 0x004fe2000c781270 */
[C---:B------:R-:W-:Y:S01]  /*16310*/  IMAD R3, R45.reuse, R74, RZ ;  /* 0x0000004a2d037224 */ /* 0x040fe200078e02ff */
[----:B0-----:R-:W-:Y:S01]  /*16320*/  ISETP.LT.AND P1, PT, R45, UR5, !P0 ;  /* 0x000000052d007c0c */ /* 0x001fe2000c721270 */
[----:B------:R0:W-:Y:S01]  /*16330*/  @P6 STG.E.U16 desc[UR20][R20.64], R38 ;  /* 0x0000002614006986 */ /* 0x0001e2000c101514 */
[----:B------:R-:W-:Y:S01]  /*16340*/  LEA R22, P5, R23, R2, 0x1 ;  /* 0x0000000217167211 */ /* 0x000fe200078a08ff */
[----:B------:R-:W1:Y:S01]  /*16350*/  LDCU UR4, c[0x0][0x39c] ;  /* 0x00007380ff0477ac */ /* 0x000e620008000800 */
[----:B----4-:R-:W-:-:S02]  /*16360*/  PRMT R36, R50, 0x7632, R36 ;  /* 0x0000763232247816 */ /* 0x010fc40000000024 */
[----:B------:R-:W-:Y:S01]  /*16370*/  LEA.HI.X.SX32 R23, R23, R0, 0x1, P5 ;  /* 0x0000000017177211 */ /* 0x000fe200028f0eff */
[----:B------:R-:W2:Y:S01]  /*16380*/  LDCU UR5, c[0x0][0x39c] ;  /* 0x00007380ff0577ac */ /* 0x000ea20008000800 */
[----:B0-----:R-:W-:-:S04]  /*16390*/  LEA R20, P6, R3, R2, 0x1 ;  /* 0x0000000203147211 */ /* 0x001fc800078c08ff */
[----:B------:R-:W-:Y:S01]  /*163a0*/  LEA.HI.X.SX32 R21, R3, R0, 0x1, P6 ;  /* 0x0000000003157211 */ /* 0x000fe200030f0eff */
[----:B------:R-:W-:Y:S04]  /*163b0*/  @P4 STG.E.U16 desc[UR20][R22.64], R50 ;  /* 0x0000003216004986 */ /* 0x000fe8000c101514 */
[----:B------:R0:W-:Y:S02]  /*163c0*/  @P1 STG.E.U16 desc[UR20][R20.64], R36 ;  /* 0x0000002414001986 */ /* 0x0001e4000c101514 */
[----:B0-----:R-:W-:Y:S01]  /*163d0*/  PRMT R36, R51, 0x7632, R36 ;  /* 0x0000763233247816 */ /* 0x001fe20000000024 */
[CC--:B-----5:R-:W-:Y:S01]  /*163e0*/  IMAD R37, R44.reuse, R74.reuse, RZ ;  /* 0x0000004a2c257224 */ /* 0x0e0fe200078e02ff */
[----:B------:R-:W-:Y:S01]  /*163f0*/  ISETP.LT.AND P5, PT, R44, UR6, !P0 ;  /* 0x000000062c007c0c */ /* 0x000fe2000c7a1270 */
[----:B------:R-:W0:Y:S01]  /*16400*/  LDCU UR6, c[0x0][0x39c] ;  /* 0x00007380ff0677ac */ /* 0x000e220008000800 */
[----:B------:R-:W3:Y:S01]  /*16410*/  LDL.LU R44, [R1+0x474] ;  /* 0x00047400012c7983 */ /* 0x000ee20000300800 */
[----:B------:R-:W-:Y:S01]  /*16420*/  IMAD R3, R43, R74, RZ ;  /* 0x0000004a2b037224 */ /* 0x000fe200078e02ff */
[----:B------:R-:W-:-:S02]  /*16430*/  LEA R22, P4, R37, R2, 0x1 ;  /* 0x0000000225167211 */ /* 0x000fc400078808ff */
[----:B------:R-:W-:Y:S01]  /*16440*/  ISETP.LT.AND P1, PT, R43, UR7, !P0 ;  /* 0x000000072b007c0c */ /* 0x000fe2000c721270 */
[----:B------:R-:W4:Y:S01]  /*16450*/  LDCU UR7, c[0x0][0x39c] ;  /* 0x00007380ff0777ac */ /* 0x000f220008000800 */
[----:B------:R-:W5:Y:S01]  /*16460*/  LDL.LU R43, [R1+0x470] ;  /* 0x00047000012b7983 */ /* 0x000f620000300800 */
[----:B------:R-:W-:Y:S02]  /*16470*/  LEA.HI.X.SX32 R23, R37, R0, 0x1, P4 ;  /* 0x0000000025177211 */ /* 0x000fe400020f0eff */
[----:B------:R-:W-:-:S04]  /*16480*/  LEA R20, P6, R3, R2, 0x1 ;  /* 0x0000000203147211 */ /* 0x000fc800078c08ff */
[----:B------:R-:W-:Y:S01]  /*16490*/  LEA.HI.X.SX32 R21, R3, R0, 0x1, P6 ;  /* 0x0000000003157211 */ /* 0x000fe200030f0eff */
[----:B------:R-:W-:Y:S04]  /*164a0*/  @P5 STG.E.U16 desc[UR20][R22.64], R51 ;  /* 0x0000003316005986 */ /* 0x000fe8000c101514 */
[----:B------:R0:W-:Y:S01]  /*164b0*/  @P1 STG.E.U16 desc[UR20][R20.64], R36 ;  /* 0x0000002414001986 */ /* 0x0001e2000c101514 */
[----:B------:R-:W-:-:S04]  /*164c0*/  IMAD R37, R42, R74, RZ ;  /* 0x0000004a2a257224 */ /* 0x000fc800078e02ff */
[----:B------:R-:W-:Y:S01]  /*164d0*/  IMAD R3, R74, 0x2, R37 ;  /* 0x000000024a037824 */ /* 0x000fe200078e0225 */
[----:B-1----:R-:W-:Y:S01]  /*164e0*/  ISETP.LT.AND P4, PT, R42, UR4, !P0 ;  /* 0x000000042a007c0c */ /* 0x002fe2000c781270 */
[----:B------:R-:W3:Y:S01]  /*164f0*/  LDCU UR4, c[0x0][0x39c] ;  /* 0x00007380ff0477ac */ /* 0x000ee20008000800 */
[----:B------:R-:W4:Y:S02]  /*16500*/  LDL.LU R42, [R1+0x46c] ;  /* 0x00046c00012a7983 */ /* 0x000f240000300800 */
[----:B0-----:R-:W-:Y:S02]  /*16510*/  LEA R20, P1, R3, R2, 0x1 ;  /* 0x0000000203147211 */ /* 0x001fe400078208ff */
[----:B--2---:R-:W-:Y:S01]  /*16520*/  ISETP.LT.AND P5, PT, R39, UR5, !P0 ;  /* 0x0000000527007c0c */ /* 0x004fe2000c7a1270 */
[----:B------:R-:W5:Y:S01]  /*16530*/  LDCU UR5, c[0x0][0x39c] ;  /* 0x00007380ff0577ac */ /* 0x000f620008000800 */
[----:B------:R-:W-:Y:S01]  /*16540*/  LEA.HI.X.SX32 R21, R3, R0, 0x1, P1 ;  /* 0x0000000003157211 */ /* 0x000fe200008f0eff */
[----:B------:R-:W2:Y:S01]  /*16550*/  LDL.LU R39, [R1+0x3d8] ;  /* 0x0003d80001277983 */ /* 0x000ea20000300800 */
[----:B------:R-:W-:Y:S01]  /*16560*/  ISETP.LT.AND P1, PT, R41, UR6, !P0 ;  /* 0x0000000629007c0c */ /* 0x000fe2000c721270 */
[----:B------:R-:W0:Y:S02]  /*16570*/  LDCU UR6, c[0x0][0x39c] ;  /* 0x00007380ff0677ac */ /* 0x000e240008000800 */
[----:B------:R-:W2:Y:S01]  /*16580*/  LDL.LU R41, [R1+0x468] ;  /* 0x0004680001297983 */ /* 0x000ea20000300800 */
[----:B------:R-:W-:-:S02]  /*16590*/  LEA R22, P6, R37, R2, 0x1 ;  /* 0x0000000225167211 */ /* 0x000fc400078c08ff */
[----:B------:R-:W-:Y:S02]  /*165a0*/  ISETP.LT.AND P3, PT, R47, UR10, !P0 ;  /* 0x0000000a2f007c0c */ /* 0x000fe4000c761270 */
[----:B------:R-:W-:Y:S01]  /*165b0*/  LEA.HI.X.SX32 R23, R37, R0, 0x1, P6 ;  /* 0x0000000025177211 */ /* 0x000fe200030f0eff */
[----:B------:R-:W-:Y:S01]  /*165c0*/  IMAD R37, R74, 0x2, R3 ;  /* 0x000000024a257824 */ /* 0x000fe200078e0203 */
[----:B------:R-:W-:-:S03]  /*165d0*/  PRMT R38, R52, 0x7632, R38 ;  /* 0x0000763234267816 */ /* 0x000fc60000000026 */
[----:B------:R1:W-:Y:S06]  /*165e0*/  @P4 STG.E.U16 desc[UR20][R22.64], R52 ;  /* 0x0000003416004986 */ /* 0x0003ec000c101514 */
[----:B------:R0:W-:Y:S01]  /*165f0*/  @P3 STG.E.U16 desc[UR20][R20.64], R38 ;  /* 0x0000002614003986 */ /* 0x0001e2000c101514 */
[----:B-1----:R-:W-:-:S04]  /*16600*/  LEA R22, P6, R37, R2, 0x1 ;  /* 0x0000000225167211 */ /* 0x002fc800078c08ff */
[----:B------:R-:W-:Y:S01]  /*16610*/  LEA.HI.X.SX32 R23, R37, R0, 0x1, P6 ;  /* 0x0000000025177211 */ /* 0x000fe200030f0eff */
[----:B------:R-:W-:Y:S01]  /*16620*/  IMAD R37, R74, 0x2, R37 ;  /* 0x000000024a257824 */ /* 0x000fe200078e0225 */
[----:B------:R-:W-:-:S03]  /*16630*/  PRMT R36, R53, 0x7632, R36 ;  /* 0x0000763235247816 */ /* 0x000fc60000000024 */
[C---:B------:R-:W-:Y:S01]  /*16640*/  IMAD R3, R74.reuse, 0x2, R37 ;  /* 0x000000024a037824 */ /* 0x040fe200078e0225 */
[C---:B0-----:R-:W-:Y:S01]  /*16650*/  LEA R20, P6, R37.reuse, R2, 0x1 ;  /* 0x0000000225147211 */ /* 0x041fe200078c08ff */
[----:B------:R0:W-:Y:S03]  /*16660*/  @P5 STG.E.U16 desc[UR20][R22.64], R53 ;  /* 0x0000003516005986 */ /* 0x0001e6000c101514 */
[----:B------:R-:W-:Y:S01]  /*16670*/  LEA.HI.X.SX32 R21, R37, R0, 0x1, P6 ;  /* 0x0000000025157211 */ /* 0x000fe200030f0eff */
[----:B------:R-:W-:-:S04]  /*16680*/  IMAD R37, R74, 0x2, R3 ;  /* 0x000000024a257824 */ /* 0x000fc800078e0203 */
[----:B------:R1:W-:Y:S01]  /*16690*/  @P1 STG.E.U16 desc[UR20][R20.64], R36 ;  /* 0x0000002414001986 */ /* 0x0003e2000c101514 */
[----:B0-----:R-:W-:-:S04]  /*166a0*/  LEA R22, P6, R3, R2, 0x1 ;  /* 0x0000000203167211 */ /* 0x001fc800078c08ff */
[----:B------:R-:W-:Y:S02]  /*166b0*/  LEA.HI.X.SX32 R23, R3, R0, 0x1, P6 ;  /* 0x0000000003177211 */ /* 0x000fe400030f0eff */
[----:B-1----:R-:W-:-:S04]  /*166c0*/  LEA R20, P1, R37, R2, 0x1 ;  /* 0x0000000225147211 */ /* 0x002fc800078208ff */
[----:B------:R-:W-:Y:S02]  /*166d0*/  LEA.HI.X.SX32 R21, R37, R0, 0x1, P1 ;  /* 0x0000000025157211 */ /* 0x000fe400008f0eff */
[----:B---3--:R-:W-:Y:S01]  /*166e0*/  ISETP.LT.AND P4, PT, R44, UR4, !P0 ;  /* 0x000000042c007c0c */ /* 0x008fe2000c781270 */
[----:B------:R-:W2:Y:S01]  /*166f0*/  LDCU UR4, c[0x0][0x39c] ;  /* 0x00007380ff0477ac */ /* 0x000ea20008000800 */
[----:B------:R-:W3:Y:S01]  /*16700*/  LDL.LU R44, [R1+0x460] ;  /* 0x00046000012c7983 */ /* 0x000ee20000300800 */
[----:B-----5:R-:W-:Y:S01]  /*16710*/  ISETP.LT.AND P3, PT, R43, UR5, !P0 ;  /* 0x000000052b007c0c */ /* 0x020fe2000c761270 */
[----:B------:R-:W0:Y:S02]  /*16720*/  LDCU UR5, c[0x0][0x39c] ;  /* 0x00007380ff0577ac */ /* 0x000e240008000800 */
[----:B------:R-:W5:Y:S07]  /*16730*/  LDL.LU R43, [R1+0x45c] ;  /* 0x00045c00012b7983 */ /* 0x000f6e0000300800 */
[----:B------:R1:W-:Y:S01]  /*16740*/  @P4 STG.E.U16 desc[UR20][R22.64], R54 ;  /* 0x0000003616004986 */ /* 0x0003e2000c101514 */
[----:B----4-:R-:W-:Y:S01]  /*16750*/  ISETP.LT.AND P5, PT, R42, UR7, !P0 ;  /* 0x000000072a007c0c */ /* 0x010fe2000c7a1270 */
[----:B------:R-:W-:-:S02]  /*16760*/  IMAD R3, R74, 0x2, R37 ;  /* 0x000000024a037824 */ /* 0x000fc400078e0225 */
[----:B------:R-:W4:Y:S01]  /*16770*/  LDL.LU R42, [R1+0x3d4] ;  /* 0x0003d400012a7983 */ /* 0x000f220000300800 */
[----:B------:R-:W-:Y:S01]  /*16780*/  PRMT R38, R54, 0x7632, R38 ;  /* 0x0000763236267816 */ /* 0x000fe20000000026 */
[----:B------:R-:W5:Y:S01]  /*16790*/  LDCU UR7, c[0x0][0x39c] ;  /* 0x00007380ff0777ac */ /* 0x000f620008000800 */
[----:B--2---:R-:W-:Y:S02]  /*167a0*/  ISETP.LT.AND P1, PT, R39, UR4, !P0 ;  /* 0x0000000427007c0c */ /* 0x004fe4000c721270 */
[----:B0-----:R-:W-:Y:S01]  /*167b0*/  ISETP.LT.AND P4, PT, R41, UR5, !P0 ;  /* 0x0000000529007c0c */ /* 0x001fe2000c781270 */
[----:B------:R-:W2:Y:S01]  /*167c0*/  LDL.LU R39, [R1+0x458] ;  /* 0x0004580001277983 */ /* 0x000ea20000300800 */
[C---:B-1----:R-:W-:Y:S01]  /*167d0*/  LEA R22, P6, R3.reuse, R2, 0x1 ;  /* 0x0000000203167211 */ /* 0x042fe200078c08ff */
[----:B------:R-:W4:Y:S02]  /*167e0*/  LDCU UR4, c[0x0][0x39c] ;  /* 0x00007380ff0477ac */ /* 0x000f240008000800 */
[----:B------:R-:W2:Y:S01]  /*167f0*/  LDL.LU R41, [R1+0x454] ;  /* 0x0004540001297983 */ /* 0x000ea20000300800 */
[----:B------:R-:W-:Y:S01]  /*16800*/  LEA.HI.X.SX32 R23, R3, R0, 0x1, P6 ;  /* 0x0000000003177211 */ /* 0x000fe200030f0eff */
[C---:B------:R-:W-:Y:S01]  /*16810*/  IMAD R3, R74.reuse, 0x2, R3 ;  /* 0x000000024a037824 */ /* 0x040fe200078e0203 */
[----:B------:R-:W2:Y:S01]  /*16820*/  LDCU UR5, c[0x0][0x39c] ;  /* 0x00007380ff0577ac */ /* 0x000ea20008000800 */
[----:B------:R0:W-:Y:S02]  /*16830*/  @P3 STG.E.U16 desc[UR20][R20.64], R38 ;  /* 0x0000002614003986 */ /* 0x0001e4000c101514 */
[----:B------:R-:W-:Y:S01]  /*16840*/  IMAD R37, R74, 0x2, R3 ;  /* 0x000000024a257824 */ /* 0x000fe200078e0203 */
[----:B------:R-:W-:Y:S01]  /*16850*/  PRMT R36, R55, 0x7632, R36 ;  /* 0x0000763237247816 */ /* 0x000fe20000000024 */
[----:B------:R1:W-:Y:S01]  /*16860*/  @P5 STG.E.U16 desc[UR20][R22.64], R55 ;  /* 0x0000003716005986 */ /* 0x0003e2000c101514 */
[----:B0-----:R-:W-:-:S04]  /*16870*/  LEA R20, P6, R3, R2, 0x1 ;  /* 0x0000000203147211 */ /* 0x001fc800078c08ff */
[----:B------:R-:W-:Y:S01]  /*16880*/  LEA.HI.X.SX32 R21, R3, R0, 0x1, P6 ;  /* 0x0000000003157211 */ /* 0x000fe200030f0eff */
[----:B------:R-:W-:Y:S01]  /*16890*/  IMAD R3, R74, 0x2, R37 ;  /* 0x000000024a037824 */ /* 0x000fe200078e0225 */
[----:B-1----:R-:W-:-:S03]  /*168a0*/  LEA R22, P6, R37, R2, 0x1 ;  /* 0x0000000225167211 */ /* 0x002fc600078c08ff */
[----:B------:R0:W-:Y:S01]  /*168b0*/  @P1 STG.E.U16 desc[UR20][R20.64], R36 ;  /* 0x0000002414001986 */ /* 0x0001e2000c101514 */
[----:B------:R-:W-:Y:S02]  /*168c0*/  LEA.HI.X.SX32 R23, R37, R0, 0x1, P6 ;  /* 0x0000000025177211 */ /* 0x000fe400030f0eff */
[----:B------:R-:W-:Y:S02]  /*168d0*/  PRMT R38, R56, 0x7632, R38 ;  /* 0x0000763238267816 */ /* 0x000fe40000000026 */
[----:B0-----:R-:W-:-:S04]  /*168e0*/  LEA R20, P1, R3, R2, 0x1 ;  /* 0x0000000203147211 */ /* 0x001fc800078208ff */
[----:B------:R-:W-:Y:S01]  /*168f0*/  LEA.HI.X.SX32 R21, R3, R0, 0x1, P1 ;  /* 0x0000000003157211 */ /* 0x000fe200008f0eff */
[----:B------:R0:W-:Y:S01]  /*16900*/  @P4 STG.E.U16 desc[UR20][R22.64], R56 ;  /* 0x0000003816004986 */ /* 0x0001e2000c101514 */
[----:B---3--:R-:W-:Y:S01]  /*16910*/  ISETP.LT.AND P3, PT, R44, UR6, !P0 ;  /* 0x000000062c007c0c */ /* 0x008fe2000c761270 */
[----:B------:R-:W1:Y:S02]  /*16920*/  LDCU UR6, c[0x0][0x39c] ;  /* 0x00007380ff0677ac */ /* 0x000e640008000800 */
[----:B------:R-:W3:Y:S01]  /*16930*/  LDL.LU R44, [R1+0x44c] ;  /* 0x00044c00012c7983 */ /* 0x000ee20000300800 */
[----:B-----5:R-:W-:Y:S01]  /*16940*/  ISETP.LT.AND P5, PT, R43, UR7, !P0 ;  /* 0x000000072b007c0c */ /* 0x020fe2000c7a1270 */
[----:B------:R-:W-:Y:S02]  /*16950*/  IMAD R37, R74, 0x2, R3 ;  /* 0x000000024a257824 */ /* 0x000fe400078e0203 */
[----:B------:R-:W5:Y:S01]  /*16960*/  LDL.LU R43, [R1+0x3d0] ;  /* 0x0003d000012b7983 */ /* 0x000f620000300800 */
[----:B------:R-:W3:Y:S05]  /*16970*/  LDCU UR7, c[0x0][0x39c] ;  /* 0x00007380ff0777ac */ /* 0x000eea0008000800 */
[----:B------:R0:W-:Y:S01]  /*16980*/  @P3 STG.E.U16 desc[UR20][R20.64], R38 ;  /* 0x0000002614003986 */ /* 0x0001e2000c101514 */
[----:B----4-:R-:W-:Y:S01]  /*16990*/  ISETP.LT.AND P1, PT, R42, UR4, !P0 ;  /* 0x000000042a007c0c */ /* 0x010fe2000c721270 */
[----:B------:R-:W5:Y:S02]  /*169a0*/  LDCU UR4, c[0x0][0x39c] ;  /* 0x00007380ff0477ac */ /* 0x000f640008000800 */
[----:B------:R-:W4:Y:S01]  /*169b0*/  LDL.LU R42, [R1+0x448] ;  /* 0x00044800012a7983 */ /* 0x000f220000300800 */
[----:B--2---:R-:W-:Y:S01]  /*169c0*/  ISETP.LT.AND P4, PT, R39, UR5, !P0 ;  /* 0x0000000527007c0c */ /* 0x004fe2000c781270 */
[----:B------:R-:W4:Y:S02]  /*169d0*/  LDCU UR5, c[0x0][0x39c] ;  /* 0x00007380ff0577ac */ /* 0x000f240008000800 */
[----:B------:R-:W2:Y:S01]  /*169e0*/  LDL.LU R39, [R1+0x444] ;  /* 0x0004440001277983 */ /* 0x000ea20000300800 */
[----:B-1----:R-:W-:Y:S01]  /*169f0*/  ISETP.LT.AND P3, PT, R41, UR6, !P0 ;  /* 0x0000000629007c0c */ /* 0x002fe2000c761270 */
[----:B------:R-:W2:Y:S02]  /*16a00*/  LDCU UR6, c[0x0][0x39c] ;  /* 0x00007380ff0677ac */ /* 0x000ea40008000800 */
[----:B------:R-:W2:Y:S01]  /*16a10*/  LDL.LU R41, [R1+0x440] ;  /* 0x0004400001297983 */ /* 0x000ea20000300800 */
[----:B0-----:R-:W-:-:S04]  /*16a20*/  LEA R22, P6, R37, R2, 0x1 ;  /* 0x0000000225167211 */ /* 0x001fc800078c08ff */
[----:B------:R-:W-:Y:S01]  /*16a30*/  LEA.HI.X.SX32 R23, R37, R0, 0x1, P6 ;  /* 0x0000000025177211 */ /* 0x000fe200030f0eff */
[----:B------:R-:W-:-:S04]  /*16a40*/  IMAD R37, R74, 0x2, R37 ;  /* 0x000000024a257824 */ /* 0x000fc800078e0225 */
[C---:B------:R-:W-:Y:S01]  /*16a50*/  IMAD R3, R74.reuse, 0x2, R37 ;  /* 0x000000024a037824 */ /* 0x040fe200078e0225 */
[C---:B------:R-:W-:Y:S01]  /*16a60*/  LEA R20, P6, R37.reuse, R2, 0x1 ;  /* 0x0000000225147211 */ /* 0x040fe200078c08ff */
[----:B------:R0:W-:Y:S03]  /*16a70*/  @P5 STG.E.U16 desc[UR20][R22.64], R57 ;  /* 0x0000003916005986 */ /* 0x0001e6000c101514 */
[----:B------:R-:W-:Y:S01]  /*16a80*/  LEA.HI.X.SX32 R21, R37, R0, 0x1, P6 ;  /* 0x0000000025157211 */ /* 0x000fe200030f0eff */
[----:B------:R-:W-:Y:S01]  /*16a90*/  IMAD R37, R74, 0x2, R3 ;  /* 0x000000024a257824 */ /* 0x000fe200078e0203 */
[----:B------:R-:W-:Y:S02]  /*16aa0*/  PRMT R36, R57, 0x7632, R36 ;  /* 0x0000763239247816 */ /* 0x000fe40000000024 */
[----:B0-----:R-:W-:-:S04]  /*16ab0*/  LEA R22, P6, R3, R2, 0x1 ;  /* 0x0000000203167211 */ /* 0x001fc800078c08ff */
[----:B------:R-:W-:Y:S01]  /*16ac0*/  LEA.HI.X.SX32 R23, R3, R0, 0x1, P6 ;  /* 0x0000000003177211 */ /* 0x000fe200030f0eff */
[----:B------:R-:W-:Y:S01]  /*16ad0*/  IMAD R3, R74, 0x2, R37 ;  /* 0x000000024a037824 */ /* 0x000fe200078e0225 */
[----:B------:R0:W-:Y:S04]  /*16ae0*/  @P1 STG.E.U16 desc[UR20][R20.64], R36 ;  /* 0x0000002414001986 */ /* 0x0001e8000c101514 */
[----:B------:R1:W-:Y:S01]  /*16af0*/  @P4 STG.E.U16 desc[UR20][R22.64], R58 ;  /* 0x0000003a16004986 */ /* 0x0003e2000c101514 */
[----:B------:R-:W-:Y:S02]  /*16b00*/  PRMT R38, R58, 0x7632, R38 ;  /* 0x000076323a267816 */ /* 0x000fe40000000026 */
[-C--:B0-----:R-:W-:Y:S02]  /*16b10*/  LEA R20, P1, R37, R2.reuse, 0x1 ;  /* 0x0000000225147211 */ /* 0x081fe400078208ff */
[----:B-1----:R-:W-:-:S02]  /*16b20*/  LEA R22, P6, R3, R2, 0x1 ;  /* 0x0000000203167211 */ /* 0x002fc400078c08ff */
[-C--:B------:R-:W-:Y:S02]  /*16b30*/  LEA.HI.X.SX32 R21, R37, R0.reuse, 0x1, P1 ;  /* 0x0000000025157211 */ /* 0x080fe400008f0eff */
[----:B------:R-:W-:-:S03]  /*16b40*/  LEA.HI.X.SX32 R23, R3, R0, 0x1, P6 ;  /* 0x0000000003177211 */ /* 0x000fc600030f0eff */
[----:B------:R0:W-:Y:S01]  /*16b50*/  @P3 STG.E.U16 desc[UR20][R20.64], R38 ;  /* 0x0000002614003986 */ /* 0x0001e2000c101514 */
[----:B---3--:R-:W-:Y:S01]  /*16b60*/  ISETP.LT.AND P5, PT, R44, UR7, !P0 ;  /* 0x000000072c007c0c */ /* 0x008fe2000c7a1270 */
[----:B------:R-:W1:Y:S02]  /*16b70*/  LDCU UR7, c[0x0][0x39c] ;  /* 0x00007380ff0777ac */ /* 0x000e640008000800 */
[----:B------:R-:W3:Y:S01]  /*16b80*/  LDL.LU R44, [R1+0x3cc] ;  /* 0x0003cc00012c7983 */ /* 0x000ee20000300800 */
[----:B-----5:R-:W-:Y:S02]  /*16b90*/  ISETP.LT.AND P1, PT, R43, UR4, !P0 ;  /* 0x000000042b007c0c */ /* 0x020fe4000c721270 */
[----:B----4-:R-:W-:Y:S01]  /*16ba0*/  ISETP.LT.AND P4, PT, R42, UR5, !P0 ;  /* 0x000000052a007c0c */ /* 0x010fe2000c781270 */
[----:B------:R-:W4:Y:S01]  /*16bb0*/  LDL.LU R43, [R1+0x43c] ;  /* 0x00043c00012b7983 */ /* 0x000f220000300800 */
[C---:B------:R-:W-:Y:S01]  /*16bc0*/  IMAD R3, R74.reuse, 0x2, R3 ;  /* 0x000000024a037824 */ /* 0x040fe200078e0203 */
[----:B------:R-:W3:Y:S02]  /*16bd0*/  LDCU UR4, c[0x0][0x39c] ;  /* 0x00007380ff0477ac */ /* 0x000ee40008000800 */
[----:B------:R-:W5:Y:S04]  /*16be0*/  LDL.LU R42, [R1+0x438] ;  /* 0x00043800012a7983 */ /* 0x000f680000300800 */
[----:B------:R1:W-:Y:S01]  /*16bf0*/  @P5 STG.E.U16 desc[UR20][R22.64], R59 ;  /* 0x0000003b16005986 */ /* 0x0003e2000c101514 */
[----:B--2---:R-:W-:Y:S01]  /*16c00*/  ISETP.LT.AND P3, PT, R39, UR6, !P0 ;  /* 0x0000000627007c0c */ /* 0x004fe2000c761270 */
[C---:B------:R-:W-:Y:S01]  /*16c10*/  IMAD R37, R74.reuse, 0x2, R3 ;  /* 0x000000024a257824 */ /* 0x040fe200078e0203 */
[----:B0-----:R-:W-:Y:S01]  /*16c20*/  LEA R20, P6, R3, R2, 0x1 ;  /* 0x0000000203147211 */ /* 0x001fe200078c08ff */
[----:B------:R-:W2:Y:S01]  /*16c30*/  LDL.LU R39, [R1+0x434] ;  /* 0x0004340001277983 */ /* 0x000ea20000300800 */
[----:B-1----:R-:W-:Y:S01]  /*16c40*/  ISETP.LT.AND P5, PT, R41, UR7, !P0 ;  /* 0x0000000729007c0c */ /* 0x002fe2000c7a1270 */
[----:B------:R-:W4:Y:S02]  /*16c50*/  LDCU UR5, c[0x0][0x39c] ;  /* 0x00007380ff0577ac */ /* 0x000f240008000800 */
[----:B------:R-:W2:Y:S01]  /*16c60*/  LDL.LU R41, [R1+0x3c8] ;  /* 0x0003c80001297983 */ /* 0x000ea20000300800 */
[----:B------:R-:W-:Y:S01]  /*16c70*/  LEA.HI.X.SX32 R21, R3, R0, 0x1, P6 ;  /* 0x0000000003157211 */ /* 0x000fe200030f0eff */
[----:B------:R-:W-:Y:S01]  /*16c80*/  IMAD R3, R74, 0x2, R37 ;  /* 0x000000024a037824 */ /* 0x000fe200078e0225 */
[----:B------:R-:W-:Y:S01]  /*16c90*/  PRMT R36, R59, 0x7632, R36 ;  /* 0x000076323b247816 */ /* 0x000fe20000000024 */
[----:B------:R-:W5:Y:S01]  /*16ca0*/  LDCU UR6, c[0x0][0x39c] ;  /* 0x00007380ff0677ac */ /* 0x000f620008000800 */
[C---:B------:R-:W-:Y:S01]  /*16cb0*/  LEA R22, P6, R37.reuse, R2, 0x1 ;  /* 0x0000000225167211 */ /* 0x040fe200078c08ff */
[----:B------:R-:W2:Y:S01]  /*16cc0*/  LDL.LU R45, [R1+0x4cc] ;  /* 0x0004cc00012d7983 */ /* 0x000ea20000300800 */
[----:B------:R-:W-:Y:S01]  /*16cd0*/  PRMT R38, R32, 0x7632, R38 ;  /* 0x0000763220267816 */ /* 0x000fe20000000026 */
[----:B------:R-:W0:Y:S01]  /*16ce0*/  LDCU UR7, c[0x0][0x39c] ;  /* 0x00007380ff0777ac */ /* 0x000e220008000800 */
[----:B------:R-:W-:Y:S01]  /*16cf0*/  LEA.HI.X.SX32 R23, R37, R0, 0x1, P6 ;  /* 0x0000000025177211 */ /* 0x000fe200030f0eff */
[----:B------:R-:W-:Y:S01]  /*16d00*/  IMAD R37, R74, 0x2, R3 ;  /* 0x000000024a257824 */ /* 0x000fe200078e0203 */
[----:B------:R1:W-:Y:S04]  /*16d10*/  @P1 STG.E.U16 desc[UR20][R20.64], R36 ;  /* 0x0000002414001986 */ /* 0x0003e8000c101514 */
[----:B------:R0:W-:Y:S01]  /*16d20*/  @P4 STG.E.U16 desc[UR20][R22.64], R32 ;  /* 0x0000002016004986 */ /* 0x0001e2000c101514 */
[----:B-1----:R-:W-:-:S02]  /*16d30*/  LEA R20, P1, R3, R2, 0x1 ;  /* 0x0000000203147211 */ /* 0x002fc400078208ff */
[----:B0-----:R-:W-:-:S04]  /*16d40*/  LEA R22, P6, R37, R2, 0x1 ;  /* 0x0000000225167211 */ /* 0x001fc800078c08ff */
[-C--:B------:R-:W-:Y:S01]  /*16d50*/  LEA.HI.X.SX32 R23, R37, R0.reuse, 0x1, P6 ;  /* 0x0000000025177211 */ /* 0x080fe200030f0eff */
[----:B------:R-:W-:Y:S01]  /*16d60*/  IMAD R37, R74, 0x2, R37 ;  /* 0x000000024a257824 */ /* 0x000fe200078e0225 */
[----:B------:R-:W-:-:S04]  /*16d70*/  LEA.HI.X.SX32 R21, R3, R0, 0x1, P1 ;  /* 0x0000000003157211 */ /* 0x000fc800008f0eff */
[C---:B------:R-:W-:Y:S01]  /*16d80*/  LEA R36, P6, R37.reuse, R2, 0x1 ;  /* 0x0000000225247211 */ /* 0x040fe200078c08ff */
[----:B------:R0:W-:Y:S01]  /*16d90*/  @P3 STG.E.U16 desc[UR20][R20.64], R38 ;  /* 0x0000002614003986 */ /* 0x0001e2000c101514 */
[----:B------:R-:W-:Y:S02]  /*16da0*/  IMAD R3, R74, 0x2, R37 ;  /* 0x000000024a037824 */ /* 0x000fe400078e0225 */
[----:B------:R-:W-:Y:S01]  /*16db0*/  LEA.HI.X.SX32 R37, R37, R0, 0x1, P6 ;  /* 0x0000000025257211 */ /* 0x000fe200030f0eff */
[----:B------:R1:W-:Y:S04]  /*16dc0*/  @P5 STG.E.U16 desc[UR20][R22.64], R33 ;  /* 0x0000002116005986 */ /* 0x0003e8000c101514 */
[----:B------:R-:W1:Y:S01]  /*16dd0*/  LDS.128 R20, [R64+UR9] ;  /* 0x0000000940147984 */ /* 0x000e620008000c00 */
[----:B0-----:R-:W-:-:S03]  /*16de0*/  PRMT R38, R33, 0x7632, R38 ;  /* 0x0000763221267816 */ /* 0x001fc60000000026 */
[----:B------:R-:W0:Y:S01]  /*16df0*/  LDS.128 R64, [R64+UR9+0x800] ;  /* 0x0008000940407984 */ /* 0x000e220008000c00 */
[----:B---3--:R-:W-:Y:S01]  /*16e00*/  ISETP.LT.AND P4, PT, R44, UR4, !P0 ;  /* 0x000000042c007c0c */ /* 0x008fe2000c781270 */
[----:B------:R-:W2:Y:S02]  /*16e10*/  LDCU UR4, c[0x0][0x39c] ;  /* 0x00007380ff0477ac */ /* 0x000ea40008000800 */
[----:B------:R-:W3:Y:S10]  /*16e20*/  LDL.LU R44, [R1+0x4d0] ;  /* 0x0004d000012c7983 */ /* 0x000ef40000300800 */
[----:B------:R0:W-:Y:S01]  /*16e30*/  @P4 STG.E.U16 desc[UR20][R36.64], R38 ;  /* 0x0000002624004986 */ /* 0x0001e2000c101514 */
[----:B----4-:R-:W-:Y:S01]  /*16e40*/  ISETP.LT.AND P1, PT, R43, UR5, !P0 ;  /* 0x000000052b007c0c */ /* 0x010fe2000c721270 */
[----:B------:R-:W4:Y:S02]  /*16e50*/  LDCU UR5, c[0x0][0x39c] ;  /* 0x00007380ff0577ac */ /* 0x000f240008000800 */
[----:B------:R-:W3:Y:S01]  /*16e60*/  LDL.LU R43, [R1+0x4e0] ;  /* 0x0004e000012b7983 */ /* 0x000ee20000300800 */
[----:B-----5:R-:W-:Y:S01]  /*16e70*/  ISETP.LT.AND P3, PT, R42, UR6, !P0 ;  /* 0x000000062a007c0c */ /* 0x020fe2000c761270 */
[----:B------:R-:W3:Y:S02]  /*16e80*/  LDCU UR6, c[0x0][0x39c] ;  /* 0x00007380ff0677ac */ /* 0x000ee40008000800 */
[----:B------:R-:W5:Y:S01]  /*16e90*/  LDL.LU R42, [R1+0x3c4] ;  /* 0x0003c400012a7983 */ /* 0x000f620000300800 */
[----:B--2---:R-:W-:Y:S01]  /*16ea0*/  ISETP.LT.AND P4, PT, R41, UR4, !P0 ;  /* 0x0000000429007c0c */ /* 0x004fe2000c781270 */
[----:B------:R-:W2:Y:S02]  /*16eb0*/  LDCU UR4, c[0x0][0x39c] ;  /* 0x00007380ff0477ac */ /* 0x000ea40008000800 */
[----:B------:R-:W5:Y:S01]  /*16ec0*/  LDL.LU R41, [R1+0x4dc] ;  /* 0x0004dc0001297983 */ /* 0x000f620000300800 */
[----:B------:R-:W-:Y:S01]  /*16ed0*/  ISETP.LT.AND P5, PT, R39, UR7, !P0 ;  /* 0x0000000727007c0c */ /* 0x000fe2000c7a1270 */
[----:B------:R-:W-:Y:S01]  /*16ee0*/  IMAD R39, R74, 0x2, R3 ;  /* 0x000000024a277824 */ /* 0x000fe200078e0203 */
[----:B------:R-:W-:-:S04]  /*16ef0*/  LEA R32, P6, R3, R2, 0x1 ;  /* 0x0000000203207211 */ /* 0x000fc800078c08ff */
[----:B-1----:R-:W-:Y:S02]  /*16f00*/  LEA.HI.X.SX32 R33, R3, R0, 0x1, P6 ;  /* 0x0000000003217211 */ /* 0x002fe400030f0eff */
[C---:B0-----:R-:W-:Y:S01]  /*16f10*/  LEA R36, P6, R39.reuse, R2, 0x1 ;  /* 0x0000000227247211 */ /* 0x041fe200078c08ff */
[----:B------:R-:W-:Y:S01]  /*16f20*/  IMAD R3, R74, 0x2, R39 ;  /* 0x000000024a037824 */ /* 0x000fe200078e0227 */
[----:B------:R-:W-:Y:S02]  /*16f30*/  PRMT R40, R34, 0x7632, R40 ;  /* 0x0000763222287816 */ /* 0x000fe40000000028 */
[----:B------:R-:W-:Y:S01]  /*16f40*/  LEA.HI.X.SX32 R37, R39, R0, 0x1, P6 ;  /* 0x0000000027257211 */ /* 0x000fe200030f0eff */
[----:B------:R0:W-:Y:S01]  /*16f50*/  @P1 STG.E.U16 desc[UR20][R32.64], R34 ;  /* 0x0000002220001986 */ /* 0x0001e2000c101514 */
[----:B----4-:R-:W-:Y:S01]  /*16f60*/  ISETP.LT.AND P1, PT, R45, UR5, !P0 ;  /* 0x000000052d007c0c */ /* 0x010fe2000c721270 */
[----:B------:R-:W-:Y:S01]  /*16f70*/  IMAD R39, R74, 0x2, R3 ;  /* 0x000000024a277824 */ /* 0x000fe200078e0203 */
[----:B------:R-:W5:Y:S01]  /*16f80*/  LDCU UR5, c[0x0][0x39c] ;  /* 0x00007380ff0577ac */ /* 0x000f620008000800 */
[----:B------:R1:W-:Y:S04]  /*16f90*/  @P3 STG.E.U16 desc[UR20][R36.64], R40 ;  /* 0x0000002824003986 */ /* 0x0003e8000c101514 */
[----:B------:R-:W4:Y:S01]  /*16fa0*/  LDL.LU R45, [R1+0x4e4] ;  /* 0x0004e400012d7983 */ /* 0x000f220000300800 */
        /* <DEDUP_REMOVED lines=9> */
[C---:B------:R-:W-:Y:S01]  /*17040*/  IMAD R3, R74.reuse, 0x2, R3 ;  /* 0x000000024a037824 */ /* 0x040fe200078e0203 */
[----:B------:R-:W-:Y:S03]  /*17050*/  @P4 STG.E.U16 desc[UR20][R36.64], R34 ;  /* 0x0000002224004986 */ /* 0x000fe6000c101514 */
[----:B------:R-:W-:Y:S01]  /*17060*/  IMAD R35, R74, 0x2, R3 ;  /* 0x000000024a237824 */ /* 0x000fe200078e0203 */
[----:B------:R0:W-:Y:S01]  /*17070*/  @P1 STG.E.U16 desc[UR20][R32.64], R20 ;  /* 0x0000001420001986 */ /* 0x0001e2000c101514 */
[----:B------:R-:W-:Y:S02]  /*17080*/  PRMT R38, R20, 0x7632, R38 ;  /* 0x0000763214267816 */ /* 0x000fe40000000026 */
[----:B0-----:R-:W-:-:S04]  /*17090*/  LEA R32, P6, R3, R2, 0x1 ;  /* 0x0000000203207211 */ /* 0x001fc800078c08ff */
[----:B------:R-:W-:Y:S01]  /*170a0*/  LEA.HI.X.SX32 R33, R3, R0, 0x1, P6 ;  /* 0x0000000003217211 */ /* 0x000fe200030f0eff */
[----:B------:R-:W-:Y:S01]  /*170b0*/  IMAD R3, R74, 0x2, R35 ;  /* 0x000000024a037824 */ /* 0x000fe200078e0223 */
[----:B------:R-:W-:-:S04]  /*170c0*/  LEA R34, P6, R35, R2, 0x1 ;  /* 0x0000000223227211 */ /* 0x000fc800078c08ff */
[----:B------:R-:W-:Y:S02]  /*170d0*/  LEA.HI.X.SX32 R35, R35, R0, 0x1, P6 ;  /* 0x0000000023237211 */ /* 0x000fe400030f0eff */
[----:B------:R-:W-:Y:S02]  /*170e0*/  PRMT R36, R21, 0x7632, R36 ;  /* 0x0000763215247816 */ /* 0x000fe40000000024 */
[----:B---3--:R-:W-:Y:S01]  /*170f0*/  ISETP.LT.AND P3, PT, R44, UR6, !P0 ;  /* 0x000000062c007c0c */ /* 0x008fe2000c761270 */
[----:B------:R-:W0:Y:S01]  /*17100*/  LDCU UR6, c[0x0][0x39c] ;  /* 0x00007380ff0677ac */ /* 0x000e220008000800 */
[----:B------:R-:W3:Y:S11]  /*17110*/  LDL.LU R44, [R1+0x4ec] ;  /* 0x0004ec00012c7983 */ /* 0x000ef60000300800 */
[----:B------:R1:W-:Y:S01]  /*17120*/  @P3 STG.E.U16 desc[UR20][R32.64], R38 ;  /* 0x0000002620003986 */ /* 0x0003e2000c101514 */
[----:B--2---:R-:W-:Y:S01]  /*17130*/  ISETP.LT.AND P5, PT, R43, UR4, !P0 ;  /* 0x000000042b007c0c */ /* 0x004fe2000c7a1270 */
[----:B------:R-:W4:Y:S02]  /*17140*/  LDCU UR4, c[0x0][0x39c] ;  /* 0x00007380ff0477ac */ /* 0x000f240008000800 */
[----:B------:R-:W2:Y:S01]  /*17150*/  LDL.LU R43, [R1+0x3bc] ;  /* 0x0003bc00012b7983 */ /* 0x000ea20000300800 */
[----:B-----5:R-:W-:Y:S01]  /*17160*/  ISETP.LT.AND P4, PT, R42, UR5, !P0 ;  /* 0x000000052a007c0c */ /* 0x020fe2000c781270 */
[----:B------:R-:W3:Y:S02]  /*17170*/  LDCU UR5, c[0x0][0x39c] ;  /* 0x00007380ff0577ac */ /* 0x000ee40008000800 */
[----:B------:R-:W5:Y:S01]  /*17180*/  LDL.LU R42, [R1+0x4f8] ;  /* 0x0004f800012a7983 */ /* 0x000f620000300800 */
[----:B0-----:R-:W-:-:S02]  /*17190*/  ISETP.LT.AND P1, PT, R41, UR6, !P0 ;  /* 0x0000000629007c0c */ /* 0x001fc4000c721270 */
[C---:B-1----:R-:W-:Y:S01]  /*171a0*/  LEA R32, P6, R3.reuse, R2, 0x1 ;  /* 0x0000000203207211 */ /* 0x042fe200078c08ff */
[----:B------:R-:W5:Y:S01]  /*171b0*/  LDL.LU R41, [R1+0x4f4] ;  /* 0x0004f40001297983 */ /* 0x000f620000300800 */
[C---:B------:R-:W-:Y:S01]  /*171c0*/  IMAD R37, R74.reuse, 0x2, R3 ;  /* 0x000000024a257824 */ /* 0x040fe200078e0203 */
[----:B------:R-:W2:Y:S01]  /*171d0*/  LDCU UR6, c[0x0][0x39c] ;  /* 0x00007380ff0677ac */ /* 0x000ea20008000800 */
[----:B------:R-:W-:Y:S01]  /*171e0*/  LEA.HI.X.SX32 R33, R3, R0, 0x1, P6 ;  /* 0x0000000003217211 */ /* 0x000fe200030f0eff */
[----:B------:R-:W5:Y:S04]  /*171f0*/  LDL.LU R40, [R1+0x4f0] ;  /* 0x0004f00001287983 */ /* 0x000f680000300800 */
[----:B------:R-:W-:Y:S04]  /*17200*/  @P5 STG.E.U16 desc[UR20][R34.64], R21 ;  /* 0x0000001522005986 */ /* 0x000fe8000c101514 */
[----:B------:R-:W5:Y:S04]  /*17210*/  LDL.LU R39, [R1+0x3b8] ;  /* 0x0003b80001277983 */ /* 0x000f680000300800 */
[----:B------:R0:W-:Y:S04]  /*17220*/  @P4 STG.E.U16 desc[UR20][R32.64], R36 ;  /* 0x0000002420004986 */ /* 0x0001e8000c101514 */
[----:B0-----:R-:W5:Y:S01]  /*17230*/  LDL.LU R36, [R1+0x4e8] ;  /* 0x0004e80001247983 */ /* 0x001f620000300800 */
[----:B----4-:R-:W-:Y:S01]  /*17240*/  ISETP.LT.AND P3, PT, R45, UR4, !P0 ;  /* 0x000000042d007c0c */ /* 0x010fe2000c761270 */
[----:B------:R-:W5:Y:S01]  /*17250*/  LDCU UR4, c[0x0][0x39c] ;  /* 0x00007380ff0477ac */ /* 0x000f620008000800 */
[C---:B------:R-:W-:Y:S01]  /*17260*/  LEA R20, P6, R37.reuse, R2, 0x1 ;  /* 0x0000000225147211 */ /* 0x040fe200078c08ff */
[----:B------:R-:W-:Y:S01]  /*17270*/  IMAD R3, R74, 0x2, R37 ;  /* 0x000000024a037824 */ /* 0x000fe200078e0225 */
[----:B------:R-:W-:Y:S01]  /*17280*/  PRMT R35, R22, 0x7632, R35 ;  /* 0x0000763216237816 */ /* 0x000fe20000000023 */
[----:B------:R-:W4:Y:S01]  /*17290*/  LDL.LU R38, [R1+0x4d8] ;  /* 0x0004d80001267983 */ /* 0x000f220000300800 */
[----:B------:R-:W-:Y:S01]  /*172a0*/  LEA.HI.X.SX32 R21, R37, R0, 0x1, P6 ;  /* 0x0000000025157211 */ /* 0x000fe200030f0eff */
[----:B------:R-:W-:Y:S01]  /*172b0*/  IMAD R37, R74, 0x2, R3 ;  /* 0x000000024a257824 */ /* 0x000fe200078e0203 */
[----:B------:R-:W-:-:S03]  /*172c0*/  LEA R32, P6, R3, R2, 0x1 ;  /* 0x0000000203207211 */ /* 0x000fc600078c08ff */
[----:B------:R0:W-:Y:S01]  /*172d0*/  @P1 STG.E.U16 desc[UR20][R20.64], R22 ;  /* 0x0000001614001986 */ /* 0x0001e2000c101514 */
[----:B------:R-:W-:-:S05]  /*172e0*/  LEA.HI.X.SX32 R33, R3, R0, 0x1, P6 ;  /* 0x0000000003217211 */ /* 0x000fca00030f0eff */
[----:B------:R1:W-:Y:S01]  /*172f0*/  @P3 STG.E.U16 desc[UR20][R32.64], R35 ;  /* 0x0000002320003986 */ /* 0x0003e2000c101514 */
[----:B0-----:R-:W-:-:S04]  /*17300*/  LEA R20, P6, R37, R2, 0x1 ;  /* 0x0000000225147211 */ /* 0x001fc800078c08ff */
[----:B------:R-:W-:Y:S01]  /*17310*/  LEA.HI.X.SX32 R21, R37, R0, 0x1, P6 ;  /* 0x0000000025157211 */ /* 0x000fe200030f0eff */
[----:B------:R-:W-:-:S04]  /*17320*/  IMAD R37, R74, 0x2, R37 ;  /* 0x000000024a257824 */ /* 0x000fc800078e0225 */
[----:B------:R-:W-:Y:S01]  /*17330*/  IMAD R3, R74, 0x2, R37 ;  /* 0x000000024a037824 */ /* 0x000fe200078e0225 */
[----:B------:R-:W-:-:S04]  /*17340*/  LEA R34, P6, R37, R2, 0x1 ;  /* 0x0000000225227211 */ /* 0x000fc800078c08ff */
[----:B-1----:R-:W-:Y:S02]  /*17350*/  LEA.HI.X.SX32 R35, R37, R0, 0x1, P6 ;  /* 0x0000000025237211 */ /* 0x002fe400030f0eff */
[----:B------:R-:W-:-:S04]  /*17360*/  LEA R32, P6, R3, R2, 0x1 ;  /* 0x0000000203207211 */ /* 0x000fc800078c08ff */
[----:B------:R-:W-:Y:S02]  /*17370*/  LEA.HI.X.SX32 R33, R3, R0, 0x1, P6 ;  /* 0x0000000003217211 */ /* 0x000fe400030f0eff */
[----:B---3--:R-:W-:Y:S01]  /*17380*/  ISETP.LT.AND P5, PT, R44, UR5, !P0 ;  /* 0x000000052c007c0c */ /* 0x008fe2000c7a1270 */
[----:B------:R-:W0:-:S12]  /*17390*/  LDCU UR5, c[0x0][0x39c] ;  /* 0x00007380ff0577ac */ /* 0x000e180008000800 */
[----:B------:R1:W-:Y:S01]  /*173a0*/  @P5 STG.E.U16 desc[UR20][R20.64], R23 ;  /* 0x0000001714005986 */ /* 0x0003e2000c101514 */
[----:B--2---:R-:W-:Y:S01]  /*173b0*/  ISETP.LT.AND P4, PT, R43, UR6, !P0 ;  /* 0x000000062b007c0c */ /* 0x004fe2000c781270 */
[----:B------:R-:W2:Y:S01]  /*173c0*/  LDCU UR6, c[0x0][0x39c] ;  /* 0x00007380ff0677ac */ /* 0x000ea20008000800 */
[----:B-----5:R-:W-:Y:S01]  /*173d0*/  ISETP.LT.AND P1, PT, R42, UR4, !P0 ;  /* 0x000000042a007c0c */ /* 0x020fe2000c721270 */
[----:B------:R-:W3:Y:S01]  /*173e0*/  LDCU UR4, c[0x0][0x39c] ;  /* 0x00007380ff0477ac */ /* 0x000ee20008000800 */
[----:B0-----:R-:W-:Y:S01]  /*173f0*/  ISETP.LT.AND P3, PT, R41, UR5, !P0 ;  /* 0x0000000529007c0c */ /* 0x001fe2000c761270 */
[----:B------:R-:W0:Y:S01]  /*17400*/  LDCU UR5, c[0x0][0x39c] ;  /* 0x00007380ff0577ac */ /* 0x000e220008000800 */
[----:B------:R-:W5:Y:S01]  /*17410*/  LDL.LU R41, [R1+0x4d4] ;  /* 0x0004d40001297983 */ /* 0x000f620000300800 */
[----:B-1----:R-:W-:Y:S02]  /*17420*/  PRMT R21, R23, 0x7632, R21 ;  /* 0x0000763217157816 */ /* 0x002fe40000000015 */
[----:B--2---:R-:W-:Y:S01]  /*17430*/  ISETP.LT.AND P5, PT, R40, UR6, !P0 ;  /* 0x0000000628007c0c */ /* 0x004fe2000c7a1270 */
[----:B------:R-:W-:Y:S01]  /*17440*/  IMAD R37, R74, 0x2, R3 ;  /* 0x000000024a257824 */ /* 0x000fe200078e0203 */
[----:B------:R-:W2:Y:S01]  /*17450*/  LDL.LU R40, [R1+0x3b4] ;  /* 0x0003b40001287983 */ /* 0x000ea20000300800 */
[----:B------:R-:W4:Y:S03]  /*17460*/  LDCU UR6, c[0x0][0x39c] ;  /* 0x00007380ff0677ac */ /* 0x000f260008000800 */
[----:B------:R1:W-:Y:S01]  /*17470*/  @P4 STG.E.U16 desc[UR20][R34.64], R21 ;  /* 0x0000001522004986 */ /* 0x0003e2000c101514 */
[----:B---3--:R-:W-:Y:S01]  /*17480*/  ISETP.LT.AND P4, PT, R39, UR4, !P0 ;  /* 0x0000000427007c0c */ /* 0x008fe2000c781270 */
[----:B------:R-:W5:Y:S02]  /*17490*/  LDCU UR4, c[0x0][0x39c] ;  /* 0x00007380ff0477ac */ /* 0x000f640008000800 */
[----:B------:R-:W-:Y:S04]  /*174a0*/  @P1 STG.E.U16 desc[UR20][R32.64], R4 ;  /* 0x0000000420001986 */ /* 0x000fe8000c101514 */
[----:B------:R-:W3:Y:S01]  /*174b0*/  LDL.LU R39, [R1+0x4c8] ;  /* 0x0004c80001277983 */ /* 0x000ee20000300800 */
[----:B0-----:R-:W-:Y:S01]  /*174c0*/  ISETP.LT.AND P1, PT, R36, UR5, !P0 ;  /* 0x0000000524007c0c */ /* 0x001fe2000c721270 */
[----:B------:R-:W-:-:S02]  /*174d0*/  IMAD R3, R74, 0x2, R37 ;  /* 0x000000024a037824 */ /* 0x000fc400078e0225 */
[----:B------:R-:W2:Y:S01]  /*174e0*/  LDL.LU R36, [R1+0x4c4] ;  /* 0x0004c40001247983 */ /* 0x000ea20000300800 */
[C---:B------:R-:W-:Y:S01]  /*174f0*/  LEA R20, P6, R37.reuse, R2, 0x1 ;  /* 0x0000000225147211 */ /* 0x040fe200078c08ff */
[----:B------:R-:W2:Y:S01]  /*17500*/  LDCU UR5, c[0x0][0x39c] ;  /* 0x00007380ff0577ac */ /* 0x000ea20008000800 */
[----:B------:R-:W-:Y:S02]  /*17510*/  PRMT R23, R4, 0x7632, R23 ;  /* 0x0000763204177816 */ /* 0x000fe40000000017 */
[----:B-1----:R-:W-:Y:S01]  /*17520*/  LEA.HI.X.SX32 R21, R37, R0, 0x1, P6 ;  /* 0x0000000025157211 */ /* 0x002fe200030f0eff */
[----:B------:R-:W-:Y:S01]  /*17530*/  IMAD R35, R74, 0x2, R3 ;  /* 0x000000024a237824 */ /* 0x000fe200078e0203 */
[----:B------:R-:W-:-:S03]  /*17540*/  LEA R22, P6, R3, R2, 0x1 ;  /* 0x0000000203167211 */ /* 0x000fc600078c08ff */
[----:B------:R0:W-:Y:S01]  /*17550*/  @P3 STG.E.U16 desc[UR20][R20.64], R23 ;  /* 0x0000001714003986 */ /* 0x0001e2000c101514 */
[----:B----4-:R-:W-:Y:S01]  /*17560*/  ISETP.LT.AND P3, PT, R38, UR6, !P0 ;  /* 0x0000000626007c0c */ /* 0x010fe2000c761270 */
[----:B------:R-:W3:Y:S02]  /*17570*/  LDCU UR6, c[0x0][0x39c] ;  /* 0x00007380ff0677ac */ /* 0x000ee40008000800 */
[----:B------:R-:W4:Y:S04]  /*17580*/  LDL.LU R38, [R1+0x4c0] ;  /* 0x0004c00001267983 */ /* 0x000f280000300800 */
[----:B------:R-:W4:Y:S01]  /*17590*/  LDL.LU R37, [R1+0x3b0] ;  /* 0x0003b00001257983 */ /* 0x000f220000300800 */
[----:B0-----:R-:W-:Y:S01]  /*175a0*/  LEA.HI.X.SX32 R23, R3, R0, 0x1, P6 ;  /* 0x0000000003177211 */ /* 0x001fe200030f0eff */
[----:B------:R-:W-:Y:S01]  /*175b0*/  IMAD R3, R74, 0x2, R35 ;  /* 0x000000024a037824 */ /* 0x000fe200078e0223 */
[----:B------:R-:W-:-:S02]  /*175c0*/  LEA R34, P6, R35, R2, 0x1 ;  /* 0x0000000223227211 */ /* 0x000fc400078c08ff */
[----:B------:R-:W-:Y:S02]  /*175d0*/  PRMT R20, R5, 0x7632, R20 ;  /* 0x0000763205147816 */ /* 0x000fe40000000014 */
[----:B------:R-:W-:Y:S01]  /*175e0*/  LEA.HI.X.SX32 R35, R35, R0, 0x1, P6 ;  /* 0x0000000023237211 */ /* 0x000fe200030f0eff */
[----:B------:R-:W-:Y:S01]  /*175f0*/  @P5 STG.E.U16 desc[UR20][R22.64], R5 ;  /* 0x0000000516005986 */ /* 0x000fe2000c101514 */
[----:B------:R-:W-:-:S03]  /*17600*/  LEA R32, P6, R3, R2, 0x1 ;  /* 0x0000000203207211 */ /* 0x000fc600078c08ff */
[----:B------:R0:W-:Y:S01]  /*17610*/  @P4 STG.E.U16 desc[UR20][R34.64], R20 ;  /* 0x0000001422004986 */ /* 0x0001e2000c101514 */
[----:B------:R-:W-:Y:S01]  /*17620*/  LEA.HI.X.SX32 R33, R3, R0, 0x1, P6 ;  /* 0x0000000003217211 */ /* 0x000fe200030f0eff */
[----:B------:R-:W-:Y:S02]  /*17630*/  IMAD R3, R74, 0x2, R3 ;  /* 0x000000024a037824 */ /* 0x000fe400078e0203 */
[----:B0-----:R-:W4:Y:S03]  /*17640*/  LDL.LU R34, [R1+0x4bc] ;  /* 0x0004bc0001227983 */ /* 0x001f260000300800 */
[C---:B------:R-:W-:Y:S02]  /*17650*/  LEA R4, P6, R3.reuse, R2, 0x1 ;  /* 0x0000000203047211 */ /* 0x040fe400078c08ff */
[----:B------:R-:W-:Y:S02]  /*17660*/  PRMT R23, R6, 0x7632, R23 ;  /* 0x0000763206177816 */ /* 0x000fe40000000017 */
[----:B------:R-:W-:Y:S01]  /*17670*/  LEA.HI.X.SX32 R5, R3, R0, 0x1, P6 ;  /* 0x0000000003057211 */ /* 0x000fe200030f0eff */
[----:B------:R0:W-:Y:S04]  /*17680*/  @P1 STG.E.U16 desc[UR20][R32.64], R6 ;  /* 0x0000000620001986 */ /* 0x0001e8000c101514 */
[----:B------:R1:W-:Y:S01]  /*17690*/  @P3 STG.E.U16 desc[UR20][R4.64], R23 ;  /* 0x0000001704003986 */ /* 0x0003e2000c101514 */
[----:B-----5:R-:W-:Y:S01]  /*176a0*/  ISETP.LT.AND P5, PT, R41, UR4, !P0 ;  /* 0x0000000429007c0c */ /* 0x020fe2000c7a1270 */
[----:B------:R-:W5:Y:S01]  /*176b0*/  LDCU UR4, c[0x0][0x39c] ;  /* 0x00007380ff0477ac */ /* 0x000f620008000800 */
[----:B---3--:R-:W-:Y:S01]  /*176c0*/  ISETP.LT.AND P1, PT, R39, UR6, !P0 ;  /* 0x0000000627007c0c */ /* 0x008fe2000c721270 */
[----:B------:R-:W-:Y:S01]  /*176d0*/  IMAD R21, R74, 0x2, R3 ;  /* 0x000000024a157824 */ /* 0x000fe200078e0203 */
[----:B------:R-:W3:Y:S01]  /*176e0*/  LDL.LU R39, [R1+0x4b8] ;  /* 0x0004b80001277983 */ /* 0x000ee20000300800 */
[----:B--2---:R-:W-:Y:S01]  /*176f0*/  ISETP.LT.AND P4, PT, R40, UR5, !P0 ;  /* 0x0000000528007c0c */ /* 0x004fe2000c781270 */
[----:B------:R-:W4:Y:S01]  /*17700*/  LDCU UR5, c[0x0][0x39c] ;  /* 0x00007380ff0577ac */ /* 0x000f220008000800 */
[----:B-----5:R-:W-:Y:S01]  /*17710*/  ISETP.LT.AND P3, PT, R36, UR4, !P0 ;  /* 0x0000000424007c0c */ /* 0x020fe2000c761270 */
[----:B------:R-:W2:Y:S01]  /*17720*/  LDCU UR6, c[0x0][0x39c] ;  /* 0x00007380ff0677ac */ /* 0x000ea20008000800 */
[----:B------:R-:W5:Y:S01]  /*17730*/  LDL.LU R36, [R1+0x4b4] ;  /* 0x0004b40001247983 */ /* 0x000f620000300800 */
[C---:B------:R-:W-:Y:S01]  /*17740*/  IMAD R3, R74.reuse, 0x2, R21 ;  /* 0x000000024a037824 */ /* 0x040fe200078e0215 */
[C---:B------:R-:W-:Y:S01]  /*17750*/  LEA R20, P6, R21.reuse, R2, 0x1 ;  /* 0x0000000215147211 */ /* 0x040fe200078c08ff */
[----:B------:R-:W2:Y:S02]  /*17760*/  LDCU UR4, c[0x0][0x39c] ;  /* 0x00007380ff0477ac */ /* 0x000ea40008000800 */
[----:B0-----:R-:W-:Y:S01]  /*17770*/  IMAD R33, R74, 0x2, R3 ;  /* 0x000000024a217824 */ /* 0x001fe200078e0203 */
[----:B------:R-:W-:-:S02]  /*17780*/  LEA.HI.X.SX32 R21, R21, R0, 0x1, P6 ;  /* 0x0000000015157211 */ /* 0x000fc400030f0eff */
[----:B------:R-:W-:-:S04]  /*17790*/  LEA R22, P6, R3, R2, 0x1 ;  /* 0x0000000203167211 */ /* 0x000fc800078c08ff */
[----:B-1----:R-:W-:Y:S02]  /*177a0*/  LEA.HI.X.SX32 R23, R3, R0, 0x1, P6 ;  /* 0x0000000003177211 */ /* 0x002fe400030f0eff */
[----:B------:R-:W-:Y:S01]  /*177b0*/  LEA R32, P6, R33, R2, 0x1 ;  /* 0x0000000221207211 */ /* 0x000fe200078c08ff */
[----:B------:R-:W-:Y:S01]  /*177c0*/  IMAD R3, R74, 0x2, R33 ;  /* 0x000000024a037824 */ /* 0x000fe200078e0221 */
[----:B------:R-:W-:Y:S02]  /*177d0*/  PRMT R5, R7, 0x7632, R5 ;  /* 0x0000763207057816 */ /* 0x000fe40000000005 */
[----:B------:R-:W-:Y:S01]  /*177e0*/  LEA.HI.X.SX32 R33, R33, R0, 0x1, P6 ;  /* 0x0000000021217211 */ /* 0x000fe200030f0eff */
[----:B------:R-:W-:Y:S01]  /*177f0*/  @P5 STG.E.U16 desc[UR20][R20.64], R7 ;  /* 0x0000000714005986 */ /* 0x000fe2000c101514 */
[----:B----4-:R-:W-:Y:S01]  /*17800*/  ISETP.LT.AND P5, PT, R38, UR5, !P0 ;  /* 0x0000000526007c0c */ /* 0x010fe2000c7a1270 */
[----:B------:R-:W-:Y:S01]  /*17810*/  IMAD R35, R74, 0x2, R3 ;  /* 0x000000024a237824 */ /* 0x000fe200078e0203 */
[----:B------:R-:W-:Y:S01]  /*17820*/  LEA R4, P6, R3, R2, 0x1 ;  /* 0x0000000203047211 */ /* 0x000fe200078c08ff */
[----:B------:R0:W-:Y:S01]  /*17830*/  @P4 STG.E.U16 desc[UR20][R22.64], R5 ;  /* 0x0000000516004986 */ /* 0x0001e2000c101514 */
[----:B--2---:R-:W-:Y:S01]  /*17840*/  ISETP.LT.AND P4, PT, R37, UR6, !P0 ;  /* 0x0000000625007c0c */ /* 0x004fe2000c781270 */
[----:B------:R-:W5:Y:S02]  /*17850*/  LDCU UR6, c[0x0][0x39c] ;  /* 0x00007380ff0677ac */ /* 0x000f640008000800 */
[----:B------:R-:W2:Y:S01]  /*17860*/  LDL.LU R38, [R1+0x3ac] ;  /* 0x0003ac0001267983 */ /* 0x000ea20000300800 */
[----:B------:R-:W3:Y:S03]  /*17870*/  LDCU UR5, c[0x0][0x39c] ;  /* 0x00007380ff0577ac */ /* 0x000ee60008000800 */
[----:B------:R1:W-:Y:S04]  /*17880*/  @P1 STG.E.U16 desc[UR20][R32.64], R8 ;  /* 0x0000000820001986 */ /* 0x0003e8000c101514 */
[----:B------:R-:W4:Y:S01]  /*17890*/  LDL.LU R37, [R1+0x4b0] ;  /* 0x0004b00001257983 */ /* 0x000f220000300800 */
[----:B0-----:R-:W-:-:S02]  /*178a0*/  LEA.HI.X.SX32 R5, R3, R0, 0x1, P6 ;  /* 0x0000000003057211 */ /* 0x001fc400030f0eff */
[----:B------:R-:W-:Y:S01]  /*178b0*/  ISETP.LT.AND P1, PT, R34, UR4, !P0 ;  /* 0x0000000422007c0c */ /* 0x000fe2000c721270 */
[----:B------:R-:W2:Y:S01]  /*178c0*/  LDCU UR4, c[0x0][0x39c] ;  /* 0x00007380ff0477ac */ /* 0x000ea20008000800 */
[----:B------:R-:W2:Y:S01]  /*178d0*/  LDL.LU R34, [R1+0x4ac] ;  /* 0x0004ac0001227983 */ /* 0x000ea20000300800 */
[C---:B------:R-:W-:Y:S02]  /*178e0*/  LEA R6, P6, R35.reuse, R2, 0x1 ;  /* 0x0000000223067211 */ /* 0x040fe400078c08ff */
[----:B------:R-:W-:Y:S02]  /*178f0*/  PRMT R21, R8, 0x7632, R21 ;  /* 0x0000763208157816 */ /* 0x000fe40000000015 */
[----:B------:R-:W-:-:S03]  /*17900*/  LEA.HI.X.SX32 R7, R35, R0, 0x1, P6 ;  /* 0x0000000023077211 */ /* 0x000fc600030f0eff */
[----:B------:R0:W-:Y:S04]  /*17910*/  @P3 STG.E.U16 desc[UR20][R4.64], R21 ;  /* 0x0000001504003986 */ /* 0x0001e8000c101514 */
[----:B------:R0:W-:Y:S01]  /*17920*/  @P5 STG.E.U16 desc[UR20][R6.64], R9 ;  /* 0x0000000906005986 */ /* 0x0001e2000c101514 */
[----:B-----5:R-:W-:Y:S01]  /*17930*/  ISETP.LT.AND P5, PT, R36, UR6, !P0 ;  /* 0x0000000624007c0c */ /* 0x020fe2000c7a1270 */
[C---:B------:R-:W-:Y:S02]  /*17940*/  IMAD R35, R74.reuse, 0x2, R35 ;  /* 0x000000024a237824 */ /* 0x040fe400078e0223 */
[----:B------:R-:W5:Y:S01]  /*17950*/  LDL.LU R36, [R1+0x4a8] ;  /* 0x0004a80001247983 */ /* 0x000f620000300800 */
[----:B------:R-:W2:Y:S03]  /*17960*/  LDCU UR6, c[0x0][0x39c] ;  /* 0x00007380ff0677ac */ /* 0x000ea60008000800 */
[----:B-1----:R-:W5:Y:S04]  /*17970*/  LDL.LU R33, [R1+0x3a8] ;  /* 0x0003a80001217983 */ /* 0x002f680000300800 */
[----:B------:R-:W5:Y:S04]  /*17980*/  LDL.LU R22, [R1+0x4a4] ;  /* 0x0004a40001167983 */ /* 0x000f680000300800 */
[----:B------:R-:W5:Y:S01]  /*17990*/  LDL.LU R32, [R1+0x4a0] ;  /* 0x0004a00001207983 */ /* 0x000f620000300800 */
[----:B------:R-:W-:Y:S01]  /*179a0*/  LEA R20, P6, R35, R2, 0x1 ;  /* 0x0000000223147211 */ /* 0x000fe200078c08ff */
[----:B------:R-:W-:Y:S01]  /*179b0*/  IMAD R3, R74, 0x2, R35 ;  /* 0x000000024a037824 */ /* 0x000fe200078e0223 */
[----:B0-----:R-:W-:-:S02]  /*179c0*/  PRMT R5, R9, 0x7632, R5 ;  /* 0x0000763209057816 */ /* 0x001fc40000000005 */
[----:B------:R-:W-:Y:S01]  /*179d0*/  LEA.HI.X.SX32 R21, R35, R0, 0x1, P6 ;  /* 0x0000000023157211 */ /* 0x000fe200030f0eff */
[----:B------:R-:W-:Y:S01]  /*179e0*/  IMAD R23, R74, 0x2, R3 ;  /* 0x000000024a177824 */ /* 0x000fe200078e0203 */
[----:B------:R-:W-:Y:S02]  /*179f0*/  LEA R4, P6, R3, R2, 0x1 ;  /* 0x0000000203047211 */ /* 0x000fe400078c08ff */
[----:B---3--:R-:W-:Y:S01]  /*17a00*/  ISETP.LT.AND P3, PT, R39, UR5, !P0 ;  /* 0x0000000527007c0c */ /* 0x008fe2000c761270 */
[----:B------:R-:W4:Y:S01]  /*17a10*/  LDCU UR5, c[0x0][0x39c] ;  /* 0x00007380ff0577ac */ /* 0x000f220008000800 */
[----:B------:R0:W-:Y:S01]  /*17a20*/  @P4 STG.E.U16 desc[UR20][R20.64], R5 ;  /* 0x0000000514004986 */ /* 0x0001e2000c101514 */
[----:B------:R-:W-:Y:S02]  /*17a30*/  PRMT R9, R10, 0x7632, R9 ;  /* 0x000076320a097816 */ /* 0x000fe40000000009 */
[----:B0-----:R-:W-:Y:S02]  /*17a40*/  LEA.HI.X.SX32 R5, R3, R0, 0x1, P6 ;  /* 0x0000000003057211 */ /* 0x001fe400030f0eff */
[----:B------:R-:W-:Y:S01]  /*17a50*/  LEA R6, P6, R23, R2, 0x1 ;  /* 0x0000000217067211 */ /* 0x000fe200078c08ff */
[----:B------:R-:W-:-:S03]  /*17a60*/  IMAD R3, R74, 0x2, R23 ;  /* 0x000000024a037824 */ /* 0x000fc600078e0217 */
[----:B------:R-:W-:Y:S01]  /*17a70*/  LEA.HI.X.SX32 R7, R23, R0, 0x1, P6 ;  /* 0x0000000017077211 */ /* 0x000fe200030f0eff */
[----:B------:R0:W-:Y:S01]  /*17a80*/  @P1 STG.E.U16 desc[UR20][R4.64], R10 ;  /* 0x0000000a04001986 */ /* 0x0001e2000c101514 */
[----:B--2---:R-:W-:Y:S01]  /*17a90*/  ISETP.LT.AND P4, PT, R38, UR4, !P0 ;  /* 0x0000000426007c0c */ /* 0x004fe2000c781270 */
[----:B------:R-:W-:Y:S01]  /*17aa0*/  IMAD R21, R74, 0x2, R3 ;  /* 0x000000024a157824 */ /* 0x000fe200078e0203 */
[----:B------:R-:W-:Y:S01]  /*17ab0*/  LEA R8, P6, R3, R2, 0x1 ;  /* 0x0000000203087211 */ /* 0x000fe200078c08ff */
[----:B------:R1:W-:Y:S01]  /*17ac0*/  @P3 STG.E.U16 desc[UR20][R6.64], R9 ;  /* 0x0000000906003986 */ /* 0x0003e2000c101514 */
[----:B------:R-:W5:Y:S01]  /*17ad0*/  LDCU UR4, c[0x0][0x39c] ;  /* 0x00007380ff0477ac */ /* 0x000f620008000800 */
[----:B------:R-:W-:Y:S02]  /*17ae0*/  ISETP.LT.AND P3, PT, R34, UR6, !P0 ;  /* 0x0000000622007c0c */ /* 0x000fe4000c761270 */
[----:B----4-:R-:W-:Y:S01]  /*17af0*/  ISETP.LT.AND P1, PT, R37, UR5, !P0 ;  /* 0x0000000525007c0c */ /* 0x010fe2000c721270 */
[----:B------:R-:W2:Y:S01]  /*17b00*/  LDCU UR6, c[0x0][0x39c] ;  /* 0x00007380ff0677ac */ /* 0x000ea20008000800 */
[----:B------:R-:W3:Y:S01]  /*17b10*/  LDL.LU R34, [R1+0x49c] ;  /* 0x00049c0001227983 */ /* 0x000ee20000300800 */
[----:B0-----:R-:W-:Y:S01]  /*17b20*/  PRMT R10, R11, 0x7632, R10 ;  /* 0x000076320b0a7816 */ /* 0x001fe2000000000a */
[----:B------:R-:W0:Y:S02]  /*17b30*/  LDCU UR5, c[0x0][0x39c] ;  /* 0x00007380ff0577ac */ /* 0x000e240008000800 */
[----:B------:R-:W4:Y:S01]  /*17b40*/  LDL.LU R23, [R1+0x3a4] ;  /* 0x0003a40001177983 */ /* 0x000f220000300800 */
[----:B-1----:R-:W-:Y:S01]  /*17b50*/  LEA.HI.X.SX32 R9, R3, R0, 0x1, P6 ;  /* 0x0000000003097211 */ /* 0x002fe200030f0eff */
[----:B------:R-:W-:Y:S01]  /*17b60*/  IMAD R3, R74, 0x2, R21 ;  /* 0x000000024a037824 */ /* 0x000fe200078e0215 */
[----:B------:R-:W-:-:S04]  /*17b70*/  LEA R20, P6, R21, R2, 0x1 ;  /* 0x0000000215147211 */ /* 0x000fc800078c08ff */
[----:B------:R-:W-:Y:S02]  /*17b80*/  LEA.HI.X.SX32 R21, R21, R0, 0x1, P6 ;  /* 0x0000000015157211 */ /* 0x000fe400030f0eff */
[C---:B------:R-:W-:Y:S01]  /*17b90*/  LEA R4, P6, R3.reuse, R2, 0x1 ;  /* 0x0000000203047211 */ /* 0x040fe200078c08ff */
[----:B------:R-:W-:Y:S03]  /*17ba0*/  @P5 STG.E.U16 desc[UR20][R8.64], R11 ;  /* 0x0000000b08005986 */ /* 0x000fe6000c101514 */
[----:B------:R-:W-:Y:S01]  /*17bb0*/  LEA.HI.X.SX32 R5, R3, R0, 0x1, P6 ;  /* 0x0000000003057211 */ /* 0x000fe200030f0eff */
[----:B------:R-:W-:Y:S04]  /*17bc0*/  @P4 STG.E.U16 desc[UR20][R20.64], R10 ;  /* 0x0000000a14004986 */ /* 0x000fe8000c101514 */
[----:B------:R1:W-:Y:S01]  /*17bd0*/  @P1 STG.E.U16 desc[UR20][R4.64], R12 ;  /* 0x0000000c04001986 */ /* 0x0003e2000c101514 */
[----:B------:R-:W-:-:S05]  /*17be0*/  IMAD R3, R74, 0x2, R3 ;  /* 0x000000024a037824 */ /* 0x000fca00078e0203 */
[----:B------:R-:W-:-:S04]  /*17bf0*/  LEA R6, P6, R3, R2, 0x1 ;  /* 0x0000000203067211 */ /* 0x000fc800078c08ff */
[----:B------:R-:W-:Y:S02]  /*17c00*/  LEA.HI.X.SX32 R7, R3, R0, 0x1, P6 ;  /* 0x0000000003077211 */ /* 0x000fe400030f0eff */
[----:B-1----:R-:W-:-:S05]  /*17c10*/  PRMT R5, R12, 0x7632, R5 ;  /* 0x000076320c057816 */ /* 0x002fca0000000005 */
[----:B------:R1:W-:Y:S01]  /*17c20*/  @P3 STG.E.U16 desc[UR20][R6.64], R5 ;  /* 0x0000000506003986 */ /* 0x0003e2000c101514 */
[----:B-----5:R-:W-:Y:S01]  /*17c30*/  ISETP.LT.AND P5, PT, R36, UR4, !P0 ;  /* 0x0000000424007c0c */ /* 0x020fe2000c7a1270 */
[----:B------:R-:W5:Y:S01]  /*17c40*/  LDCU UR4, c[0x0][0x39c] ;  /* 0x00007380ff0477ac */ /* 0x000f620008000800 */
[----:B--2---:R-:W-:Y:S02]  /*17c50*/  ISETP.LT.AND P1, PT, R22, UR6, !P0 ;  /* 0x0000000616007c0c */ /* 0x004fe4000c721270 */
[----:B0-----:R-:W-:Y:S01]  /*17c60*/  ISETP.LT.AND P4, PT, R33, UR5, !P0 ;  /* 0x0000000521007c0c */ /* 0x001fe2000c781270 */
[----:B------:R-:W2:Y:S01]  /*17c70*/  LDL.LU R22, [R1+0x498] ;  /* 0x0004980001167983 */ /* 0x000ea20000300800 */
[----:B------:R-:W-:Y:S01]  /*17c80*/  IMAD R9, R74, 0x2, R3 ;  /* 0x000000024a097824 */ /* 0x000fe200078e0203 */
[----:B------:R-:W4:Y:S02]  /*17c90*/  LDCU UR6, c[0x0][0x39c] ;  /* 0x00007380ff0677ac */ /* 0x000f240008000800 */
[----:B------:R-:W2:Y:S01]  /*17ca0*/  LDL.LU R33, [R1+0x494] ;  /* 0x0004940001217983 */ /* 0x000ea20000300800 */
[----:B-----5:R-:W-:Y:S01]  /*17cb0*/  ISETP.LT.AND P3, PT, R32, UR4, !P0 ;  /* 0x0000000420007c0c */ /* 0x020fe2000c761270 */
[----:B------:R-:W-:-:S02]  /*17cc0*/  IMAD R3, R74, 0x2, R9 ;  /* 0x000000024a037824 */ /* 0x000fc400078e0209 */
[----:B------:R-:W5:Y:S01]  /*17cd0*/  LDL.LU R32, [R1+0x490] ;  /* 0x0004900001207983 */ /* 0x000f620000300800 */
[C---:B------:R-:W-:Y:S01]  /*17ce0*/  LEA R8, P6, R9.reuse, R2, 0x1 ;  /* 0x0000000209087211 */ /* 0x040fe200078c08ff */
[----:B------:R-:W2:Y:S02]  /*17cf0*/  LDCU UR4, c[0x0][0x39c] ;  /* 0x00007380ff0477ac */ /* 0x000ea40008000800 */
[----:B------:R-:W5:Y:S01]  /*17d00*/  LDL.LU R20, [R1+0x3a0] ;  /* 0x0003a00001147983 */ /* 0x000f620000300800 */
[----:B------:R-:W-:Y:S01]  /*17d10*/  LEA.HI.X.SX32 R9, R9, R0, 0x1, P6 ;  /* 0x0000000009097211 */ /* 0x000fe200030f0eff */
[C---:B------:R-:W-:Y:S01]  /*17d20*/  IMAD R11, R74.reuse, 0x2, R3 ;  /* 0x000000024a0b7824 */ /* 0x040fe200078e0203 */
[C---:B------:R-:W-:Y:S01]  /*17d30*/  LEA R4, P6, R3.reuse, R2, 0x1 ;  /* 0x0000000203047211 */ /* 0x040fe200078c08ff */
[----:B------:R-:W3:Y:S03]  /*17d40*/  LDCU UR5, c[0x0][0x39c] ;  /* 0x00007380ff0577ac */ /* 0x000ee60008000800 */
[----:B-1----:R-:W-:Y:S01]  /*17d50*/  LEA.HI.X.SX32 R5, R3, R0, 0x1, P6 ;  /* 0x0000000003057211 */ /* 0x002fe200030f0eff */
[----:B------:R-:W-:Y:S01]  /*17d60*/  IMAD R3, R74, 0x2, R11 ;  /* 0x000000024a037824 */ /* 0x000fe200078e020b */
[----:B------:R-:W-:-:S02]  /*17d70*/  LEA R10, P6, R11, R2, 0x1 ;  /* 0x000000020b0a7211 */ /* 0x000fc400078c08ff */
[----:B------:R-:W-:Y:S01]  /*17d80*/  PRMT R7, R13, 0x7632, R7 ;  /* 0x000076320d077816 */ /* 0x000fe20000000007 */
[----:B------:R-:W-:Y:S01]  /*17d90*/  IMAD R21, R74, 0x2, R3 ;  /* 0x000000024a157824 */ /* 0x000fe200078e0203 */
[----:B------:R-:W-:Y:S02]  /*17da0*/  LEA.HI.X.SX32 R11, R11, R0, 0x1, P6 ;  /* 0x000000000b0b7211 */ /* 0x000fe400030f0eff */
[C---:B------:R-:W-:Y:S01]  /*17db0*/  LEA R6, P6, R3.reuse, R2, 0x1 ;  /* 0x0000000203067211 */ /* 0x040fe200078c08ff */
[----:B------:R-:W-:Y:S04]  /*17dc0*/  @P5 STG.E.U16 desc[UR20][R8.64], R13 ;  /* 0x0000000d08005986 */ /* 0x000fe8000c101514 */
[----:B------:R0:W-:Y:S04]  /*17dd0*/  @P4 STG.E.U16 desc[UR20][R4.64], R7 ;  /* 0x0000000704004986 */ /* 0x0001e8000c101514 */
[----:B------:R-:W-:Y:S01]  /*17de0*/  @P1 STG.E.U16 desc[UR20][R10.64], R14 ;  /* 0x0000000e0a001986 */ /* 0x000fe2000c101514 */
[----:B0-----:R-:W-:-:S02]  /*17df0*/  LEA.HI.X.SX32 R7, R3, R0, 0x1, P6 ;  /* 0x0000000003077211 */ /* 0x001fc400030f0eff */
[----:B------:R-:W-:Y:S02]  /*17e00*/  LEA R8, P6, R21, R2, 0x1 ;  /* 0x0000000215087211 */ /* 0x000fe400078c08ff */
[----:B----4-:R-:W-:Y:S01]  /*17e10*/  ISETP.LT.AND P4, PT, R23, UR6, !P0 ;  /* 0x0000000617007c0c */ /* 0x010fe2000c781270 */
[----:B------:R-:W0:Y:S01]  /*17e20*/  LDCU UR6, c[0x0][0x39c] ;  /* 0x00007380ff0677ac */ /* 0x000e220008000800 */
[----:B------:R-:W4:Y:S01]  /*17e30*/  LDL.LU R23, [R1+0x48c] ;  /* 0x00048c0001177983 */ /* 0x000f220000300800 */
[----:B------:R-:W-:Y:S01]  /*17e40*/  LEA.HI.X.SX32 R9, R21, R0, 0x1, P6 ;  /* 0x0000000015097211 */ /* 0x000fe200030f0eff */
[----:B------:R-:W-:Y:S01]  /*17e50*/  IMAD R21, R74, 0x2, R21 ;  /* 0x000000024a157824 */ /* 0x000fe200078e0215 */
[----:B---3--:R-:W-:Y:S01]  /*17e60*/  ISETP.LT.AND P5, PT, R34, UR5, !P0 ;  /* 0x0000000522007c0c */ /* 0x008fe2000c7a1270 */
[----:B------:R-:W1:Y:S01]  /*17e70*/  LDCU UR5, c[0x0][0x39c] ;  /* 0x00007380ff0577ac */ /* 0x000e620008000800 */
[----:B------:R-:W-:Y:S02]  /*17e80*/  PRMT R5, R14, 0x7632, R5 ;  /* 0x000076320e057816 */ /* 0x000fe40000000005 */
[----:B------:R-:W-:-:S03]  /*17e90*/  LEA R4, P6, R21, R2, 0x1 ;  /* 0x0000000215047211 */ /* 0x000fc600078c08ff */
[----:B------:R3:W-:Y:S06]  /*17ea0*/  @P3 STG.E.U16 desc[UR20][R6.64], R5 ;  /* 0x0000000506003986 */ /* 0x0007ec000c101514 */
[----:B------:R-:W-:Y:S01]  /*17eb0*/  @P5 STG.E.U16 desc[UR20][R8.64], R15 ;  /* 0x0000000f08005986 */ /* 0x000fe2000c101514 */
[----:B---3--:R-:W-:Y:S02]  /*17ec0*/  LEA.HI.X.SX32 R5, R21, R0, 0x1, P6 ;  /* 0x0000000015057211 */ /* 0x008fe400030f0eff */
[----:B------:R-:W-:-:S05]  /*17ed0*/  PRMT R7, R15, 0x7632, R7 ;  /* 0x000076320f077816 */ /* 0x000fca0000000007 */
[----:B------:R3:W-:Y:S01]  /*17ee0*/  @P4 STG.E.U16 desc[UR20][R4.64], R7 ;  /* 0x0000000704004986 */ /* 0x0007e2000c101514 */
[----:B------:R-:W-:-:S05]  /*17ef0*/  IMAD R3, R74, 0x2, R21 ;  /* 0x000000024a037824 */ /* 0x000fca00078e0215 */
[----:B------:R-:W-:-:S04]  /*17f00*/  LEA R6, P6, R3, R2, 0x1 ;  /* 0x0000000203067211 */ /* 0x000fc800078c08ff */
[----:B---3--:R-:W-:Y:S02]  /*17f10*/  LEA.HI.X.SX32 R7, R3, R0, 0x1, P6 ;  /* 0x0000000003077211 */ /* 0x008fe400030f0eff */
[----:B------:R-:W-:Y:S02]  /*17f20*/  PRMT R12, R16, 0x7632, R12 ;  /* 0x00007632100c7816 */ /* 0x000fe4000000000c */
[----:B--2---:R-:W-:Y:S01]  /*17f30*/  ISETP.LT.AND P1, PT, R22, UR4, !P0 ;  /* 0x0000000416007c0c */ /* 0x004fe2000c721270 */
[----:B------:R-:W5:Y:S01]  /*17f40*/  LDCU UR4, c[0x0][0x39c] ;  /* 0x00007380ff0477ac */ /* 0x000f620008000800 */
[----:B------:R-:W2:Y:S04]  /*17f50*/  LDL.LU R22, [R1+0x488] ;  /* 0x0004880001167983 */ /* 0x000ea80000300800 */
[----:B------:R-:W3:Y:S01]  /*17f60*/  LDL.LU R13, [R1+0x484] ;  /* 0x00048400010d7983 */ /* 0x000ee20000300800 */
[----:B-----5:R-:W-:-:S06]  /*17f70*/  ISETP.LT.AND P4, PT, R20, UR4, !P0 ;  /* 0x0000000414007c0c */ /* 0x020fcc000c781270 */
[----:B------:R5:W-:Y:S01]  /*17f80*/  @P1 STG.E.U16 desc[UR20][R6.64], R16 ;  /* 0x0000001006001986 */ /* 0x000be2000c101514 */
[----:B0-----:R-:W-:Y:S01]  /*17f90*/  ISETP.LT.AND P5, PT, R32, UR6, !P0 ;  /* 0x0000000620007c0c */ /* 0x001fe2000c7a1270 */
[----:B------:R-:W2:Y:S02]  /*17fa0*/  LDCU UR6, c[0x0][0x39c] ;  /* 0x00007380ff0677ac */ /* 0x000ea40008000800 */
[----:B------:R-:W3:Y:S01]  /*17fb0*/  LDL.LU R20, [R1+0x39c] ;  /* 0x00039c0001147983 */ /* 0x000ee20000300800 */
[C---:B------:R-:W-:Y:S01]  /*17fc0*/  IMAD R11, R74.reuse, 0x2, R3 ;  /* 0x000000024a0b7824 */ /* 0x040fe200078e0203 */
[----:B-1----:R-:W-:Y:S01]  /*17fd0*/  ISETP.LT.AND P3, PT, R33, UR5, !P0 ;  /* 0x0000000521007c0c */ /* 0x002fe2000c761270 */
[----:B------:R-:W4:Y:S01]  /*17fe0*/  LDCU UR5, c[0x0][0x39c] ;  /* 0x00007380ff0577ac */ /* 0x000f220008000800 */
[----:B------:R-:W3:Y:S01]  /*17ff0*/  LDL.LU R14, [R1+0x480] ;  /* 0x00048000010e7983 */ /* 0x000ee20000300800 */
[----:B------:R-:W3:Y:S03]  /*18000*/  LDCU UR4, c[0x0][0x39c] ;  /* 0x00007380ff0477ac */ /* 0x000ee60008000800 */
[----:B-----5:R-:W5:Y:S01]  /*18010*/  LDL.LU R16, [R1+0x47c] ;  /* 0x00047c0001107983 */ /* 0x020f620000300800 */
[----:B------:R-:W-:Y:S01]  /*18020*/  LEA R8, P6, R11, R2, 0x1 ;  /* 0x000000020b087211 */ /* 0x000fe200078c08ff */
[----:B------:R-:W-:-:S02]  /*18030*/  IMAD R3, R74, 0x2, R11 ;  /* 0x000000024a037824 */ /* 0x000fc400078e020b */
[----:B------:R-:W5:Y:S01]  /*18040*/  LDL.LU R15, [R1+0x478] ;  /* 0x00047800010f7983 */ /* 0x000f620000300800 */
[----:B------:R-:W-:Y:S01]  /*18050*/  LEA.HI.X.SX32 R9, R11, R0, 0x1, P6 ;  /* 0x000000000b097211 */ /* 0x000fe200030f0eff */
[----:B------:R-:W-:Y:S01]  /*18060*/  IMAD R5, R74, 0x2, R3 ;  /* 0x000000024a057824 */ /* 0x000fe200078e0203 */
[----:B------:R-:W-:-:S03]  /*18070*/  LEA R10, P6, R3, R2, 0x1 ;  /* 0x00000002030a7211 */ /* 0x000fc600078c08ff */
[----:B------:R0:W-:Y:S01]  /*18080*/  @P3 STG.E.U16 desc[UR20][R8.64], R12 ;  /* 0x0000000c08003986 */ /* 0x0001e2000c101514 */
[----:B------:R-:W-:Y:S01]  /*18090*/  LEA.HI.X.SX32 R11, R3, R0, 0x1, P6 ;  /* 0x00000000030b7211 */ /* 0x000fe200030f0eff */
[----:B------:R-:W-:Y:S01]  /*180a0*/  IMAD R3, R74, 0x2, R5 ;  /* 0x000000024a037824 */ /* 0x000fe200078e0205 */
[----:B------:R-:W-:-:S04]  /*180b0*/  LEA R4, P6, R5, R2, 0x1 ;  /* 0x0000000205047211 */ /* 0x000fc800078c08ff */
[----:B------:R-:W-:Y:S02]  /*180c0*/  LEA.HI.X.SX32 R5, R5, R0, 0x1, P6 ;  /* 0x0000000005057211 */ /* 0x000fe400030f0eff */
[----:B----4-:R-:W-:Y:S02]  /*180d0*/  ISETP.LT.AND P1, PT, R23, UR5, !P0 ;  /* 0x0000000517007c0c */ /* 0x010fe4000c721270 */
[----:B0-----:R-:W-:Y:S01]  /*180e0*/  PRMT R9, R17, 0x7632, R9 ;  /* 0x0000763211097816 */ /* 0x001fe20000000009 */
[----:B------:R-:W-:Y:S01]  /*180f0*/  @P5 STG.E.U16 desc[UR20][R10.64], R17 ;  /* 0x000000110a005986 */ /* 0x000fe2000c101514 */
[C---:B------:R-:W-:Y:S01]  /*18100*/  LEA R6, P6, R3.reuse, R2, 0x1 ;  /* 0x0000000203067211 */ /* 0x040fe200078c08ff */
[----:B------:R-:W0:Y:S03]  /*18110*/  LDCU UR5, c[0x0][0x39c] ;  /* 0x00007380ff0577ac */ /* 0x000e260008000800 */
[----:B------:R-:W-:Y:S01]  /*18120*/  LEA.HI.X.SX32 R7, R3, R0, 0x1, P6 ;  /* 0x0000000003077211 */ /* 0x000fe200030f0eff */
[----:B------:R1:W-:Y:S04]  /*18130*/  @P4 STG.E.U16 desc[UR20][R4.64], R9 ;  /* 0x0000000904004986 */ /* 0x0003e8000c101514 */
[----:B------:R4:W-:Y:S01]  /*18140*/  @P1 STG.E.U16 desc[UR20][R6.64], R18 ;  /* 0x0000001206001986 */ /* 0x0009e2000c101514 */
[----:B------:R-:W-:-:S05]  /*18150*/  IMAD R3, R74, 0x2, R3 ;  /* 0x000000024a037824 */ /* 0x000fca00078e0203 */
[C---:B------:R-:W-:Y:S02]  /*18160*/  LEA R8, P6, R3.reuse, R2, 0x1 ;  /* 0x0000000203087211 */ /* 0x040fe400078c08ff */
[----:B-1----:R-:W-:Y:S02]  /*18170*/  PRMT R5, R18, 0x7632, R5 ;  /* 0x0000763212057816 */ /* 0x002fe40000000005 */
[----:B------:R-:W-:Y:S02]  /*18180*/  LEA.HI.X.SX32 R9, R3, R0, 0x1, P6 ;  /* 0x0000000003097211 */ /* 0x000fe400030f0eff */
[----:B--2---:R-:W-:Y:S01]  /*18190*/  ISETP.LT.AND P3, PT, R22, UR6, !P0 ;  /* 0x0000000616007c0c */ /* 0x004fe2000c761270 */
[----:B------:R-:W1:Y:S01]  /*181a0*/  LDCU UR6, c[0x0][0x39c] ;  /* 0x00007380ff0677ac */ /* 0x000e620008000800 */
[----:B---3--:R-:W-:Y:S01]  /*181b0*/  ISETP.LT.AND P5, PT, R13, UR4, !P0 ;  /* 0x000000040d007c0c */ /* 0x008fe2000c7a1270 */
[----:B------:R-:W5:Y:S01]  /*181c0*/  LDCU UR4, c[0x0][0x39c] ;  /* 0x00007380ff0477ac */ /* 0x000f620008000800 */
[----:B------:R-:W2:Y:S01]  /*181d0*/  LDL.LU R13, [R1+0x398] ;  /* 0x00039800010d7983 */ /* 0x000ea20000300800 */
[----:B-1----:R-:W-:-:S08]  /*181e0*/  ISETP.LT.AND P1, PT, R14, UR6, !P0 ;  /* 0x000000060e007c0c */ /* 0x002fd0000c721270 */
[----:B------:R1:W-:Y:S01]  /*181f0*/  @P3 STG.E.U16 desc[UR20][R8.64], R5 ;  /* 0x0000000508003986 */ /* 0x0003e2000c101514 */
[----:B0-----:R-:W-:Y:S01]  /*18200*/  ISETP.LT.AND P4, PT, R20, UR5, !P0 ;  /* 0x0000000514007c0c */ /* 0x001fe2000c781270 */
[----:B------:R-:W0:Y:S02]  /*18210*/  LDCU UR5, c[0x0][0x39c] ;  /* 0x00007380ff0577ac */ /* 0x000e240008000800 */
[----:B------:R-:W3:Y:S01]  /*18220*/  LDL.LU R14, [R1+0x430] ;  /* 0x00043000010e7983 */ /* 0x000ee20000300800 */
[----:B-----5:R-:W-:Y:S01]  /*18230*/  ISETP.LT.AND P3, PT, R16, UR4, !P0 ;  /* 0x0000000410007c0c */ /* 0x020fe2000c761270 */
[C---:B------:R-:W-:Y:S01]  /*18240*/  IMAD R11, R74.reuse, 0x2, R3 ;  /* 0x000000024a0b7824 */ /* 0x040fe200078e0203 */
[----:B------:R-:W3:Y:S01]  /*18250*/  LDCU UR4, c[0x0][0x39c] ;  /* 0x00007380ff0477ac */ /* 0x000ee20008000800 */
[----:B----4-:R-:W4:Y:S01]  /*18260*/  LDL.LU R18, [R1+0x42c] ;  /* 0x00042c0001127983 */ /* 0x010f220000300800 */
[----:B------:R-:W2:Y:S03]  /*18270*/  LDCU UR6, c[0x0][0x39c] ;  /* 0x00007380ff0677ac */ /* 0x000ea60008000800 */
[----:B------:R-:W5:Y:S04]  /*18280*/  LDL.LU R17, [R1+0x428] ;  /* 0x0004280001117983 */ /* 0x000f680000300800 */
[----:B------:R-:W4:Y:S01]  /*18290*/  LDL.LU R16, [R1+0x394] ;  /* 0x0003940001107983 */ /* 0x000f220000300800 */
[----:B------:R-:W-:Y:S01]  /*182a0*/  IMAD R3, R74, 0x2, R11 ;  /* 0x000000024a037824 */ /* 0x000fe200078e020b */
[----:B------:R-:W-:-:S04]  /*182b0*/  LEA R4, P6, R11, R2, 0x1 ;  /* 0x000000020b047211 */ /* 0x000fc800078c08ff */
[----:B-1----:R-:W-:Y:S01]  /*182c0*/  LEA.HI.X.SX32 R5, R11, R0, 0x1, P6 ;  /* 0x000000000b057211 */ /* 0x002fe200030f0eff */
[----:B------:R-:W-:Y:S01]  /*182d0*/  IMAD R11, R74, 0x2, R3 ;  /* 0x000000024a0b7824 */ /* 0x000fe200078e0203 */
[----:B------:R-:W-:-:S04]  /*182e0*/  LEA R6, P6, R3, R2, 0x1 ;  /* 0x0000000203067211 */ /* 0x000fc800078c08ff */
[----:B------:R-:W-:Y:S01]  /*182f0*/  LEA.HI.X.SX32 R7, R3, R0, 0x1, P6 ;  /* 0x0000000003077211 */ /* 0x000fe200030f0eff */
[----:B------:R-:W-:Y:S01]  /*18300*/  @P5 STG.E.U16 desc[UR20][R4.64], R19 ;  /* 0x0000001304005986 */ /* 0x000fe2000c101514 */
[----:B------:R-:W-:Y:S01]  /*18310*/  LEA R10, P6, R11, R2, 0x1 ;  /* 0x000000020b0a7211 */ /* 0x000fe200078c08ff */
[----:B------:R-:W-:Y:S01]  /*18320*/  IMAD R3, R74, 0x2, R11 ;  /* 0x000000024a037824 */ /* 0x000fe200078e020b */
[----:B0-----:R-:W-:Y:S01]  /*18330*/  ISETP.LT.AND P5, PT, R15, UR5, !P0 ;  /* 0x000000050f007c0c */ /* 0x001fe2000c7a1270 */
[----:B------:R-:W4:Y:S01]  /*18340*/  LDCU UR5, c[0x0][0x39c] ;  /* 0x00007380ff0577ac */ /* 0x000f220008000800 */
[----:B------:R-:W-:Y:S01]  /*18350*/  PRMT R9, R19, 0x7632, R9 ;  /* 0x0000763213097816 */ /* 0x000fe20000000009 */
[----:B------:R-:W5:Y:S01]  /*18360*/  LDL.LU R15, [R1+0x424] ;  /* 0x00042400010f7983 */ /* 0x000f620000300800 */
[----:B------:R-:W-:-:S03]  /*18370*/  LEA.HI.X.SX32 R11, R11, R0, 0x1, P6 ;  /* 0x000000000b0b7211 */ /* 0x000fc600030f0eff */
[----:B------:R0:W-:Y:S04]  /*18380*/  @P4 STG.E.U16 desc[UR20][R6.64], R9 ;  /* 0x0000000906004986 */ /* 0x0001e8000c101514 */
[----:B------:R-:W-:Y:S01]  /*18390*/  @P1 STG.E.U16 desc[UR20][R10.64], R24 ;  /* 0x000000180a001986 */ /* 0x000fe2000c101514 */
[----:B------:R-:W-:-:S04]  /*183a0*/  LEA R8, P6, R3, R2, 0x1 ;  /* 0x0000000203087211 */ /* 0x000fc800078c08ff */
[----:B0-----:R-:W-:Y:S02]  /*183b0*/  LEA.HI.X.SX32 R9, R3, R0, 0x1, P6 ;  /* 0x0000000003097211 */ /* 0x001fe400030f0eff */
[----:B------:R-:W-:-:S05]  /*183c0*/  PRMT R7, R24, 0x7632, R7 ;  /* 0x0000763218077816 */ /* 0x000fca0000000007 */
[----:B------:R0:W-:Y:S01]  /*183d0*/  @P3 STG.E.U16 desc[UR20][R8.64], R7 ;  /* 0x0000000708003986 */ /* 0x0001e2000c101514 */
[----:B--2---:R-:W-:Y:S01]  /*183e0*/  ISETP.LT.AND P4, PT, R13, UR6, !P0 ;  /* 0x000000060d007c0c */ /* 0x004fe2000c781270 */
[----:B------:R-:W-:Y:S01]  /*183f0*/  IMAD R13, R74, 0x2, R3 ;  /* 0x000000024a0d7824 */ /* 0x000fe200078e0203 */
[----:B------:R-:W5:Y:S04]  /*18400*/  LDCU UR6, c[0x0][0x39c] ;  /* 0x00007380ff0677ac */ /* 0x000f680008000800 */
[----:B------:R-:W-:-:S04]  /*18410*/  LEA R4, P6, R13, R2, 0x1 ;  /* 0x000000020d047211 */ /* 0x000fc800078c08ff */
[----:B------:R-:W-:Y:S02]  /*18420*/  LEA.HI.X.SX32 R5, R13, R0, 0x1, P6 ;  /* 0x000000000d057211 */ /* 0x000fe400030f0eff */
[----:B---3--:R-:W-:Y:S01]  /*18430*/  ISETP.LT.AND P1, PT, R14, UR4, !P0 ;  /* 0x000000040e007c0c */ /* 0x008fe2000c721270 */
[----:B------:R-:W1:Y:S01]  /*18440*/  LDCU UR4, c[0x0][0x39c] ;  /* 0x00007380ff0477ac */ /* 0x000e620008000800 */
[----:B------:R-:W2:Y:S01]  /*18450*/  LDL.LU R14, [R1+0x420] ;  /* 0x00042000010e7983 */ /* 0x000ea20000300800 */
[----:B------:R-:W-:-:S05]  /*18460*/  IMAD R13, R74, 0x2, R13 ;  /* 0x000000024a0d7824 */ /* 0x000fca00078e020d */
[C---:B------:R-:W-:Y:S01]  /*18470*/  LEA R6, P6, R13.reuse, R2, 0x1 ;  /* 0x000000020d067211 */ /* 0x040fe200078c08ff */
[----:B------:R3:W-:Y:S03]  /*18480*/  @P5 STG.E.U16 desc[UR20][R4.64], R25 ;  /* 0x0000001904005986 */ /* 0x0007e6000c101514 */
[----:B0-----:R-:W-:Y:S02]  /*18490*/  LEA.HI.X.SX32 R7, R13, R0, 0x1, P6 ;  /* 0x000000000d077211 */ /* 0x001fe400030f0eff */
[----:B----4-:R-:W-:Y:S01]  /*184a0*/  ISETP.LT.AND P3, PT, R18, UR5, !P0 ;  /* 0x0000000512007c0c */ /* 0x010fe2000c761270 */
[----:B------:R-:W0:Y:S01]  /*184b0*/  LDCU UR5, c[0x0][0x39c] ;  /* 0x00007380ff0577ac */ /* 0x000e220008000800 */
[----:B-----5:R-:W-:Y:S01]  /*184c0*/  ISETP.LT.AND P5, PT, R17, UR6, !P0 ;  /* 0x0000000611007c0c */ /* 0x020fe2000c7a1270 */
[----:B------:R-:W4:Y:S01]  /*184d0*/  LDL.LU R18, [R1+0x41c] ;  /* 0x00041c0001127983 */ /* 0x000f220000300800 */
[----:B------:R-:W-:Y:S01]  /*184e0*/  IMAD R3, R74, 0x2, R13 ;  /* 0x000000024a037824 */ /* 0x000fe200078e020d */
[----:B------:R-:W2:Y:S01]  /*184f0*/  LDCU UR6, c[0x0][0x39c] ;  /* 0x00007380ff0677ac */ /* 0x000ea20008000800 */
[----:B---3--:R-:W-:Y:S01]  /*18500*/  PRMT R5, R25, 0x7632, R5 ;  /* 0x0000763219057816 */ /* 0x008fe20000000005 */
[----:B------:R-:W3:Y:S04]  /*18510*/  LDL.LU R17, [R1+0x390] ;  /* 0x0003900001117983 */ /* 0x000ee80000300800 */
[----:B------:R5:W-:Y:S01]  /*18520*/  @P4 STG.E.U16 desc[UR20][R6.64], R5 ;  /* 0x0000000506004986 */ /* 0x000be2000c101514 */
[----:B-1----:R-:W-:-:S02]  /*18530*/  ISETP.LT.AND P4, PT, R16, UR4, !P0 ;  /* 0x0000000410007c0c */ /* 0x002fc4000c781270 */
[C---:B------:R-:W-:Y:S01]  /*18540*/  LEA R8, P6, R3.reuse, R2, 0x1 ;  /* 0x0000000203087211 */ /* 0x040fe200078c08ff */
[----:B------:R-:W3:Y:S01]  /*18550*/  LDL.LU R16, [R1+0x418] ;  /* 0x0004180001107983 */ /* 0x000ee20000300800 */
[----:B------:R-:W-:Y:S01]  /*18560*/  IMAD R11, R74, 0x2, R3 ;  /* 0x000000024a0b7824 */ /* 0x000fe200078e0203 */
[----:B------:R-:W-:Y:S01]  /*18570*/  PRMT R12, R26, 0x7632, R12 ;  /* 0x000076321a0c7816 */ /* 0x000fe2000000000c */
[----:B------:R-:W4:Y:S01]  /*18580*/  LDCU UR4, c[0x0][0x39c] ;  /* 0x00007380ff0477ac */ /* 0x000f220008000800 */
[----:B------:R-:W-:Y:S02]  /*18590*/  LEA.HI.X.SX32 R9, R3, R0, 0x1, P6 ;  /* 0x0000000003097211 */ /* 0x000fe400030f0eff */
[----:B------:R-:W-:-:S03]  /*185a0*/  LEA R4, P6, R11, R2, 0x1 ;  /* 0x000000020b047211 */ /* 0x000fc600078c08ff */
[----:B------:R1:W-:Y:S01]  /*185b0*/  @P1 STG.E.U16 desc[UR20][R8.64], R26 ;  /* 0x0000001a08001986 */ /* 0x0003e2000c101514 */
[----:B0-----:R-:W-:Y:S01]  /*185c0*/  ISETP.LT.AND P1, PT, R15, UR5, !P0 ;  /* 0x000000050f007c0c */ /* 0x001fe2000c721270 */
[C---:B------:R-:W-:Y:S01]  /*185d0*/  IMAD R3, R74.reuse, 0x2, R11 ;  /* 0x000000024a037824 */ /* 0x040fe200078e020b */
[----:B-----5:R-:W-:Y:S01]  /*185e0*/  LEA.HI.X.SX32 R5, R11, R0, 0x1, P6 ;  /* 0x000000000b057211 */ /* 0x020fe200030f0eff */
[----:B------:R-:W5:Y:S01]  /*185f0*/  LDL.LU R15, [R1+0x414] ;  /* 0x00041400010f7983 */ /* 0x000f620000300800 */
[----:B------:R-:W3:Y:S03]  /*18600*/  LDCU UR5, c[0x0][0x39c] ;  /* 0x00007380ff0577ac */ /* 0x000ee60008000800 */
[----:B------:R0:W-:Y:S01]  /*18610*/  @P3 STG.E.U16 desc[UR20][R4.64], R12 ;  /* 0x0000000c04003986 */ /* 0x0001e2000c101514 */
[----:B------:R-:W-:Y:S01]  /*18620*/  LEA R10, P6, R3, R2, 0x1 ;  /* 0x00000002030a7211 */ /* 0x000fe200078c08ff */
[----:B------:R-:W-:-:S03]  /*18630*/  IMAD R7, R74, 0x2, R3 ;  /* 0x000000024a077824 */ /* 0x000fc600078e0203 */
[----:B------:R-:W-:Y:S01]  /*18640*/  LEA.HI.X.SX32 R11, R3, R0, 0x1, P6 ;  /* 0x00000000030b7211 */ /* 0x000fe200030f0eff */
[----:B------:R-:W-:Y:S01]  /*18650*/  IMAD R3, R74, 0x2, R7 ;  /* 0x000000024a037824 */ /* 0x000fe200078e0207 */
[----:B------:R-:W-:-:S04]  /*18660*/  LEA R6, P6, R7, R2, 0x1 ;  /* 0x0000000207067211 */ /* 0x000fc800078c08ff */
[----:B------:R-:W-:Y:S02]  /*18670*/  LEA.HI.X.SX32 R7, R7, R0, 0x1, P6 ;  /* 0x0000000007077211 */ /* 0x000fe400030f0eff */
[----:B-1----:R-:W-:Y:S02]  /*18680*/  LEA R8, P6, R3, R2, 0x1 ;  /* 0x0000000203087211 */ /* 0x002fe400078c08ff */
[----:B0-----:R-:W-:Y:S02]  /*18690*/  PRMT R5, R27, 0x7632, R5 ;  /* 0x000076321b057816 */ /* 0x001fe40000000005 */
[----:B------:R-:W-:Y:S01]  /*186a0*/  LEA.HI.X.SX32 R9, R3, R0, 0x1, P6 ;  /* 0x0000000003097211 */ /* 0x000fe200030f0eff */
[----:B------:R0:W-:Y:S04]  /*186b0*/  @P5 STG.E.U16 desc[UR20][R10.64], R27 ;  /* 0x0000001b0a005986 */ /* 0x0001e8000c101514 */
[----:B------:R1:W-:Y:S04]  /*186c0*/  @P4 STG.E.U16 desc[UR20][R6.64], R5 ;  /* 0x0000000506004986 */ /* 0x0003e8000c101514 */
[----:B------:R-:W-:Y:S01]  /*186d0*/  @P1 STG.E.U16 desc[UR20][R8.64], R28 ;  /* 0x0000001c08001986 */ /* 0x000fe2000c101514 */
[----:B--2---:R-:W-:Y:S01]  /*186e0*/  ISETP.LT.AND P3, PT, R14, UR6, !P0 ;  /* 0x000000060e007c0c */ /* 0x004fe2000c761270 */
[----:B------:R-:W2:Y:S02]  /*186f0*/  LDCU UR6, c[0x0][0x39c] ;  /* 0x00007380ff0677ac */ /* 0x000ea40008000800 */
[----:B------:R-:W5:Y:S04]  /*18700*/  LDL.LU R14, [R1+0x410] ;  /* 0x00041000010e7983 */ /* 0x000f680000300800 */
[----:B------:R-:W5:Y:S01]  /*18710*/  LDL.LU R13, [R1+0x38c] ;  /* 0x00038c00010d7983 */ /* 0x000f620000300800 */
[----:B----4-:R-:W-:Y:S01]  /*18720*/  ISETP.LT.AND P5, PT, R18, UR4, !P0 ;  /* 0x0000000412007c0c */ /* 0x010fe2000c7a1270 */
[----:B------:R-:W5:Y:S02]  /*18730*/  LDCU UR4, c[0x0][0x39c] ;  /* 0x00007380ff0477ac */ /* 0x000f640008000800 */
[----:B------:R-:W4:Y:S01]  /*18740*/  LDL.LU R18, [R1+0x40c] ;  /* 0x00040c0001127983 */ /* 0x000f220000300800 */
[----:B---3--:R-:W-:Y:S01]  /*18750*/  ISETP.LT.AND P4, PT, R17, UR5, !P0 ;  /* 0x0000000511007c0c */ /* 0x008fe2000c781270 */
[----:B------:R-:W-:-:S02]  /*18760*/  IMAD R3, R74, 0x2, R3 ;  /* 0x000000024a037824 */ /* 0x000fc400078e0203 */
[----:B------:R-:W3:Y:S01]  /*18770*/  LDL.LU R17, [R1+0x408] ;  /* 0x0004080001117983 */ /* 0x000ee20000300800 */
[----:B------:R-:W5:Y:S01]  /*18780*/  LDCU UR5, c[0x0][0x39c] ;  /* 0x00007380ff0577ac */ /* 0x000f620008000800 */
[----:B--2---:R-:W-:Y:S01]  /*18790*/  ISETP.LT.AND P1, PT, R16, UR6, !P0 ;  /* 0x0000000610007c0c */ /* 0x004fe2000c721270 */
[----:B0-----:R-:W-:Y:S01]  /*187a0*/  IMAD R11, R74, 0x2, R3 ;  /* 0x000000024a0b7824 */ /* 0x001fe200078e0203 */
[----:B------:R-:W2:Y:S01]  /*187b0*/  LDL.LU R16, [R1+0x404] ;  /* 0x0004040001107983 */ /* 0x000ea20000300800 */
[C---:B------:R-:W-:Y:S01]  /*187c0*/  LEA R4, P6, R3.reuse, R2, 0x1 ;  /* 0x0000000203047211 */ /* 0x040fe200078c08ff */
[----:B------:R-:W0:Y:S01]  /*187d0*/  LDCU UR6, c[0x0][0x39c] ;  /* 0x00007380ff0677ac */ /* 0x000e220008000800 */
[----:B-1----:R-:W-:Y:S02]  /*187e0*/  PRMT R7, R28, 0x7632, R7 ;  /* 0x000076321c077816 */ /* 0x002fe40000000007 */
[----:B------:R-:W-:Y:S02]  /*187f0*/  LEA.HI.X.SX32 R5, R3, R0, 0x1, P6 ;  /* 0x0000000003057211 */ /* 0x000fe400030f0eff */
[----:B------:R-:W-:-:S03]  /*18800*/  LEA R6, P6, R11, R2, 0x1 ;  /* 0x000000020b067211 */ /* 0x000fc600078c08ff */
[----:B------:R1:W-:Y:S01]  /*18810*/  @P3 STG.E.U16 desc[UR20][R4.64], R7 ;  /* 0x0000000704003986 */ /* 0x0003e2000c101514 */
[----:B-----5:R-:W-:Y:S01]  /*18820*/  ISETP.LT.AND P3, PT, R15, UR4, !P0 ;  /* 0x000000040f007c0c */ /* 0x020fe2000c761270 */
[----:B------:R-:W-:Y:S01]  /*18830*/  IMAD R3, R74, 0x2, R11 ;  /* 0x000000024a037824 */ /* 0x000fe200078e020b */
[----:B------:R-:W4:Y:S01]  /*18840*/  LDCU UR4, c[0x0][0x39c] ;  /* 0x00007380ff0477ac */ /* 0x000f220008000800 */
[----:B------:R-:W5:Y:S01]  /*18850*/  LDL.LU R15, [R1+0x388] ;  /* 0x00038800010f7983 */ /* 0x000f620000300800 */
[----:B-1----:R-:W-:Y:S02]  /*18860*/  LEA.HI.X.SX32 R7, R11, R0, 0x1, P6 ;  /* 0x000000000b077211 */ /* 0x002fe400030f0eff */
[----:B------:R-:W-:-:S03]  /*18870*/  LEA R8, P6, R3, R2, 0x1 ;  /* 0x0000000203087211 */ /* 0x000fc600078c08ff */
[----:B------:R-:W-:Y:S01]  /*18880*/  @P5 STG.E.U16 desc[UR20][R6.64], R29 ;  /* 0x0000001d06005986 */ /* 0x000fe2000c101514 */
[----:B------:R-:W-:Y:S01]  /*18890*/  PRMT R5, R29, 0x7632, R5 ;  /* 0x000076321d057816 */ /* 0x000fe20000000005 */
[----:B------:R-:W-:Y:S01]  /*188a0*/  IMAD R11, R74, 0x2, R3 ;  /* 0x000000024a0b7824 */ /* 0x000fe200078e0203 */
[----:B------:R-:W-:-:S03]  /*188b0*/  LEA.HI.X.SX32 R9, R3, R0, 0x1, P6 ;  /* 0x0000000003097211 */ /* 0x000fc600030f0eff */
[----:B------:R-:W-:Y:S01]  /*188c0*/  IMAD R3, R74, 0x2, R11 ;  /* 0x000000024a037824 */ /* 0x000fe200078e020b */
[C---:B------:R-:W-:Y:S01]  /*188d0*/  LEA R10, P6, R11.reuse, R2, 0x1 ;  /* 0x000000020b0a7211 */ /* 0x040fe200078c08ff */
[----:B------:R1:W-:Y:S03]  /*188e0*/  @P4 STG.E.U16 desc[UR20][R8.64], R5 ;  /* 0x0000000508004986 */ /* 0x0003e6000c101514 */
[----:B------:R-:W-:Y:S02]  /*188f0*/  LEA.HI.X.SX32 R11, R11, R0, 0x1, P6 ;  /* 0x000000000b0b7211 */ /* 0x000fe400030f0eff */
[----:B------:R-:W-:-:S04]  /*18900*/  LEA R4, P6, R3, R2, 0x1 ;  /* 0x0000000203047211 */ /* 0x000fc800078c08ff */
[----:B-1----:R-:W-:Y:S02]  /*18910*/  LEA.HI.X.SX32 R5, R3, R0, 0x1, P6 ;  /* 0x0000000003057211 */ /* 0x002fe400030f0eff */
[----:B------:R-:W-:Y:S01]  /*18920*/  PRMT R9, R30, 0x7632, R9 ;  /* 0x000076321e097816 */ /* 0x000fe20000000009 */
[----:B------:R-:W-:Y:S04]  /*18930*/  @P1 STG.E.U16 desc[UR20][R10.64], R30 ;  /* 0x0000001e0a001986 */ /* 0x000fe8000c101514 */
[----:B------:R1:W-:Y:S01]  /*18940*/  @P3 STG.E.U16 desc[UR20][R4.64], R9 ;  /* 0x0000000904003986 */ /* 0x0003e2000c101514 */
[----:B------:R-:W-:Y:S01]  /*18950*/  ISETP.LT.AND P5, PT, R14, UR5, !P0 ;  /* 0x000000050e007c0c */ /* 0x000fe2000c7a1270 */
[----:B------:R-:W3:Y:S02]  /*18960*/  LDCU UR5, c[0x0][0x39c] ;  /* 0x00007380ff0577ac */ /* 0x000ee40008000800 */
[----:B------:R-:W5:Y:S01]  /*18970*/  LDL.LU R14, [R1+0x400] ;  /* 0x00040000010e7983 */ /* 0x000f620000300800 */
[----:B0-----:R-:W-:Y:S01]  /*18980*/  ISETP.LT.AND P4, PT, R13, UR6, !P0 ;  /* 0x000000060d007c0c */ /* 0x001fe2000c781270 */
[----:B------:R-:W2:Y:S01]  /*18990*/  LDCU UR6, c[0x0][0x39c] ;  /* 0x00007380ff0677ac */ /* 0x000ea20008000800 */
[----:B------:R-:W-:-:S05]  /*189a0*/  IMAD R13, R74, 0x2, R3 ;  /* 0x000000024a0d7824 */ /* 0x000fca00078e0203 */
[----:B------:R-:W-:-:S04]  /*189b0*/  LEA R6, P6, R13, R2, 0x1 ;  /* 0x000000020d067211 */ /* 0x000fc800078c08ff */
[----:B------:R-:W-:Y:S02]  /*189c0*/  LEA.HI.X.SX32 R7, R13, R0, 0x1, P6 ;  /* 0x000000000d077211 */ /* 0x000fe400030f0eff */
[----:B----4-:R-:W-:Y:S01]  /*189d0*/  ISETP.LT.AND P1, PT, R18, UR4, !P0 ;  /* 0x0000000412007c0c */ /* 0x010fe2000c721270 */
[----:B------:R-:W5:Y:S01]  /*189e0*/  LDCU UR4, c[0x0][0x39c] ;  /* 0x00007380ff0477ac */ /* 0x000f620008000800 */
[----:B------:R-:W4:Y:S01]  /*189f0*/  LDL.LU R18, [R1+0x3fc] ;  /* 0x0003fc0001127983 */ /* 0x000f220000300800 */
[----:B---3--:R-:W-:Y:S01]  /*18a00*/  ISETP.LT.AND P3, PT, R17, UR5, !P0 ;  /* 0x0000000511007c0c */ /* 0x008fe2000c761270 */
[----:B------:R-:W-:Y:S01]  /*18a10*/  IMAD R13, R74, 0x2, R13 ;  /* 0x000000024a0d7824 */ /* 0x000fe200078e020d */
[----:B------:R-:W0:Y:S01]  /*18a20*/  LDCU UR5, c[0x0][0x39c] ;  /* 0x00007380ff0577ac */ /* 0x000e220008000800 */
[----:B------:R-:W-:Y:S04]  /*18a30*/  @P5 STG.E.U16 desc[UR20][R6.64], R31 ;  /* 0x0000001f06005986 */ /* 0x000fe8000c101514 */
[----:B------:R-:W3:Y:S01]  /*18a40*/  LDL.LU R17, [R1+0x3f8] ;  /* 0x0003f80001117983 */ /* 0x000ee20000300800 */
[----:B--2---:R-:W-:Y:S01]  /*18a50*/  ISETP.LT.AND P5, PT, R16, UR6, !P0 ;  /* 0x0000000610007c0c */ /* 0x004fe2000c7a1270 */
[----:B------:R-:W-:Y:S01]  /*18a60*/  IMAD R3, R74, 0x2, R13 ;  /* 0x000000024a037824 */ /* 0x000fe200078e020d */
[----:B------:R-:W-:Y:S01]  /*18a70*/  LEA R8, P6, R13, R2, 0x1 ;  /* 0x000000020d087211 */ /* 0x000fe200078c08ff */
[----:B------:R-:W2:Y:S01]  /*18a80*/  LDL.LU R16, [R1+0x384] ;  /* 0x0003840001107983 */ /* 0x000ea20000300800 */
[----:B-1----:R-:W-:Y:S01]  /*18a90*/  PRMT R5, R31, 0x7632, R5 ;  /* 0x000076321f057816 */ /* 0x002fe20000000005 */
[----:B------:R-:W4:Y:S01]  /*18aa0*/  LDCU UR6, c[0x0][0x39c] ;  /* 0x00007380ff0677ac */ /* 0x000f220008000800 */
[----:B------:R-:W-:-:S02]  /*18ab0*/  LEA.HI.X.SX32 R9, R13, R0, 0x1, P6 ;  /* 0x000000000d097211 */ /* 0x000fc400030f0eff */
[----:B------:R-:W-:-:S03]  /*18ac0*/  LEA R4, P6, R3, R2, 0x1 ;  /* 0x0000000203047211 */ /* 0x000fc600078c08ff */
[----:B------:R1:W-:Y:S01]  /*18ad0*/  @P4 STG.E.U16 desc[UR20][R8.64], R5 ;  /* 0x0000000508004986 */ /* 0x0003e2000c101514 */
[----:B-----5:R-:W-:Y:S01]  /*18ae0*/  ISETP.LT.AND P4, PT, R15, UR4, !P0 ;  /* 0x000000040f007c0c */ /* 0x020fe2000c781270 */
[----:B------:R-:W-:Y:S02]  /*18af0*/  IMAD R11, R74, 0x2, R3 ;  /* 0x000000024a0b7824 */ /* 0x000fe400078e0203 */
[----:B------:R-:W5:Y:S01]  /*18b00*/  LDL.LU R15, [R1+0x3f4] ;  /* 0x0003f400010f7983 */ /* 0x000f620000300800 */
[----:B------:R-:W-:Y:S01]  /*18b10*/  PRMT R12, R60, 0x7632, R12 ;  /* 0x000076323c0c7816 */ /* 0x000fe2000000000c */
[----:B------:R-:W3:Y:S01]  /*18b20*/  LDCU UR4, c[0x0][0x39c] ;  /* 0x00007380ff0477ac */ /* 0x000ee20008000800 */
[----:B-1----:R-:W-:Y:S02]  /*18b30*/  LEA.HI.X.SX32 R5, R3, R0, 0x1, P6 ;  /* 0x0000000003057211 */ /* 0x002fe400030f0eff */
[----:B------:R-:W-:-:S03]  /*18b40*/  LEA R6, P6, R11, R2, 0x1 ;  /* 0x000000020b067211 */ /* 0x000fc600078c08ff */
[----:B------:R-:W-:Y:S01]  /*18b50*/  @P1 STG.E.U16 desc[UR20][R4.64], R60 ;  /* 0x0000003c04001986 */ /* 0x000fe2000c101514 */
[----:B------:R-:W-:Y:S01]  /*18b60*/  LEA.HI.X.SX32 R7, R11, R0, 0x1, P6 ;  /* 0x000000000b077211 */ /* 0x000fe200030f0eff */
[----:B------:R-:W-:-:S04]  /*18b70*/  IMAD R3, R74, 0x2, R11 ;  /* 0x000000024a037824 */ /* 0x000fc800078e020b */
[----:B------:R1:W-:Y:S01]  /*18b80*/  @P3 STG.E.U16 desc[UR20][R6.64], R12 ;  /* 0x0000000c06003986 */ /* 0x0003e2000c101514 */
[----:B------:R-:W-:Y:S01]  /*18b90*/  LEA R10, P6, R3, R2, 0x1 ;  /* 0x00000002030a7211 */ /* 0x000fe200078c08ff */
[----:B------:R-:W-:-:S03]  /*18ba0*/  IMAD R9, R74, 0x2, R3 ;  /* 0x000000024a097824 */ /* 0x000fc600078e0203 */
[----:B------:R-:W-:Y:S02]  /*18bb0*/  LEA.HI.X.SX32 R11, R3, R0, 0x1, P6 ;  /* 0x00000000030b7211 */ /* 0x000fe400030f0eff */
[----:B------:R-:W-:Y:S01]  /*18bc0*/  LEA R8, P6, R9, R2, 0x1 ;  /* 0x0000000209087211 */ /* 0x000fe200078c08ff */
[----:B------:R-:W-:-:S03]  /*18bd0*/  IMAD R3, R74, 0x2, R9 ;  /* 0x000000024a037824 */ /* 0x000fc600078e0209 */
[----:B------:R-:W-:Y:S02]  /*18be0*/  LEA.HI.X.SX32 R9, R9, R0, 0x1, P6 ;  /* 0x0000000009097211 */ /* 0x000fe400030f0eff */
[----:B-1----:R-:W-:Y:S01]  /*18bf0*/  PRMT R7, R61, 0x7632, R7 ;  /* 0x000076323d077816 */ /* 0x002fe20000000007 */
[----:B------:R1:W-:Y:S04]  /*18c00*/  @P5 STG.E.U16 desc[UR20][R10.64], R61 ;  /* 0x0000003d0a005986 */ /* 0x0003e8000c101514 */
[----:B------:R0:W-:Y:S02]  /*18c10*/  @P4 STG.E.U16 desc[UR20][R8.64], R7 ;  /* 0x0000000708004986 */ /* 0x0001e4000c101514 */
[----:B0-----:R-:W-:Y:S01]  /*18c20*/  ISETP.LT.AND P1, PT, R14, UR5, !P0 ;  /* 0x000000050e007c0c */ /* 0x001fe2000c721270 */
[----:B------:R-:W2:Y:S01]  /*18c30*/  LDCU UR5, c[0x0][0x39c] ;  /* 0x00007380ff0577ac */ /* 0x000ea20008000800 */
[----:B------:R-:W5:Y:S04]  /*18c40*/  LDL.LU R14, [R1+0x3f0] ;  /* 0x0003f000010e7983 */ /* 0x000f680000300800 */
[----:B------:R-:W5:Y:S04]  /*18c50*/  LDL.LU R13, [R1+0x3ec] ;  /* 0x0003ec00010d7983 */ /* 0x000f680000300800 */
[----:B------:R-:W5:Y:S04]  /*18c60*/  LDL.LU R12, [R1+0x380] ;  /* 0x00038000010c7983 */ /* 0x000f680000300800 */
[----:B------:R-:W5:Y:S01]  /*18c70*/  LDL.LU R20, [R1+0x3e8] ;  /* 0x0003e80001147983 */ /* 0x000f620000300800 */
[----:B----4-:R-:W-:Y:S01]  /*18c80*/  ISETP.LT.AND P3, PT, R18, UR6, !P0 ;  /* 0x0000000612007c0c */ /* 0x010fe2000c761270 */
[----:B------:R-:W5:Y:S02]  /*18c90*/  LDCU UR6, c[0x0][0x39c] ;  /* 0x00007380ff0677ac */ /* 0x000f640008000800 */
[----:B------:R-:W4:Y:S01]  /*18ca0*/  LDL.LU R18, [R1+0x3e4] ;  /* 0x0003e40001127983 */ /* 0x000f220000300800 */
[----:B--2---:R-:W-:Y:S01]  /*18cb0*/  ISETP.LT.AND P4, PT, R16, UR5, !P0 ;  /* 0x0000000510007c0c */ /* 0x004fe2000c781270 */
[----:B------:R-:W0:Y:S02]  /*18cc0*/  LDCU UR5, c[0x0][0x39c] ;  /* 0x00007380ff0577ac */ /* 0x000e240008000800 */
[----:B------:R-:W2:Y:S01]  /*18cd0*/  LDL.LU R16, [R1+0x3e0] ;  /* 0x0003e00001107983 */ /* 0x000ea20000300800 */
[----:B------:R-:W-:-:S04]  /*18ce0*/  LEA R4, P6, R3, R2, 0x1 ;  /* 0x0000000203047211 */ /* 0x000fc800078c08ff */
[----:B------:R-:W-:Y:S01]  /*18cf0*/  LEA.HI.X.SX32 R5, R3, R0, 0x1, P6 ;  /* 0x0000000003057211 */ /* 0x000fe200030f0eff */
[----:B------:R-:W-:-:S04]  /*18d00*/  IMAD R3, R74, 0x2, R3 ;  /* 0x000000024a037824 */ /* 0x000fc800078e0203 */
[C---:B-1----:R-:W-:Y:S01]  /*18d10*/  IMAD R11, R74.reuse, 0x2, R3 ;  /* 0x000000024a0b7824 */ /* 0x042fe200078e0203 */
[----:B------:R-:W-:Y:S02]  /*18d20*/  LEA R6, P6, R3, R2, 0x1 ;  /* 0x0000000203067211 */ /* 0x000fe400078c08ff */
[----:B---3--:R-:W-:Y:S01]  /*18d30*/  ISETP.LT.AND P5, PT, R17, UR4, !P0 ;  /* 0x0000000411007c0c */ /* 0x008fe2000c7a1270 */
[----:B------:R1:W-:Y:S01]  /*18d40*/  @P1 STG.E.U16 desc[UR20][R4.64], R62 ;  /* 0x0000003e04001986 */ /* 0x0003e2000c101514 */
[----:B------:R-:W-:Y:S01]  /*18d50*/  LEA.HI.X.SX32 R7, R3, R0, 0x1, P6 ;  /* 0x0000000003077211 */ /* 0x000fe200030f0eff */
[C---:B------:R-:W-:Y:S01]  /*18d60*/  IMAD R3, R74.reuse, 0x2, R11 ;  /* 0x000000024a037824 */ /* 0x040fe200078e020b */
[----:B------:R-:W-:Y:S01]  /*18d70*/  LEA R8, P6, R11, R2, 0x1 ;  /* 0x000000020b087211 */ /* 0x000fe200078c08ff */
[----:B------:R-:W3:Y:S01]  /*18d80*/  LDCU UR4, c[0x0][0x39c] ;  /* 0x00007380ff0477ac */ /* 0x000ee20008000800 */
[----:B-----5:R-:W-:Y:S02]  /*18d90*/  ISETP.LT.AND P1, PT, R15, UR6, !P0 ;  /* 0x000000060f007c0c */ /* 0x020fe4000c721270 */
[----:B------:R-:W-:Y:S01]  /*18da0*/  LEA.HI.X.SX32 R9, R11, R0, 0x1, P6 ;  /* 0x000000000b097211 */ /* 0x000fe200030f0eff */
[----:B------:R-:W5:Y:S01]  /*18db0*/  LDCU UR6, c[0x0][0x39c] ;  /* 0x00007380ff0677ac */ /* 0x000f620008000800 */
[----:B------:R-:W-:Y:S01]  /*18dc0*/  IMAD R11, R74, 0x2, R3 ;  /* 0x000000024a0b7824 */ /* 0x000fe200078e0203 */
[----:B-1----:R-:W-:-:S02]  /*18dd0*/  PRMT R5, R62, 0x7632, R5 ;  /* 0x000076323e057816 */ /* 0x002fc40000000005 */
[----:B------:R-:W-:-:S03]  /*18de0*/  LEA R4, P6, R3, R2, 0x1 ;  /* 0x0000000203047211 */ /* 0x000fc600078c08ff */
[----:B------:R1:W-:Y:S04]  /*18df0*/  @P3 STG.E.U16 desc[UR20][R6.64], R5 ;  /* 0x0000000506003986 */ /* 0x0003e8000c101514 */
[----:B------:R-:W-:Y:S01]  /*18e00*/  @P5 STG.E.U16 desc[UR20][R8.64], R63 ;  /* 0x0000003f08005986 */ /* 0x000fe2000c101514 */
[----:B-1----:R-:W-:Y:S01]  /*18e10*/  LEA.HI.X.SX32 R5, R3, R0, 0x1, P6 ;  /* 0x0000000003057211 */ /* 0x002fe200030f0eff */
[----:B------:R-:W-:Y:S01]  /*18e20*/  IMAD R3, R74, 0x2, R11 ;  /* 0x000000024a037824 */ /* 0x000fe200078e020b */
[----:B------:R-:W-:Y:S02]  /*18e30*/  LEA R10, P6, R11, R2, 0x1 ;  /* 0x000000020b0a7211 */ /* 0x000fe400078c08ff */
[----:B------:R-:W-:Y:S02]  /*18e40*/  PRMT R7, R63, 0x7632, R7 ;  /* 0x000076323f077816 */ /* 0x000fe40000000007 */
[----:B------:R-:W-:-:S02]  /*18e50*/  LEA.HI.X.SX32 R11, R11, R0, 0x1, P6 ;  /* 0x000000000b0b7211 */ /* 0x000fc400030f0eff */
[C---:B------:R-:W-:Y:S01]  /*18e60*/  LEA R6, P6, R3.reuse, R2, 0x1 ;  /* 0x0000000203067211 */ /* 0x040fe200078c08ff */
[----:B------:R1:W-:Y:S04]  /*18e70*/  @P4 STG.E.U16 desc[UR20][R4.64], R7 ;  /* 0x0000000704004986 */ /* 0x0003e8000c101514 */
[----:B------:R0:W-:Y:S01]  /*18e80*/  @P1 STG.E.U16 desc[UR20][R10.64], R64 ;  /* 0x000000400a001986 */ /* 0x0001e2000c101514 */
[----:B-1----:R-:W-:Y:S02]  /*18e90*/  LEA.HI.X.SX32 R7, R3, R0, 0x1, P6 ;  /* 0x0000000003077211 */ /* 0x002fe400030f0eff */
[----:B------:R-:W-:Y:S02]  /*18ea0*/  PRMT R5, R64, 0x7632, R5 ;  /* 0x0000763240057816 */ /* 0x000fe40000000005 */
[----:B0-----:R-:W-:Y:S01]  /*18eb0*/  ISETP.LT.AND P5, PT, R13, UR5, !P0 ;  /* 0x000000050d007c0c */ /* 0x001fe2000c7a1270 */
[----:B------:R-:W-:Y:S01]  /*18ec0*/  IMAD R13, R74, 0x2, R3 ;  /* 0x000000024a0d7824 */ /* 0x000fe200078e0203 */
[----:B---3--:R-:W-:Y:S01]  /*18ed0*/  ISETP.LT.AND P3, PT, R14, UR4, !P0 ;  /* 0x000000040e007c0c */ /* 0x008fe2000c761270 */
[----:B------:R-:W0:Y:S02]  /*18ee0*/  LDCU UR4, c[0x0][0x39c] ;  /* 0x00007380ff0477ac */ /* 0x000e240008000800 */
[----:B------:R-:W-:Y:S01]  /*18ef0*/  IMAD R15, R74, 0x2, R13 ;  /* 0x000000024a0f7824 */ /* 0x000fe200078e020d */
[----:B-----5:R-:W-:Y:S01]  /*18f00*/  ISETP.LT.AND P4, PT, R12, UR6, !P0 ;  /* 0x000000060c007c0c */ /* 0x020fe2000c781270 */
[----:B------:R-:W4:Y:S02]  /*18f10*/  LDCU UR5, c[0x0][0x39c] ;  /* 0x00007380ff0577ac */ /* 0x000f240008000800 */
[C---:B------:R-:W-:Y:S01]  /*18f20*/  IMAD R17, R74.reuse, 0x2, R15 ;  /* 0x000000024a117824 */ /* 0x040fe200078e020f */
[----:B------:R-:W2:Y:S03]  /*18f30*/  LDCU UR6, c[0x0][0x39c] ;  /* 0x00007380ff0677ac */ /* 0x000ea60008000800 */
[----:B------:R-:W-:Y:S01]  /*18f40*/  IMAD R3, R74, 0x2, R17 ;  /* 0x000000024a037824 */ /* 0x000fe200078e0211 */
[----:B------:R-:W-:-:S03]  /*18f50*/  LEA R4, P1, R13, R2, 0x1 ;  /* 0x000000020d047211 */ /* 0x000fc600078208ff */
[C---:B------:R-:W-:Y:S01]  /*18f60*/  IMAD R19, R74.reuse, 0x2, R3 ;  /* 0x000000024a137824 */ /* 0x040fe200078e0203 */
[----:B------:R1:W-:Y:S01]  /*18f70*/  @P3 STG.E.U16 desc[UR20][R6.64], R5 ;  /* 0x0000000506003986 */ /* 0x0003e2000c101514 */
[-C--:B------:R-:W-:Y:S02]  /*18f80*/  LEA R10, P6, R17, R2.reuse, 0x1 ;  /* 0x00000002110a7211 */ /* 0x080fe400078c08ff */
[----:B------:R-:W-:Y:S01]  /*18f90*/  IMAD R21, R74, 0x2, R19 ;  /* 0x000000024a157824 */ /* 0x000fe200078e0213 */
[----:B------:R-:W-:Y:S02]  /*18fa0*/  LEA R8, P3, R15, R2, 0x1 ;  /* 0x000000020f087211 */ /* 0x000fe400078608ff */
[-C--:B------:R-:W-:Y:S02]  /*18fb0*/  LEA.HI.X.SX32 R11, R17, R0.reuse, 0x1, P6 ;  /* 0x00000000110b7211 */ /* 0x080fe400030f0eff */
[-C--:B------:R-:W-:Y:S02]  /*18fc0*/  LEA.HI.X.SX32 R9, R15, R0.reuse, 0x1, P3 ;  /* 0x000000000f097211 */ /* 0x080fe400018f0eff */
[----:B-1----:R-:W-:-:S02]  /*18fd0*/  LEA.HI.X.SX32 R5, R13, R0, 0x1, P1 ;  /* 0x000000000d057211 */ /* 0x002fc400008f0eff */
[-C--:B------:R-:W-:Y:S02]  /*18fe0*/  LEA R12, P1, R3, R2.reuse, 0x1 ;  /* 0x00000002030c7211 */ /* 0x080fe400078208ff */
[----:B------:R-:W-:Y:S02]  /*18ff0*/  LEA R14, P6, R21, R2, 0x1 ;  /* 0x00000002150e7211 */ /* 0x000fe400078c08ff */
[----:B0-----:R-:W-:Y:S02]  /*19000*/  ISETP.LT.AND P3, PT, R20, UR4, !P0 ;  /* 0x0000000414007c0c */ /* 0x001fe4000c761270 */
[----:B------:R-:W-:Y:S02]  /*19010*/  LEA.HI.X.SX32 R13, R3, R0, 0x1, P1 ;  /* 0x00000000030d7211 */ /* 0x000fe400008f0eff */
[----:B----4-:R-:W-:Y:S02]  /*19020*/  ISETP.LT.AND P1, PT, R18, UR5, !P0 ;  /* 0x0000000512007c0c */ /* 0x010fe4000c721270 */
[----:B--2---:R-:W-:-:S02]  /*19030*/  ISETP.LT.AND P0, PT, R16, UR6, !P0 ;  /* 0x0000000610007c0c */ /* 0x004fc4000c701270 */
[----:B------:R-:W-:Y:S02]  /*19040*/  LEA.HI.X.SX32 R15, R21, R0, 0x1, P6 ;  /* 0x00000000150f7211 */ /* 0x000fe400030f0eff */
[----:B------:R-:W-:Y:S02]  /*19050*/  LEA R2, P6, R19, R2, 0x1 ;  /* 0x0000000213027211 */ /* 0x000fe400078c08ff */
[----:B------:R-:W-:Y:S02]  /*19060*/  PRMT R6, R65, 0x7632, R6 ;  /* 0x0000763241067816 */ /* 0x000fe40000000006 */
[----:B------:R-:W-:Y:S02]  /*19070*/  LEA.HI.X.SX32 R3, R19, R0, 0x1, P6 ;  /* 0x0000000013037211 */ /* 0x000fe400030f0eff */
[----:B------:R-:W-:Y:S01]  /*19080*/  PRMT R0, R66, 0x7632, R0 ;  /* 0x0000763242007816 */ /* 0x000fe20000000000 */
[----:B------:R0:W-:Y:S01]  /*19090*/  @P5 STG.E.U16 desc[UR20][R4.64], R65 ;  /* 0x0000004104005986 */ /* 0x0001e2000c101514 */
[----:B------:R-:W-:-:S03]  /*190a0*/  PRMT R7, R67, 0x7632, R7 ;  /* 0x0000763243077816 */ /* 0x000fc60000000007 */
[----:B------:R0:W-:Y:S04]  /*190b0*/  @P4 STG.E.U16 desc[UR20][R8.64], R6 ;  /* 0x0000000608004986 */ /* 0x0001e8000c101514 */
[----:B------:R0:W-:Y:S04]  /*190c0*/  @P3 STG.E.U16 desc[UR20][R10.64], R66 ;  /* 0x000000420a003986 */ /* 0x0001e8000c101514 */
[----:B------:R0:W-:Y:S04]  /*190d0*/  @P1 STG.E.U16 desc[UR20][R12.64], R0 ;  /* 0x000000000c001986 */ /* 0x0001e8000c101514 */
[----:B------:R0:W-:Y:S04]  /*190e0*/  @P0 STG.E.U16 desc[UR20][R2.64], R67 ;  /* 0x0000004302000986 */ /* 0x0001e8000c101514 */
[----:B------:R0:W-:Y:S01]  /*190f0*/  @P2 STG.E.U16 desc[UR20][R14.64], R7 ;  /* 0x000000070e002986 */ /* 0x0001e2000c101514 */
[----:B------:R-:W-:Y:S06]  /*19100*/  BAR.SYNC.DEFER_BLOCKING 0x0 ;  /* 0x0000000000007b1d */ /* 0x000fec0000010000 */
[----:B------:R-:W-:Y:S05]  /*19110*/  BRA.U UP0, `(.L_x_13) ;  /* 0x0000000100a07547 */ /* 0x000fea000b800000 */
[----:B------:R-:W1:Y:S01]  /*19120*/  S2UR UR5, SR_CgaCtaId ;  /* 0x00000000000579c3 */ /* 0x000e620000008800 */
[----:B------:R-:W-:Y:S01]  /*19130*/  NOP ;  /* 0x0000000000007918 */ /* 0x000fe20000000000 */
[----:B------:R-:W-:Y:S01]  /*19140*/  UMOV UR4, 0x50 ;  /* 0x0000005000047882 */ /* 0x000fe20000000000 */
[----:B0-----:R-:W-:Y:S02]  /*19150*/  IMAD.U32 R0, RZ, RZ, UR8 ;  /* 0x00000008ff007e24 */ /* 0x001fe4000f8e00ff */
[----:B------:R-:W-:Y:S02]  /*19160*/  IMAD.MOV.U32 R3, RZ, RZ, 0xff ;  /* 0x000000ffff037424 */ /* 0x000fe400078e00ff */
[----:B------:R-:W-:Y:S01]  /*19170*/  IMAD.MOV.U32 R7, RZ, RZ, 0x1 ;  /* 0x00000001ff077424 */ /* 0x000fe200078e00ff */
[----:B------:R-:W-:-:S04]  /*19180*/  LOP3.LUT R0, R0, 0xffff, RZ, 0xc0, !PT ;  /* 0x0000ffff00007812 */ /* 0x000fc800078ec0ff */
[----:B------:R-:W-:-:S05]  /*19190*/  SHF.R.U32.HI R0, RZ, 0x5, R0 ;  /* 0x00000005ff007819 */ /* 0x000fca0000011600 */
[----:B------:R-:W-:Y:S01]  /*191a0*/  VIADD R2, R0, 0x10 ;  /* 0x0000001000027836 */ /* 0x000fe20000000000 */
[----:B------:R-:W-:Y:S01]  /*191b0*/  SHF.L.U32 R0, R3, R0, RZ ;  /* 0x0000000003007219 */ /* 0x000fe200000006ff */
[----:B-1----:R-:W-:-:S03]  /*191c0*/  ULEA UR6, UR5, UR4, 0x18 ;  /* 0x0000000405067291 */ /* 0x002fc6000f8ec0ff */
[----:B------:R-:W-:-:S04]  /*191d0*/  SHF.L.U32 R3, R7, R2, RZ ;  /* 0x0000000207037219 */ /* 0x000fc800000006ff */
[----:B------:R-:W-:Y:S02]  /*191e0*/  LOP3.LUT R0, R3, R0, RZ, 0xfc, !PT ;  /* 0x0000000003007212 */ /* 0x000fe400078efcff */
[----:B------:R-:W0:Y:S02]  /*191f0*/  LDS R5, [UR6] ;  /* 0x00000006ff057984 */ /* 0x000e240008000800 */
[C---:B------:R-:W-:Y:S02]  /*19200*/  LOP3.LUT R2, R0.reuse, 0xffff, RZ, 0xc0, !PT ;  /* 0x0000ffff00027812 */ /* 0x040fe400078ec0ff */
[----:B0-----:R-:W-:-:S04]  /*19210*/  LOP3.LUT R3, R0, 0xffff, R5, 0x80, !PT ;  /* 0x0000ffff00037812 */ /* 0x001fc800078e8005 */
[----:B------:R-:W-:-:S13]  /*19220*/  ISETP.NE.AND P0, PT, R3, R2, PT ;  /* 0x000000020300720c */ /* 0x000fda0003f05270 */
[----:B------:R-:W-:Y:S05]  /*19230*/  @P0 BRA `(.L_x_14) ;  /* 0x0000000000500947 */ /* 0x000fea0003800000 */
[----:B------:R-:W-:Y:S02]  /*19240*/  SHF.R.U32.HI R5, RZ, 0x10, R5 ;  /* 0x00000010ff057819 */ /* 0x000fe40000011605 */
[----:B------:R-:W-:-:S04]  /*19250*/  SHF.R.U32.HI R2, RZ, 0x10, R0 ;  /* 0x00000010ff027819 */ /* 0x000fc80000011600 */
[----:B------:R-:W-:-:S04]  /*19260*/  LOP3.LUT R5, R5, R2, RZ, 0xc0, !PT ;  /* 0x0000000205057212 */ /* 0x000fc800078ec0ff */
[----:B------:R-:W-:-:S13]  /*19270*/  ISETP.NE.AND P0, PT, R5, R2, PT ;  /* 0x000000020500720c */ /* 0x000fda0003f05270 */
[----:B------:R-:W-:Y:S05]  /*19280*/  @P0 BRA `(.L_x_15) ;  /* 0x0000000000300947 */ /* 0x000fea0003800000 */
[----:B------:R-:W-:Y:S01]  /*19290*/  R2UR UR4, R0 ;  /* 0x00000000000472ca */ /* 0x000fe200000e0000 */
[----:B------:R-:W-:Y:S01]  /*192a0*/  VOTEU.ANY UR5, UPT, PT ;  /* 0x0000000000057886 */ /* 0x000fe200038e0100 */
[----:B------:R-:W0:Y:S01]  /*192b0*/  S2R R0, SR_LANEID ;  /* 0x0000000000007919 */ /* 0x000e220000000000 */
[----:B------:R-:W-:-:S10]  /*192c0*/  UFLO.U32 UR5, UR5 ;  /* 0x00000005000572bd */ /* 0x000fd400080e0000 */
[----:B------:R-:W-:-:S06]  /*192d0*/  ULOP3.LUT UR4, URZ, UR4, URZ, 0x33, !UPT ;  /* 0x00000004ff047292 */ /* 0x000fcc000f8e33ff */
[----:B------:R-:W-:-:S04]  /*192e0*/  IMAD.U32 R2, RZ, RZ, UR4 ;  /* 0x00000004ff027e24 */ /* 0x000fc8000f8e00ff */
[----:B------:R-:W1:Y:S02]  /*192f0*/  REDUX UR7, R2 ;  /* 0x00000000020773c4 */ /* 0x000e640000000000 */
[----:B------:R2:W-:Y:S01]  /*19300*/  UTCATOMSWS.AND URZ, UR4 ;  /* 0x0000000400ff79e3 */ /* 0x0005e20008000000 */
[----:B0-----:R-:W-:Y:S01]  /*19310*/  ISETP.EQ.U32.AND P0, PT, R0, UR5, PT ;  /* 0x0000000500007c0c */ /* 0x001fe2000bf02070 */
[----:B-1----:R-:W-:-:S12]  /*19320*/  IMAD.U32 R0, RZ, RZ, UR7 ;  /* 0x00000007ff007e24 */ /* 0x002fd8000f8e00ff */
[----:B------:R2:W-:Y:S01]  /*19330*/  @P0 ATOMS.AND RZ, [UR6], R0 ;  /* 0x00000000ffff098c */ /* 0x0005e2000a800006 */
[----:B------:R-:W-:Y:S05]  /*19340*/  BRA `(.L_x_13) ;  /* 0x0000000000147947 */ /* 0x000fea0003800000 */
.L_x_15:
[----:B------:R-:W-:-:S07]  /*19350*/  MOV R2, 0x19370 ;  /* 0x0001937000027802 */ /* 0x000fce0000000f00 */
[----:B------:R-:W-:Y:S05]  /*19360*/  CALL.REL.NOINC `($__internal_0_$__cuda_sm10x_tcgen05_guardrail_trap_col_being_dealloced_not_returned_by_alloc) ;  /* 0x0000000000387944 */ /* 0x000fea0003c00000 */
[----:B------:R-:W-:Y:S05]  /*19370*/  BRA `(.L_x_13) ;  /* 0x0000000000087947 */ /* 0x000fea0003800000 */
.L_x_14:
[----:B------:R-:W-:-:S07]  /*19380*/  MOV R2, 0x193a0 ;  /* 0x000193a000027802 */ /* 0x000fce0000000f00 */
[----:B------:R-:W-:Y:S05]  /*19390*/  CALL.REL.NOINC `($__internal_2_$__cuda_sm10x_tcgen05_guardrail_trap_unallocated_columns_being_dealloced) ;  /* 0x0000000000447944 */ /* 0x000fea0003c00000 */
.L_x_13:
[----:B------:R-:W-:Y:S01]  /*193a0*/  NOP ;  /* 0x0000000000007918 */ /* 0x000fe20000000000 */
[----:B--2---:R-:W-:Y:S05]  /*193b0*/  EXIT ;  /* 0x000000000000794d */ /* 0x004fea0003800000 */
.L_x_8:
[----:B-----5:R0:W-:Y:S04]  /*193c0*/  STL [R1+0x4fc], R0 ;  /* 0x0004fc0001007387 */ /* 0x0201e80000100800 */
[----:B0-----:R-:W2:Y:S02]  /*193d0*/  LDL R0, [R1+0x28c] ;  /* 0x00028c0001007983 */ /* 0x001ea40000100800 */
[----:B--2---:R0:W2:Y:S02]  /*193e0*/  SYNCS.PHASECHK.TRANS64.TRYWAIT P6, [UR11], R0 ;  /* 0x00000000ff0075a7 */ /* 0x0040a400080c110b */
[----:B0-----:R0:W5:Y:S02]  /*193f0*/  LDL.LU R0, [R1+0x4fc] ;  /* 0x0004fc0001007983 */ /* 0x0011640000300800 */
[----:B0-2---:R-:W-:Y:S05]  /*19400*/  @!P6 BRA `(.L_x_8) ;  /* 0xfffffffc00ece947 */ /* 0x005fea000383ffff */
[----:B------:R-:W-:Y:S05]  /*19410*/  BRA `(.L_x_16) ;  /* 0xffffff6800987947 */ /* 0x000fea000383ffff */
.L_x_12:
[----:B------:R-:W0:Y:S02]  /*19420*/  SYNCS.PHASECHK.TRANS64.TRYWAIT P6, [UR11], R4 ;  /* 0x00000004ff0075a7 */ /* 0x000e2400080c110b */
[----:B0-----:R-:W-:Y:S05]  /*19430*/  @!P6 BRA `(.L_x_12) ;  /* 0xfffffffc00f8e947 */ /* 0x001fea000383ffff */
[----:B------:R-:W-:Y:S05]  /*19440*/  BRA `(.L_x_11) ;  /* 0xffffffb800b07947 */ /* 0x000fea000383ffff */
        .weak           $__internal_0_$__cuda_sm10x_tcgen05_guardrail_trap_col_being_dealloced_not_returned_by_alloc
        .type           $__internal_0_$__cuda_sm10x_tcgen05_guardrail_trap_col_being_dealloced_not_returned_by_alloc,@function
        .size           $__internal_0_$__cuda_sm10x_tcgen05_guardrail_trap_col_being_dealloced_not_returned_by_alloc,($__internal_1_$__cuda_sm10x_tcgen05_guardrail_trap_phase_invalid_during_alloc - $__internal_0_$__cuda_sm10x_tcgen05_guardrail_trap_col_being_dealloced_not_returned_by_alloc)
$__internal_0_$__cuda_sm10x_tcgen05_guardrail_trap_col_being_dealloced_not_returned_by_alloc:
[----:B------:R-:W-:Y:S05]  /*19450*/  BPT.TRAP 0x1 ;  /* 0x000000040000795c */ /* 0x000fea0000300000 */
[----:B------:R-:W-:-:S04]  /*19460*/  IMAD.MOV.U32 R3, RZ, RZ, 0x0 ;  /* 0x00000000ff037424 */ /* 0x000fc800078e00ff */
[----:B------:R-:W-:Y:S05]  /*19470*/  RET.REL.NODEC R2 `(matmul_kernel) ;  /* 0xfffffe6802e07950 */ /* 0x000fea0003c3ffff */
        .weak           $__internal_1_$__cuda_sm10x_tcgen05_guardrail_trap_phase_invalid_during_alloc
        .type           $__internal_1_$__cuda_sm10x_tcgen05_guardrail_trap_phase_invalid_during_alloc,@function
        .size           $__internal_1_$__cuda_sm10x_tcgen05_guardrail_trap_phase_invalid_during_alloc,($__internal_2_$__cuda_sm10x_tcgen05_guardrail_trap_unallocated_columns_being_dealloced - $__internal_1_$__cuda_sm10x_tcgen05_guardrail_trap_phase_invalid_during_alloc)
$__internal_1_$__cuda_sm10x_tcgen05_guardrail_trap_phase_invalid_during_alloc:
[----:B------:R-:W-:Y:S05]  /*19480*/  BPT.TRAP 0x1 ;  /* 0x000000040000795c */ /* 0x000fea0000300000 */
[----:B------:R-:W-:-:S04]  /*19490*/  IMAD.MOV.U32 R3, RZ, RZ, 0x0 ;  /* 0x00000000ff037424 */ /* 0x000fc800078e00ff */
[----:B------:R-:W-:Y:S05]  /*194a0*/  RET.REL.NODEC R2 `(matmul_kernel) ;  /* 0xfffffe6802d47950 */ /* 0x000fea0003c3ffff */
        .weak           $__internal_2_$__cuda_sm10x_tcgen05_guardrail_trap_unallocated_columns_being_dealloced
        .type           $__internal_2_$__cuda_sm10x_tcgen05_guardrail_trap_unallocated_columns_being_dealloced,@function
        .size           $__internal_2_$__cuda_sm10x_tcgen05_guardrail_trap_unallocated_columns_being_dealloced,(.L_x_20 - $__internal_2_$__cuda_sm10x_tcgen05_guardrail_trap_unallocated_columns_being_dealloced)
$__internal_2_$__cuda_sm10x_tcgen05_guardrail_trap_unallocated_columns_being_dealloced:
[----:B------:R-:W-:Y:S05]  /*194b0*/  BPT.TRAP 0x1 ;  /* 0x000000040000795c */ /* 0x000fea0000300000 */
[----:B------:R-:W-:-:S04]  /*194c0*/  IMAD.MOV.U32 R3, RZ, RZ, 0x0 ;  /* 0x00000000ff037424 */ /* 0x000fc800078e00ff */
[----:B------:R-:W-:Y:S05]  /*194d0*/  RET.REL.NODEC R2 `(matmul_kernel) ;  /* 0xfffffe6802c87950 */ /* 0x000fea0003c3ffff */
.L_x_17:
[----:B------:R-:W-:-:S00]  /*194e0*/  BRA `(.L_x_17) ;  /* 0xfffffffc00fc7947 */ /* 0x000fc0000383ffff */
[----:B------:R-:W-:-:S00]  /*194f0*/  NOP ;  /* 0x0000000000007918 */ /* 0x000fc00000000000 */
        /* <DEDUP_REMOVED lines=8> */
.L_x_20:


//--------------------- .nv.shared.matmul_kernel  --------------------------
	.section	.nv.shared.matmul_kernel,"aw",@nobits
	.sectionflags	@""
	.align	16
	.zero		1024


//--------------------- .nv.shared.reserved.0     --------------------------
	.section	.nv.shared.reserved.0,"aw",@nobits
	.align	8
	.weak		__nv_reservedSMEM_offset_0_alias
	.size		__nv_reservedSMEM_offset_0_alias, 0, 64
	.other		__nv_reservedSMEM_offset_0_alias,@"STO_CUDA_RESERVED_SHARED STV_DEFAULT"
__nv_reservedSMEM_offset_0_alias:
	.zero		0
.nv.shared.reserved.0:
	.zero		64
	.weak		__nv_reservedSMEM_allocation_phase
	.type		__nv_reservedSMEM_allocation_phase,@object
	.size		__nv_reservedSMEM_allocation_phase,(.L_0 - __nv_reservedSMEM_allocation_phase)
__nv_reservedSMEM_allocation_phase:
	.zero		1
.L_0:
	.zero		7
	.weak		__nv_reservedSMEM_devtool_atexit_pc
	.type		__nv_reservedSMEM_devtool_atexit_pc,@object
	.size		__nv_reservedSMEM_devtool_atexit_pc,(__nv_reservedSMEM_allocation_mask - __nv_reservedSMEM_devtool_atexit_pc)
__nv_reservedSMEM_devtool_atexit_pc:
	.zero		8
	.weak		__nv_reservedSMEM_allocation_mask
	.type		__nv_reservedSMEM_allocation_mask,@object
	.size		__nv_reservedSMEM_allocation_mask,(.L_2 - __nv_reservedSMEM_allocation_mask)
__nv_reservedSMEM_allocation_mask:
	.zero		4
.L_2:


//--------------------- .nv.constant0.matmul_kernel --------------------------
	.section	.nv.constant0.matmul_kernel,"a",@progbits
	.sectionflags	@""
	.align	4
.nv.constant0.matmul_kernel:
	.zero		976


//--------------------- SYMBOLS --------------------------

	.type		.nv.reservedSmem.offset0,@object
	.size		.nv.reservedSmem.offset0,0x4
	.type		.nv.reservedSmem.cap,@object
	.size		.nv.reservedSmem.cap,0x4
